def matmul_kernel(
    a_ptr,
    b_ptr,
    c_ptr,
    M,
    N,
    K,
    stride_am,
    stride_ak,
    stride_bk,
    stride_bn,
    stride_cm,
    stride_cn,
    BLOCK_M: tl.constexpr,
    BLOCK_N: tl.constexpr,
    BLOCK_K: tl.constexpr,
    GROUP_M: tl.constexpr,
):
    pid = tl.program_id(axis=0)
    num_pid_m = tl.cdiv(M, BLOCK_M)
    num_pid_n = tl.cdiv(N, BLOCK_N)
    num_pid_in_group = GROUP_M * num_pid_n
    group_id = pid // num_pid_in_group
    first_pid_m = group_id * GROUP_M
    group_size_m = min(num_pid_m - first_pid_m, GROUP_M)
    pid_m = first_pid_m + ((pid % num_pid_in_group) % group_size_m)
    pid_n = (pid % num_pid_in_group) // group_size_m

    offs_am = (pid_m * BLOCK_M + tl.arange(0, BLOCK_M)) % M
    offs_bn = (pid_n * BLOCK_N + tl.arange(0, BLOCK_N)) % N
    offs_k = tl.arange(0, BLOCK_K)
    a_ptrs = a_ptr + offs_am[:, None] * stride_am + offs_k[None, :] * stride_ak
    b_ptrs = b_ptr + offs_k[:, None] * stride_bk + offs_bn[None, :] * stride_bn

    acc = tl.zeros((BLOCK_M, BLOCK_N), dtype=tl.float32)
    for kk in range(0, tl.cdiv(K, BLOCK_K)):
        a = tl.load(a_ptrs, mask=offs_k[None, :] < K - kk * BLOCK_K, other=0.0)
        b = tl.load(b_ptrs, mask=offs_k[:, None] < K - kk * BLOCK_K, other=0.0)
        acc = tl.dot(a, b, acc)
        a_ptrs += BLOCK_K * stride_ak
        b_ptrs += BLOCK_K * stride_bk

    c = acc.to(c_ptr.dtype.element_ty)
    offs_cm = pid_m * BLOCK_M + tl.arange(0, BLOCK_M)
    offs_cn = pid_n * BLOCK_N + tl.arange(0, BLOCK_N)
    c_ptrs = c_ptr + offs_cm[:, None] * stride_cm + offs_cn[None, :] * stride_cn
    mask = (offs_cm[:, None] < M) & (offs_cn[None, :] < N)
    tl.store(c_ptrs, c, mask=mask)

# config = {"BLOCK_K": 32, "BLOCK_M": 256, "BLOCK_N": 256, "GROUP_M": 8, "arch": "sm_100", "dtype": "fp8e4m3", "num_ctas": 1, "num_stages": 3, "num_warps": 16}
# arch = sm_100


// ===== COMPILED SASS (sm_100a) =====

	.target	sm_100a

	.elftype	@"ET_EXEC"


//--------------------- .note.nv.tkinfo           --------------------------
	.section	.note.nv.tkinfo,"",@"SHT_NOTE"
	.sectionflags	@"SHF_NOTE_NV_TKINFO"
	.tkinfo
        /*0018*/ 	.word	0x00000081
        /*0030*/ 	.string	""
        /*0030*/ 	.string	"ptxas-blackwell"
        /*0030*/ 	.string	"Cuda compilation tools, release 12.9, V12.9.86"
        /*0030*/ 	.string	"Build cuda_12.9.r12.9/compiler.36037853_0"
        /*0030*/ 	.string	"-v  -suppress-debug-info  -lineinfo  -arch sm_100a "



//--------------------- .note.nv.cuver            --------------------------
	.section	.note.nv.cuver,"",@"SHT_NOTE"
	.sectionflags	@"SHF_NOTE_NV_CUVER"
        /*0018*/ 	.short	0x0001
        /*001a*/ 	.short	0x0064
        /*001c*/ 	.short	0x0001
        /*001e*/ 	.short	0x0000
        /*0020*/ 	.short	0x0001
        /*0022*/ 	.short	0x0000


//--------------------- .nv.info                  --------------------------
	.section	.nv.info,"",@"SHT_CUDA_INFO"
	.align	4


	//----- nvinfo : EIATTR_REGCOUNT
	.align		4
        /*0000*/ 	.byte	0x04, 0x2f
        /*0002*/ 	.short	(.L_1 - .L_0)
	.align		4
.L_0:
        /*0004*/ 	.word	index@(matmul_kernel)
        /*0008*/ 	.word	0x00000020


	//----- nvinfo : EIATTR_FRAME_SIZE
	.align		4
.L_1:
        /*000c*/ 	.byte	0x04, 0x11
        /*000e*/ 	.short	(.L_3 - .L_2)
	.align		4
.L_2:
        /*0010*/ 	.word	index@(matmul_kernel)
        /*0014*/ 	.word	0x00000790


	//----- nvinfo : EIATTR_MIN_STACK_SIZE
	.align		4
.L_3:
        /*0018*/ 	.byte	0x04, 0x12
        /*001a*/ 	.short	(.L_5 - .L_4)
	.align		4
.L_4:
        /*001c*/ 	.word	index@(matmul_kernel)
        /*0020*/ 	.word	0x00000790
.L_5:


//--------------------- .nv.info.matmul_kernel    --------------------------
	.section	.nv.info.matmul_kernel,"",@"SHT_CUDA_INFO"
	.sectionflags	@""
	.align	4


	//----- nvinfo : EIATTR_CUDA_API_VERSION
	.align		4
        /*0000*/ 	.byte	0x04, 0x37
        /*0002*/ 	.short	(.L_7 - .L_6)
.L_6:
        /*0004*/ 	.word	0x00000081


	//----- nvinfo : EIATTR_KPARAM_INFO
	.align		4
.L_7:
        /*0008*/ 	.byte	0x04, 0x17
        /*000a*/ 	.short	(.L_9 - .L_8)
.L_8:
        /*000c*/ 	.word	0x00000000
        /*0010*/ 	.short	0x000d
        /*0012*/ 	.short	0x0048
        /*0014*/ 	.byte	0x00, 0xf4, 0x21, 0x00


	//----- nvinfo : EIATTR_KPARAM_INFO
	.align		4
.L_9:
        /*0018*/ 	.byte	0x04, 0x17
        /*001a*/ 	.short	(.L_11 - .L_10)
.L_10:
        /*001c*/ 	.word	0x00000000
        /*0020*/ 	.short	0x000c
        /*0022*/ 	.short	0x0040
        /*0024*/ 	.byte	0x00, 0xf4, 0x21, 0x00


	//----- nvinfo : EIATTR_KPARAM_INFO
	.align		4
.L_11:
        /*0028*/ 	.byte	0x04, 0x17
        /*002a*/ 	.short	(.L_13 - .L_12)
.L_12:
        /*002c*/ 	.word	0x00000000
        /*0030*/ 	.short	0x000b
        /*0032*/ 	.short	0x0038
        /*0034*/ 	.byte	0x00, 0xf0, 0x11, 0x00


	//----- nvinfo : EIATTR_KPARAM_INFO
	.align		4
.L_13:
        /*0038*/ 	.byte	0x04, 0x17
        /*003a*/ 	.short	(.L_15 - .L_14)
.L_14:
        /*003c*/ 	.word	0x00000000
        /*0040*/ 	.short	0x000a
        /*0042*/ 	.short	0x0034
        /*0044*/ 	.byte	0x00, 0xf0, 0x11, 0x00


	//----- nvinfo : EIATTR_KPARAM_INFO
	.align		4
.L_15:
        /*0048*/ 	.byte	0x04, 0x17
        /*004a*/ 	.short	(.L_17 - .L_16)
.L_16:
        /*004c*/ 	.word	0x00000000
        /*0050*/ 	.short	0x0009
        /*0052*/ 	.short	0x0030
        /*0054*/ 	.byte	0x00, 0xf0, 0x11, 0x00


	//----- nvinfo : EIATTR_KPARAM_INFO
	.align		4
.L_17:
        /*0058*/ 	.byte	0x04, 0x17
        /*005a*/ 	.short	(.L_19 - .L_18)
.L_18:
        /*005c*/ 	.word	0x00000000
        /*0060*/ 	.short	0x0008
        /*0062*/ 	.short	0x002c
        /*0064*/ 	.byte	0x00, 0xf0, 0x11, 0x00


	//----- nvinfo : EIATTR_KPARAM_INFO
	.align		4
.L_19:
        /*0068*/ 	.byte	0x04, 0x17
        /*006a*/ 	.short	(.L_21 - .L_20)
.L_20:
        /*006c*/ 	.word	0x00000000
        /*0070*/ 	.short	0x0007
        /*0072*/ 	.short	0x0028
        /*0074*/ 	.byte	0x00, 0xf0, 0x11, 0x00


	//----- nvinfo : EIATTR_KPARAM_INFO
	.align		4
.L_21:
        /*0078*/ 	.byte	0x04, 0x17
        /*007a*/ 	.short	(.L_23 - .L_22)
.L_22:
        /*007c*/ 	.word	0x00000000
        /*0080*/ 	.short	0x0006
        /*0082*/ 	.short	0x0024
        /*0084*/ 	.byte	0x00, 0xf0, 0x11, 0x00


	//----- nvinfo : EIATTR_KPARAM_INFO
	.align		4
.L_23:
        /*0088*/ 	.byte	0x04, 0x17
        /*008a*/ 	.short	(.L_25 - .L_24)
.L_24:
        /*008c*/ 	.word	0x00000000
        /*0090*/ 	.short	0x0005
        /*0092*/ 	.short	0x0020
        /*0094*/ 	.byte	0x00, 0xf0, 0x11, 0x00


	//----- nvinfo : EIATTR_KPARAM_INFO
	.align		4
.L_25:
        /*0098*/ 	.byte	0x04, 0x17
        /*009a*/ 	.short	(.L_27 - .L_26)
.L_26:
        /*009c*/ 	.word	0x00000000
        /*00a0*/ 	.short	0x0004
        /*00a2*/ 	.short	0x001c
        /*00a4*/ 	.byte	0x00, 0xf0, 0x11, 0x00


	//----- nvinfo : EIATTR_KPARAM_INFO
	.align		4
.L_27:
        /*00a8*/ 	.byte	0x04, 0x17
        /*00aa*/ 	.short	(.L_29 - .L_28)
.L_28:
        /*00ac*/ 	.word	0x00000000
        /*00b0*/ 	.short	0x0003
        /*00b2*/ 	.short	0x0018
        /*00b4*/ 	.byte	0x00, 0xf0, 0x11, 0x00


	//----- nvinfo : EIATTR_KPARAM_INFO
	.align		4
.L_29:
        /*00b8*/ 	.byte	0x04, 0x17
        /*00ba*/ 	.short	(.L_31 - .L_30)
.L_30:
        /*00bc*/ 	.word	0x00000000
        /*00c0*/ 	.short	0x0002
        /*00c2*/ 	.short	0x0010
        /*00c4*/ 	.byte	0x00, 0xf4, 0x21, 0x00


	//----- nvinfo : EIATTR_KPARAM_INFO
	.align		4
.L_31:
        /*00c8*/ 	.byte	0x04, 0x17
        /*00ca*/ 	.short	(.L_33 - .L_32)
.L_32:
        /*00cc*/ 	.word	0x00000000
        /*00d0*/ 	.short	0x0001
        /*00d2*/ 	.short	0x0008
        /*00d4*/ 	.byte	0x00, 0xf4, 0x21, 0x00


	//----- nvinfo : EIATTR_KPARAM_INFO
	.align		4
.L_33:
        /*00d8*/ 	.byte	0x04, 0x17
        /*00da*/ 	.short	(.L_35 - .L_34)
.L_34:
        /*00dc*/ 	.word	0x00000000
        /*00e0*/ 	.short	0x0000
        /*00e2*/ 	.short	0x0000
        /*00e4*/ 	.byte	0x00, 0xf4, 0x21, 0x00


	//----- nvinfo : EIATTR_SPARSE_MMA_MASK
	.align		4
.L_35:
        /*00e8*/ 	.byte	0x03, 0x50
        /*00ea*/ 	.short	0x0000


	//----- nvinfo : EIATTR_MAXREG_COUNT
	.align		4
        /*00ec*/ 	.byte	0x03, 0x1b
        /*00ee*/ 	.short	0x0080


	//----- nvinfo : EIATTR_NUM_BARRIERS
	.align		4
        /*00f0*/ 	.byte	0x02, 0x4c
        /*00f2*/ 	.byte	0x01
	.zero		1


	//----- nvinfo : EIATTR_ANNOTATIONS
	.align		4
        /*00f4*/ 	.byte	0x04, 0x55
        /*00f6*/ 	.short	(.L_37 - .L_36)


	//   ....[0]....
.L_36:
        /*00f8*/ 	.word	0x00000001
        /*00fc*/ 	.byte	0x50, 0x05, 0x00, 0x00, 0x01, 0x00, 0x00, 0x00, 0x80, 0x06, 0x00, 0x00, 0x01, 0x00, 0x00, 0x00
        /* <DEDUP_REMOVED lines=868> */
        /*374c*/ 	.byte	0xb0, 0x11, 0x01, 0x00, 0x01, 0x00, 0x00, 0x00, 0xe0, 0x11, 0x01, 0x00


	//----- nvinfo : EIATTR_VRC_CTA_INIT_COUNT
	.align		4
.L_37:
        /*3758*/ 	.byte	0x02, 0x4a
	.zero		1
	.zero		1


	//----- nvinfo : EIATTR_EXIT_INSTR_OFFSETS
	.align		4
        /*375c*/ 	.byte	0x04, 0x1c
        /*375e*/ 	.short	(.L_39 - .L_38)


	//   ....[0]....
.L_38:
        /*3760*/ 	.word	0x00011600


	//   ....[1]....
        /*3764*/ 	.word	0x00011620


	//----- nvinfo : EIATTR_REQNTID
	.align		4
.L_39:
        /*3768*/ 	.byte	0x04, 0x10
        /*376a*/ 	.short	(.L_41 - .L_40)
.L_40:
        /*376c*/ 	.word	0x00000200
        /*3770*/ 	.word	0x00000001
        /*3774*/ 	.word	0x00000001


	//----- nvinfo : EIATTR_CBANK_PARAM_SIZE
	.align		4
.L_41:
        /*3778*/ 	.byte	0x03, 0x19
        /*377a*/ 	.short	0x0050


	//----- nvinfo : EIATTR_PARAM_CBANK
	.align		4
        /*377c*/ 	.byte	0x04, 0x0a
        /*377e*/ 	.short	(.L_43 - .L_42)
	.align		4
.L_42:
        /*3780*/ 	.word	index@(.nv.constant0.matmul_kernel)
        /*3784*/ 	.short	0x0380
        /*3786*/ 	.short	0x0050


	//----- nvinfo : EIATTR_SW_WAR
	.align		4
.L_43:
        /*3788*/ 	.byte	0x04, 0x36
        /*378a*/ 	.short	(.L_45 - .L_44)
.L_44:
        /*378c*/ 	.word	0x00000008
.L_45:


//--------------------- .nv.compat                --------------------------
	.section	.nv.compat,"",@"SHT_CUDA_COMPAT_INFO"
	.align	4
        /*0000*/ 	.byte	0x02, 0x02, 0x02, 0x00, 0x02, 0x05, 0x05, 0x00, 0x02, 0x03, 0x00, 0x00, 0x02, 0x06, 0x01, 0x00


//--------------------- .nv.callgraph             --------------------------
	.section	.nv.callgraph,"",@"SHT_CUDA_CALLGRAPH"
	.align	4
	.sectionentsize	8
	.align		4
        /*0000*/ 	.word	0x00000000
	.align		4
        /*0004*/ 	.word	0xffffffff
	.align		4
        /*0008*/ 	.word	0x00000000
	.align		4
        /*000c*/ 	.word	0xfffffffe
	.align		4
        /*0010*/ 	.word	0x00000000
	.align		4
        /*0014*/ 	.word	0xfffffffd
	.align		4
        /*0018*/ 	.word	0x00000000
	.align		4
        /*001c*/ 	.word	0xfffffffc


//--------------------- .text.matmul_kernel       --------------------------
	.section	.text.matmul_kernel,"ax",@progbits
	.align	128
        .global         matmul_kernel
        .type           matmul_kernel,@function
        .size           matmul_kernel,(.L_x_4 - matmul_kernel)
        .other          matmul_kernel,@"STO_CUDA_ENTRY STV_DEFAULT"
matmul_kernel:
.text.matmul_kernel:
[----:B------:R-:W0:Y:S08]  /*0000*/  LDC R1, c[0x0][0x37c] ;  /* 0x0000df00ff017b82 */ /* 0x000e300000000800 */
[----:B------:R-:W1:Y:S01]  /*0010*/  LDC.64 R2, c[0x0][0x398] ;  /* 0x0000e600ff027b82 */ /* 0x000e620000000a00 */
[----:B------:R-:W2:Y:S01]  /*0020*/  S2R R25, SR_TID.X ;  /* 0x0000000000197919 */ /* 0x000ea20000002100 */
[----:B------:R-:W3:Y:S01]  /*0030*/  LDCU UR5, c[0x0][0x3a0] ;  /* 0x00007400ff0577ac */ /* 0x000ee20008000800 */
[----:B0-----:R-:W-:Y:S01]  /*0040*/  VIADD R1, R1, 0xfffff870 ;  /* 0xfffff87001017836 */ /* 0x001fe20000000000 */
[----:B------:R-:W-:Y:S01]  /*0050*/  UMOV UR4, 0x400 ;  /* 0x0000040000047882 */ /* 0x000fe20000000000 */
[----:B------:R-:W0:Y:S03]  /*0060*/  LDCU.64 UR8, c[0x0][0x358] ;  /* 0x00006b00ff0877ac */ /* 0x000e260008000a00 */
[----:B------:R-:W4:Y:S01]  /*0070*/  S2UR UR6, SR_CgaCtaId ;  /* 0x00000000000679c3 */ /* 0x000f220000008800 */
[----:B------:R-:W0:Y:S01]  /*0080*/  LDCU UR7, c[0x0][0x3a0] ;  /* 0x00007400ff0777ac */ /* 0x000e220008000800 */
[----:B---3--:R-:W-:Y:S01]  /*0090*/  UIADD3 UR5, UPT, UPT, UR5, 0x1f, URZ ;  /* 0x0000001f05057890 */ /* 0x008fe2000fffe0ff */
[----:B-1----:R-:W-:-:S03]  /*00a0*/  VIADD R0, R3, 0xff ;  /* 0x000000ff03007836 */ /* 0x002fc60000000000 */
[----:B------:R-:W-:Y:S02]  /*00b0*/  UISETP.GT.AND UP0, UPT, UR5, 0x1f, UPT ;  /* 0x0000001f0500788c */ /* 0x000fe4000bf04270 */
[----:B------:R-:W-:Y:S01]  /*00c0*/  SHF.R.S32.HI R5, RZ, 0x1f, R0 ;  /* 0x0000001fff057819 */ /* 0x000fe20000011400 */
[----:B----4-:R-:W-:-:S03]  /*00d0*/  ULEA UR4, UR6, UR4, 0x18 ;  /* 0x0000000406047291 */ /* 0x010fc6000f8ec0ff */
[----:B------:R-:W-:-:S04]  /*00e0*/  LEA.HI R5, R5, R0, RZ, 0x8 ;  /* 0x0000000005057211 */ /* 0x000fc800078f40ff */
[----:B------:R-:W-:Y:S02]  /*00f0*/  SHF.R.S32.HI R0, RZ, 0x8, R5 ;  /* 0x00000008ff007819 */ /* 0x000fe40000011405 */
[----:B------:R-:W1:Y:S03]  /*0100*/  S2R R5, SR_CTAID.X ;  /* 0x0000000000057919 */ /* 0x000e660000002500 */
[----:B------:R-:W-:-:S05]  /*0110*/  IMAD.SHL.U32 R0, R0, 0x8, RZ ;  /* 0x0000000800007824 */ /* 0x000fca00078e00ff */
[-C--:B------:R-:W-:Y:S02]  /*0120*/  IABS R9, R0.reuse ;  /* 0x0000000000097213 */ /* 0x080fe40000000000 */
[----:B------:R-:W-:Y:S02]  /*0130*/  IABS R12, R0 ;  /* 0x00000000000c7213 */ /* 0x000fe40000000000 */
[----:B------:R-:W3:Y:S08]  /*0140*/  I2F.RP R4, R9 ;  /* 0x0000000900047306 */ /* 0x000ef00000209400 */
[----:B---3--:R-:W3:Y:S01]  /*0150*/  MUFU.RCP R4, R4 ;  /* 0x0000000400047308 */ /* 0x008ee20000001000 */
[----:B-1----:R-:W-:Y:S01]  /*0160*/  IABS R10, R5 ;  /* 0x00000005000a7213 */ /* 0x002fe20000000000 */
[----:B---3--:R-:W-:-:S02]  /*0170*/  VIADD R6, R4, 0xffffffe ;  /* 0x0ffffffe04067836 */ /* 0x008fc40000000000 */
[----:B------:R-:W-:-:S04]  /*0180*/  IMAD.MOV R4, RZ, RZ, -R12 ;  /* 0x000000ffff047224 */ /* 0x000fc800078e0a0c */
[----:B------:R1:W3:Y:S02]  /*0190*/  F2I.FTZ.U32.TRUNC.NTZ R7, R6 ;  /* 0x0000000600077305 */ /* 0x0002e4000021f000 */
[----:B-1----:R-:W-:Y:S02]  /*01a0*/  IMAD.MOV.U32 R6, RZ, RZ, RZ ;  /* 0x000000ffff067224 */ /* 0x002fe400078e00ff */
[----:B---3--:R-:W-:-:S04]  /*01b0*/  IMAD.MOV R8, RZ, RZ, -R7 ;  /* 0x000000ffff087224 */ /* 0x008fc800078e0a07 */
[----:B------:R-:W-:Y:S02]  /*01c0*/  IMAD R11, R8, R9, RZ ;  /* 0x00000009080b7224 */ /* 0x000fe400078e02ff */
[----:B------:R-:W-:Y:S02]  /*01d0*/  IMAD.MOV.U32 R8, RZ, RZ, R10 ;  /* 0x000000ffff087224 */ /* 0x000fe400078e000a */
[----:B------:R-:W-:-:S06]  /*01e0*/  IMAD.HI.U32 R7, R7, R11, R6 ;  /* 0x0000000b07077227 */ /* 0x000fcc00078e0006 */
[----:B------:R-:W-:-:S04]  /*01f0*/  IMAD.HI.U32 R7, R7, R8, RZ ;  /* 0x0000000807077227 */ /* 0x000fc800078e00ff */
[----:B------:R-:W-:-:S05]  /*0200*/  IMAD R4, R7, R4, R8 ;  /* 0x0000000407047224 */ /* 0x000fca00078e0208 */
[----:B------:R-:W-:-:S13]  /*0210*/  ISETP.GT.U32.AND P1, PT, R9, R4, PT ;  /* 0x000000040900720c */ /* 0x000fda0003f24070 */
[----:B------:R-:W-:Y:S02]  /*0220*/  @!P1 IMAD.IADD R4, R4, 0x1, -R9 ;  /* 0x0000000104049824 */ /* 0x000fe400078e0a09 */
[----:B------:R-:W-:Y:S01]  /*0230*/  @!P1 VIADD R7, R7, 0x1 ;  /* 0x0000000107079836 */ /* 0x000fe20000000000 */
[----:B------:R-:W-:Y:S02]  /*0240*/  ISETP.NE.AND P1, PT, R0, RZ, PT ;  /* 0x000000ff0000720c */ /* 0x000fe40003f25270 */
[----:B------:R-:W-:Y:S02]  /*0250*/  ISETP.GE.U32.AND P0, PT, R4, R9, PT ;  /* 0x000000090400720c */ /* 0x000fe40003f06070 */
[----:B------:R-:W-:-:S04]  /*0260*/  LOP3.LUT R4, R5, R0, RZ, 0x3c, !PT ;  /* 0x0000000005047212 */ /* 0x000fc800078e3cff */
[----:B------:R-:W-:Y:S01]  /*0270*/  ISETP.GE.AND P2, PT, R4, RZ, PT ;  /* 0x000000ff0400720c */ /* 0x000fe20003f46270 */
[----:B------:R-:W-:-:S06]  /*0280*/  VIADD R4, R2, 0xff ;  /* 0x000000ff02047836 */ /* 0x000fcc0000000000 */
[----:B------:R-:W-:-:S04]  /*0290*/  @P0 VIADD R7, R7, 0x1 ;  /* 0x0000000107070836 */ /* 0x000fc80000000000 */
[----:B------:R-:W-:Y:S01]  /*02a0*/  IMAD.MOV.U32 R6, RZ, RZ, R7 ;  /* 0x000000ffff067224 */ /* 0x000fe200078e0007 */
[----:B------:R-:W-:-:S03]  /*02b0*/  SHF.R.S32.HI R7, RZ, 0x1f, R4 ;  /* 0x0000001fff077819 */ /* 0x000fc60000011404 */
[----:B------:R-:W-:Y:S01]  /*02c0*/  @!P2 IMAD.MOV R6, RZ, RZ, -R6 ;  /* 0x000000ffff06a224 */ /* 0x000fe200078e0a06 */
[----:B------:R-:W-:Y:S02]  /*02d0*/  @!P1 LOP3.LUT R6, RZ, R0, RZ, 0x33, !PT ;  /* 0x00000000ff069212 */ /* 0x000fe400078e33ff */
[----:B------:R-:W-:-:S03]  /*02e0*/  LEA.HI R7, R7, R4, RZ, 0x8 ;  /* 0x0000000407077211 */ /* 0x000fc600078f40ff */
[----:B------:R-:W-:Y:S02]  /*02f0*/  IMAD.SHL.U32 R4, R6, 0x8, RZ ;  /* 0x0000000806047824 */ /* 0x000fe400078e00ff */
[----:B------:R-:W-:-:S03]  /*0300*/  IMAD.MOV R6, RZ, RZ, -R6 ;  /* 0x000000ffff067224 */ /* 0x000fc600078e0a06 */
[----:B------:R-:W-:Y:S01]  /*0310*/  LEA.HI.SX32 R7, R7, -R4, 0x18 ;  /* 0x8000000407077211 */ /* 0x000fe200078fc2ff */
[----:B------:R-:W-:Y:S02]  /*0320*/  IMAD R15, R0, R6, R5 ;  /* 0x00000006000f7224 */ /* 0x000fe400078e0205 */
[----:B------:R-:W-:Y:S01]  /*0330*/  IMAD.MOV.U32 R6, RZ, RZ, RZ ;  /* 0x000000ffff067224 */ /* 0x000fe200078e00ff */
[----:B------:R-:W-:Y:S02]  /*0340*/  VIMNMX R8, PT, PT, R7, 0x8, PT ;  /* 0x0000000807087848 */ /* 0x000fe40003fe0100 */
[----:B------:R-:W-:Y:S02]  /*0350*/  IABS R13, R15 ;  /* 0x0000000f000d7213 */ /* 0x000fe40000000000 */
[----:B------:R-:W-:-:S04]  /*0360*/  IABS R11, R8 ;  /* 0x00000008000b7213 */ /* 0x000fc80000000000 */
[----:B------:R-:W1:Y:S08]  /*0370*/  I2F.RP R9, R11 ;  /* 0x0000000b00097306 */ /* 0x000e700000209400 */
[----:B-1----:R-:W1:Y:S02]  /*0380*/  MUFU.RCP R9, R9 ;  /* 0x0000000900097308 */ /* 0x002e640000001000 */
[----:B-1----:R-:W-:-:S06]  /*0390*/  VIADD R7, R9, 0xffffffe ;  /* 0x0ffffffe09077836 */ /* 0x002fcc0000000000 */
[----:B------:R-:W1:Y:S02]  /*03a0*/  F2I.FTZ.U32.TRUNC.NTZ R7, R7 ;  /* 0x0000000700077305 */ /* 0x000e64000021f000 */
[----:B-1----:R-:W-:-:S04]  /*03b0*/  IMAD.MOV R10, RZ, RZ, -R7 ;  /* 0x000000ffff0a7224 */ /* 0x002fc800078e0a07 */
[----:B------:R-:W-:-:S04]  /*03c0*/  IMAD.MOV.U32 R0, RZ, RZ, R10 ;  /* 0x000000ffff007224 */ /* 0x000fc800078e000a */
[----:B------:R-:W-:Y:S01]  /*03d0*/  IMAD R5, R0, R11, RZ ;  /* 0x0000000b00057224 */ /* 0x000fe200078e02ff */
[----:B------:R-:W-:-:S03]  /*03e0*/  IABS R0, R8 ;  /* 0x0000000800007213 */ /* 0x000fc60000000000 */
[----:B------:R-:W-:-:S04]  /*03f0*/  IMAD.HI.U32 R6, R7, R5, R6 ;  /* 0x0000000507067227 */ /* 0x000fc800078e0006 */
[----:B------:R-:W-:Y:S02]  /*0400*/  IMAD.MOV R0, RZ, RZ, -R0 ;  /* 0x000000ffff007224 */ /* 0x000fe400078e0a00 */
        /* <DEDUP_REMOVED lines=8> */
[----:B------:R-:W-:Y:S02]  /*0490*/  ISETP.GE.AND P2, PT, R0, RZ, PT ;  /* 0x000000ff0000720c */ /* 0x000fe40003f46270 */
[----:B--2---:R-:W-:-:S05]  /*04a0*/  LOP3.LUT R0, R25, 0xff, RZ, 0xc0, !PT ;  /* 0x000000ff19007812 */ /* 0x004fca00078ec0ff */
[----:B------:R-:W-:-:S06]  /*04b0*/  @P0 VIADD R6, R6, 0x1 ;  /* 0x0000000106060836 */ /* 0x000fcc0000000000 */
[----:B------:R-:W-:Y:S01]  /*04c0*/  @!P2 IMAD.MOV R6, RZ, RZ, -R6 ;  /* 0x000000ffff06a224 */ /* 0x000fe200078e0a06 */
[----:B------:R-:W-:-:S05]  /*04d0*/  @!P1 LOP3.LUT R6, RZ, R8, RZ, 0x33, !PT ;  /* 0x00000008ff069212 */ /* 0x000fca00078e33ff */
[----:B------:R-:W-:Y:S02]  /*04e0*/  IMAD.MOV R5, RZ, RZ, -R6 ;  /* 0x000000ffff057224 */ /* 0x000fe400078e0a06 */
[----:B------:R-:W-:Y:S02]  /*04f0*/  IMAD.SHL.U32 R29, R6, 0x100, RZ ;  /* 0x00000100061d7824 */ /* 0x000fe400078e00ff */
[----:B------:R-:W-:-:S04]  /*0500*/  IMAD R5, R8, R5, R15 ;  /* 0x0000000508057224 */ /* 0x000fc800078e020f */
[----:B------:R-:W-:Y:S01]  /*0510*/  IMAD.IADD R5, R4, 0x1, R5 ;  /* 0x0000000104057824 */ /* 0x000fe200078e0205 */
[----:B------:R-:W-:-:S03]  /*0520*/  SHF.R.U32.HI R4, RZ, 0x8, R25 ;  /* 0x00000008ff047819 */ /* 0x000fc60000011619 */
[----:B------:R-:W-:Y:S01]  /*0530*/  IMAD R17, R5, 0x100, R0 ;  /* 0x0000010005117824 */ /* 0x000fe200078e0200 */
[----:B------:R-:W-:-:S04]  /*0540*/  SGXT.U32 R14, R4, 0x1 ;  /* 0x00000001040e781a */ /* 0x000fc80000000000 */
[----:B------:R1:W-:Y:S01]  /*0550*/  STL [R1+0x3d8], R17 ;  /* 0x0003d81101007387 */ /* 0x0003e20000100800 */
[C---:B------:R-:W-:Y:S02]  /*0560*/  LOP3.LUT R0, R14.reuse, 0x2, RZ, 0xfc, !PT ;  /* 0x000000020e007812 */ /* 0x040fe400078efcff */
[C---:B------:R-:W-:Y:S02]  /*0570*/  LOP3.LUT R4, R14.reuse, 0x4, RZ, 0xfc, !PT ;  /* 0x000000040e047812 */ /* 0x040fe400078efcff */
[C---:B------:R-:W-:Y:S02]  /*0580*/  LOP3.LUT R0, R14.reuse, 0x6, RZ, 0xfc, !PT ;  /* 0x000000060e007812 */ /* 0x040fe400078efcff */
[C---:B------:R-:W-:Y:S02]  /*0590*/  LOP3.LUT R5, R14.reuse, 0x8, RZ, 0xfc, !PT ;  /* 0x000000080e057812 */ /* 0x040fe400078efcff */
[C---:B------:R-:W-:Y:S02]  /*05a0*/  LOP3.LUT R4, R14.reuse, 0xa, RZ, 0xfc, !PT ;  /* 0x0000000a0e047812 */ /* 0x040fe400078efcff */
[----:B------:R-:W-:-:S02]  /*05b0*/  LOP3.LUT R0, R14, 0xc, RZ, 0xfc, !PT ;  /* 0x0000000c0e007812 */ /* 0x000fc400078efcff */
        /* <DEDUP_REMOVED lines=8> */
[----:B------:R-:W-:Y:S01]  /*0640*/  LOP3.LUT R0, R14, 0x1e, RZ, 0xfc, !PT ;  /* 0x0000001e0e007812 */ /* 0x000fe200078efcff */
[----:B01----:R-:W-:Y:S06]  /*0650*/  BRA.U UP0, `(.L_x_0) ;  /* 0x0000000900147547 */ /* 0x003fec000b800000 */
[C---:B------:R-:W-:Y:S02]  /*0660*/  IMAD.SHL.U32 R2, R25.reuse, 0x2, RZ ;  /* 0x0000000219027824 */ /* 0x040fe400078e00ff */
[----:B------:R-:W-:-:S03]  /*0670*/  IMAD.SHL.U32 R0, R25, 0x8, RZ ;  /* 0x0000000819007824 */ /* 0x000fc600078e00ff */
[----:B------:R0:W-:Y:S04]  /*0680*/  STL [R1+0x3d4], R2 ;  /* 0x0003d40201007387 */ /* 0x0001e80000100800 */
[----:B------:R0:W-:Y:S04]  /*0690*/  STL [R1+0x50], RZ ;  /* 0x000050ff01007387 */ /* 0x0001e80000100800 */
[----:B------:R0:W-:Y:S04]  /*06a0*/  STL [R1+0x390], R0 ;  /* 0x0003900001007387 */ /* 0x0001e80000100800 */
[----:B------:R0:W-:Y:S04]  /*06b0*/  STL [R1+0x54], RZ ;  /* 0x000054ff01007387 */ /* 0x0001e80000100800 */
        /* <DEDUP_REMOVED lines=125> */
[----:B------:R0:W-:Y:S01]  /*0e90*/  STL [R1+0x2c], RZ ;  /* 0x00002cff01007387 */ /* 0x0001e20000100800 */
[----:B------:R-:W-:Y:S05]  /*0ea0*/  BRA `(.L_x_1) ;  /* 0x0000007c00807947 */ /* 0x000fea0003800000 */
.L_x_0:
[----:B------:R-:W-:Y:S01]  /*0eb0*/  IABS R6, R2 ;  /* 0x0000000200067213 */ /* 0x000fe20000000000 */
[----:B------:R-:W0:Y:S01]  /*0ec0*/  LDCU UR10, c[0x0][0x3b0] ;  /* 0x00007600ff0a77ac */ /* 0x000e220008000800 */
[----:B------:R-:W-:Y:S02]  /*0ed0*/  IABS R20, R3 ;  /* 0x0000000300147213 */ /* 0x000fe40000000000 */
[----:B------:R-:W1:Y:S01]  /*0ee0*/  I2F.RP R7, R6 ;  /* 0x0000000600077306 */ /* 0x000e620000209400 */
[----:B------:R-:W-:Y:S01]  /*0ef0*/  IABS R22, R17 ;  /* 0x0000001100167213 */ /* 0x000fe20000000000 */
[----:B------:R-:W2:Y:S01]  /*0f00*/  LDCU.128 UR12, c[0x0][0x380] ;  /* 0x00007000ff0c77ac */ /* 0x000ea20008000c00 */
[----:B------:R-:W-:Y:S02]  /*0f10*/  ISETP.GE.AND P4, PT, R17, RZ, PT ;  /* 0x000000ff1100720c */ /* 0x000fe40003f86270 */
[----:B------:R-:W-:Y:S01]  /*0f20*/  SHF.R.U32.HI R28, RZ, 0x2, R25 ;  /* 0x00000002ff1c7819 */ /* 0x000fe20000011619 */
[----:B------:R-:W3:Y:S02]  /*0f30*/  LDCU UR11, c[0x0][0x3a4] ;  /* 0x00007480ff0b77ac */ /* 0x000ee40008000800 */
[----:B------:R-:W4:Y:S01]  /*0f40*/  I2F.RP R0, R20 ;  /* 0x0000001400007306 */ /* 0x000f220000209400 */
[----:B------:R-:W-:Y:S01]  /*0f50*/  SGXT.U32 R28, R28, 0x3 ;  /* 0x000000031c1c781a */ /* 0x000fe20000000000 */
[----:B------:R-:W-:-:S04]  /*0f60*/  USHF.R.S32.HI UR6, URZ, 0x1f, UR5 ;  /* 0x0000001fff067899 */ /* 0x000fc80008011405 */
[----:B------:R-:W-:Y:S02]  /*0f70*/  ULEA.HI UR6, UR6, UR5, URZ, 0x5 ;  /* 0x0000000506067291 */ /* 0x000fe4000f8f28ff */
[----:B-1----:R-:W1:Y:S02]  /*0f80*/  MUFU.RCP R7, R7 ;  /* 0x0000000700077308 */ /* 0x002e640000001000 */
[----:B------:R-:W-:-:S06]  /*0f90*/  USHF.R.S32.HI UR6, URZ, 0x5, UR6 ;  /* 0x00000005ff067899 */ /* 0x000fcc0008011406 */
[----:B----4-:R-:W4:Y:S01]  /*0fa0*/  MUFU.RCP R0, R0 ;  /* 0x0000000000007308 */ /* 0x010f220000001000 */
[----:B-1----:R-:W-:-:S07]  /*0fb0*/  VIADD R4, R7, 0xffffffe ;  /* 0x0ffffffe07047836 */ /* 0x002fce0000000000 */
[----:B------:R1:W5:Y:S01]  /*0fc0*/  F2I.FTZ.U32.TRUNC.NTZ R5, R4 ;  /* 0x0000000400057305 */ /* 0x000362000021f000 */
[----:B----4-:R-:W-:Y:S01]  /*0fd0*/  VIADD R26, R0, 0xffffffe ;  /* 0x0ffffffe001a7836 */ /* 0x010fe20000000000 */
[----:B------:R-:W-:-:S06]  /*0fe0*/  SHF.R.U32.HI R0, RZ, 0x5, R25 ;  /* 0x00000005ff007819 */ /* 0x000fcc0000011619 */
[----:B------:R4:W0:Y:S01]  /*0ff0*/  F2I.FTZ.U32.TRUNC.NTZ R27, R26 ;  /* 0x0000001a001b7305 */ /* 0x000822000021f000 */
[----:B-1----:R-:W-:Y:S01]  /*1000*/  IMAD.MOV.U32 R4, RZ, RZ, RZ ;  /* 0x000000ffff047224 */ /* 0x002fe200078e00ff */
[----:B------:R-:W-:-:S04]  /*1010*/  SGXT.U32 R0, R0, 0x4 ;  /* 0x000000040000781a */ /* 0x000fc80000000000 */
[----:B------:R-:W-:Y:S01]  /*1020*/  LOP3.LUT R0, R29, R0, RZ, 0xfc, !PT ;  /* 0x000000001d007212 */ /* 0x000fe200078efcff */
[--C-:B-----5:R-:W-:Y:S02]  /*1030*/  IMAD.MOV R9, RZ, RZ, -R5.reuse ;  /* 0x000000ffff097224 */ /* 0x120fe400078e0a05 */
[----:B----4-:R-:W-:Y:S01]  /*1040*/  IMAD.MOV.U32 R26, RZ, RZ, RZ ;  /* 0x000000ffff1a7224 */ /* 0x010fe200078e00ff */
[C---:B------:R-:W-:Y:S01]  /*1050*/  LOP3.LUT R13, R0.reuse, 0xe0, RZ, 0xfc, !PT ;  /* 0x000000e0000d7812 */ /* 0x040fe200078efcff */
[----:B------:R-:W-:Y:S01]  /*1060*/  IMAD R9, R9, R6, RZ ;  /* 0x0000000609097224 */ /* 0x000fe200078e02ff */
[----:B------:R-:W-:Y:S02]  /*1070*/  LOP3.LUT R18, R0, 0xa0, RZ, 0xfc, !PT ;  /* 0x000000a000127812 */ /* 0x000fe400078efcff */
[----:B------:R-:W-:Y:S01]  /*1080*/  IABS R14, R13 ;  /* 0x0000000d000e7213 */ /* 0x000fe20000000000 */
[----:B------:R-:W-:Y:S01]  /*1090*/  IMAD.HI.U32 R5, R5, R9, R4 ;  /* 0x0000000905057227 */ /* 0x000fe200078e0004 */
[----:B------:R-:W-:-:S02]  /*10a0*/  LEA.HI R4, R25, R29, RZ, 0x1b ;  /* 0x0000001d19047211 */ /* 0x000fc400078fd8ff */
[----:B------:R-:W-:Y:S01]  /*10b0*/  LOP3.LUT R24, R0, 0x60, RZ, 0xfc, !PT ;  /* 0x0000006000187812 */ /* 0x000fe200078efcff */
[----:B0-----:R-:W-:Y:S02]  /*10c0*/  IMAD.MOV R8, RZ, RZ, -R27 ;  /* 0x000000ffff087224 */ /* 0x001fe400078e0a1b */
[----:B------:R-:W-:-:S04]  /*10d0*/  IMAD.HI.U32 R5, R5, R22, RZ ;  /* 0x0000001605057227 */ /* 0x000fc800078e00ff */
[----:B------:R-:W-:Y:S02]  /*10e0*/  IMAD.MOV R5, RZ, RZ, -R5 ;  /* 0x000000ffff057224 */ /* 0x000fe400078e0a05 */
[----:B------:R-:W-:Y:S02]  /*10f0*/  VIADD R7, R4, 0xf0 ;  /* 0x000000f004077836 */ /* 0x000fe40000000000 */
[----:B------:R-:W-:Y:S02]  /*1100*/  IMAD R22, R6, R5, R22 ;  /* 0x0000000506167224 */ /* 0x000fe400078e0216 */
[----:B------:R-:W-:Y:S01]  /*1110*/  IMAD R8, R8, R20, RZ ;  /* 0x0000001408087224 */ /* 0x000fe200078e02ff */
[----:B------:R-:W-:Y:S01]  /*1120*/  IABS R16, R7 ;  /* 0x0000000700107213 */ /* 0x000fe20000000000 */
[----:B------:R-:W-:Y:S01]  /*1130*/  VIADD R5, R4, 0xd0 ;  /* 0x000000d004057836 */ /* 0x000fe20000000000 */
[----:B------:R-:W-:Y:S01]  /*1140*/  ISETP.GT.U32.AND P0, PT, R6, R22, PT ;  /* 0x000000160600720c */ /* 0x000fe20003f04070 */
[----:B------:R-:W-:Y:S01]  /*1150*/  IMAD.HI.U32 R26, R27, R8, R26 ;  /* 0x000000081b1a7227 */ /* 0x000fe200078e001a */
[----:B------:R-:W-:-:S02]  /*1160*/  ISETP.GE.AND P3, PT, R7, RZ, PT ;  /* 0x000000ff0700720c */ /* 0x000fc40003f66270 */
[----:B------:R-:W-:Y:S02]  /*1170*/  IABS R12, R5 ;  /* 0x00000005000c7213 */ /* 0x000fe40000000000 */
[----:B------:R-:W-:Y:S01]  /*1180*/  ISETP.GE.AND P6, PT, R5, RZ, PT ;  /* 0x000000ff0500720c */ /* 0x000fe20003fc6270 */
[----:B------:R-:W-:Y:S01]  /*1190*/  IMAD.HI.U32 R10, R26, R16, RZ ;  /* 0x000000101a0a7227 */ /* 0x000fe200078e00ff */
[----:B------:R-:W-:-:S03]  /*11a0*/  LOP3.LUT R5, R0, 0xc0, RZ, 0xfc, !PT ;  /* 0x000000c000057812 */ /* 0x000fc600078efcff */
[----:B------:R-:W-:Y:S02]  /*11b0*/  IMAD.MOV R10, RZ, RZ, -R10 ;  /* 0x000000ffff0a7224 */ /* 0x000fe400078e0a0a */
[----:B------:R-:W-:Y:S02]  /*11c0*/  @!P0 IMAD.IADD R22, R22, 0x1, -R6 ;  /* 0x0000000116168824 */ /* 0x000fe400078e0a06 */
[----:B------:R-:W-:Y:S01]  /*11d0*/  IMAD R16, R20, R10, R16 ;  /* 0x0000000a14107224 */ /* 0x000fe200078e0210 */
[----:B------:R-:W-:Y:S01]  /*11e0*/  IABS R10, R5 ;  /* 0x00000005000a7213 */ /* 0x000fe20000000000 */
[----:B------:R-:W-:Y:S01]  /*11f0*/  IMAD.HI.U32 R9, R26, R12, RZ ;  /* 0x0000000c1a097227 */ /* 0x000fe200078e00ff */
[----:B------:R-:W-:Y:S02]  /*1200*/  ISETP.GT.U32.AND P0, PT, R6, R22, PT ;  /* 0x000000160600720c */ /* 0x000fe40003f04070 */
[----:B------:R-:W-:Y:S01]  /*1210*/  ISETP.GT.U32.AND P1, PT, R20, R16, PT ;  /* 0x000000101400720c */ /* 0x000fe20003f24070 */
[----:B------:R-:W-:-:S04]  /*1220*/  IMAD.HI.U32 R8, R26, R14, RZ ;  /* 0x0000000e1a087227 */ /* 0x000fc800078e00ff */
[----:B------:R-:W-:Y:S01]  /*1230*/  IMAD.MOV R7, RZ, RZ, -R9 ;  /* 0x000000ffff077224 */ /* 0x000fe200078e0a09 */
[----:B------:R-:W-:Y:S01]  /*1240*/  IABS R9, R18 ;  /* 0x0000001200097213 */ /* 0x000fe20000000000 */
[----:B------:R-:W-:Y:S02]  /*1250*/  IMAD.MOV R8, RZ, RZ, -R8 ;  /* 0x000000ffff087224 */ /* 0x000fe400078e0a08 */
[----:B------:R-:W-:Y:S02]  /*1260*/  IMAD R12, R20, R7, R12 ;  /* 0x00000007140c7224 */ /* 0x000fe400078e020c */
[----:B------:R-:W-:Y:S01]  /*1270*/  @!P0 IMAD.IADD R22, R22, 0x1, -R6 ;  /* 0x0000000116168824 */ /* 0x000fe200078e0a06 */
[----:B------:R-:W-:Y:S01]  /*1280*/  ISETP.NE.AND P0, PT, R2, RZ, PT ;  /* 0x000000ff0200720c */ /* 0x000fe20003f05270 */
[----:B------:R-:W-:Y:S02]  /*1290*/  IMAD R14, R20, R8, R14 ;  /* 0x00000008140e7224 */ /* 0x000fe400078e020e */
[----:B------:R-:W-:-:S02]  /*12a0*/  VIADD R8, R4, 0xb0 ;  /* 0x000000b004087836 */ /* 0x000fc40000000000 */
[----:B------:R-:W-:Y:S01]  /*12b0*/  @!P4 IMAD.MOV R22, RZ, RZ, -R22 ;  /* 0x000000ffff16c224 */ /* 0x000fe200078e0a16 */
[----:B------:R-:W-:Y:S01]  /*12c0*/  ISETP.GT.U32.AND P4, PT, R20, R12, PT ;  /* 0x0000000c1400720c */ /* 0x000fe20003f84070 */
[----:B------:R-:W-:Y:S01]  /*12d0*/  @!P1 IMAD.IADD R16, R16, 0x1, -R20 ;  /* 0x0000000110109824 */ /* 0x000fe200078e0a14 */
[----:B------:R-:W-:Y:S01]  /*12e0*/  ISETP.GE.AND P5, PT, R8, RZ, PT ;  /* 0x000000ff0800720c */ /* 0x000fe20003fa6270 */
[----:B------:R-:W-:Y:S01]  /*12f0*/  IMAD.HI.U32 R7, R26, R10, RZ ;  /* 0x0000000a1a077227 */ /* 0x000fe200078e00ff */
[----:B------:R-:W-:Y:S02]  /*1300*/  IABS R8, R8 ;  /* 0x0000000800087213 */ /* 0x000fe40000000000 */
[C---:B------:R-:W-:Y:S01]  /*1310*/  ISETP.GT.U32.AND P1, PT, R20.reuse, R16, PT ;  /* 0x000000101400720c */ /* 0x040fe20003f24070 */
[----:B------:R-:W-:Y:S01]  /*1320*/  IMAD.MOV R7, RZ, RZ, -R7 ;  /* 0x000000ffff077224 */ /* 0x000fe200078e0a07 */
[----:B------:R-:W-:Y:S01]  /*1330*/  ISETP.GT.U32.AND P2, PT, R20, R14, PT ;  /* 0x0000000e1400720c */ /* 0x000fe20003f44070 */
[----:B------:R-:W-:Y:S01]  /*1340*/  IMAD.HI.U32 R11, R26, R8, RZ ;  /* 0x000000081a0b7227 */ /* 0x000fe200078e00ff */
[----:B------:R-:W-:-:S03]  /*1350*/  @!P0 LOP3.LUT R22, RZ, R2, RZ, 0x33, !PT ;  /* 0x00000002ff168212 */ /* 0x000fc600078e33ff */
[----:B------:R-:W-:Y:S02]  /*1360*/  @!P4 IMAD.IADD R12, R12, 0x1, -R20 ;  /* 0x000000010c0cc824 */ /* 0x000fe400078e0a14 */
[----:B------:R-:W-:Y:S02]  /*1370*/  IMAD.MOV R11, RZ, RZ, -R11 ;  /* 0x000000ffff0b7224 */ /* 0x000fe400078e0a0b */
[C---:B------:R-:W-:Y:S01]  /*1380*/  IMAD R10, R20.reuse, R7, R10 ;  /* 0x00000007140a7224 */ /* 0x040fe200078e020a */
[----:B------:R-:W-:Y:S01]  /*1390*/  ISETP.GT.U32.AND P4, PT, R20, R12, PT ;  /* 0x0000000c1400720c */ /* 0x000fe20003f84070 */
[----:B------:R-:W-:-:S04]  /*13a0*/  IMAD.HI.U32 R6, R26, R9, RZ ;  /* 0x000000091a067227 */ /* 0x000fc800078e00ff */
[----:B------:R-:W-:Y:S02]  /*13b0*/  IMAD R8, R20, R11, R8 ;  /* 0x0000000b14087224 */ /* 0x000fe400078e0208 */
[----:B------:R-:W-:Y:S01]  /*13c0*/  @!P1 IMAD.IADD R16, R16, 0x1, -R20 ;  /* 0x0000000110109824 */ /* 0x000fe200078e0a14 */
[----:B------:R-:W-:Y:S01]  /*13d0*/  ISETP.GT.U32.AND P1, PT, R20, R10, PT ;  /* 0x0000000a1400720c */ /* 0x000fe20003f24070 */
[----:B------:R-:W-:Y:S02]  /*13e0*/  VIADD R7, R4, 0x90 ;  /* 0x0000009004077836 */ /* 0x000fe40000000000 */
[----:B------:R-:W-:Y:S02]  /*13f0*/  IMAD.MOV R6, RZ, RZ, -R6 ;  /* 0x000000ffff067224 */ /* 0x000fe400078e0a06 */
[----:B------:R-:W-:Y:S01]  /*1400*/  @!P3 IMAD.MOV R16, RZ, RZ, -R16 ;  /* 0x000000ffff10b224 */ /* 0x000fe200078e0a10 */
[C---:B------:R-:W-:Y:S01]  /*1410*/  ISETP.GT.U32.AND P3, PT, R20.reuse, R8, PT ;  /* 0x000000081400720c */ /* 0x040fe20003f64070 */
[----:B------:R-:W-:Y:S01]  /*1420*/  IMAD R9, R20, R6, R9 ;  /* 0x0000000614097224 */ /* 0x000fe200078e0209 */
[----:B------:R-:W-:Y:S01]  /*1430*/  IABS R11, R7 ;  /* 0x00000007000b7213 */ /* 0x000fe20000000000 */
[--C-:B------:R-:W-:Y:S01]  /*1440*/  @!P2 IMAD.IADD R14, R14, 0x1, -R20.reuse ;  /* 0x000000010e0ea824 */ /* 0x100fe200078e0a14 */
[----:B------:R-:W-:Y:S01]  /*1450*/  LOP3.LUT R6, R0, 0x80, RZ, 0xfc, !PT ;  /* 0x0000008000067812 */ /* 0x000fe200078efcff */
[----:B------:R-:W-:Y:S01]  /*1460*/  @!P4 IMAD.IADD R12, R12, 0x1, -R20 ;  /* 0x000000010c0cc824 */ /* 0x000fe200078e0a14 */
[----:B------:R-:W-:Y:S01]  /*1470*/  ISETP.GE.AND P0, PT, R7, RZ, PT ;  /* 0x000000ff0700720c */ /* 0x000fe20003f06270 */
[----:B------:R-:W-:Y:S01]  /*1480*/  IMAD.HI.U32 R15, R26, R11, RZ ;  /* 0x0000000b1a0f7227 */ /* 0x000fe200078e00ff */
[----:B------:R-:W-:-:S02]  /*1490*/  ISETP.GT.U32.AND P2, PT, R20, R14, PT ;  /* 0x0000000e1400720c */ /* 0x000fc40003f44070 */
[----:B------:R-:W-:Y:S01]  /*14a0*/  IABS R17, R6 ;  /* 0x0000000600117213 */ /* 0x000fe20000000000 */
[--C-:B------:R-:W-:Y:S01]  /*14b0*/  @!P1 IMAD.IADD R10, R10, 0x1, -R20.reuse ;  /* 0x000000010a0a9824 */ /* 0x100fe200078e0a14 */
[----:B------:R-:W-:Y:S01]  /*14c0*/  ISETP.GE.AND P4, PT, R13, RZ, PT ;  /* 0x000000ff0d00720c */ /* 0x000fe20003f86270 */
[----:B------:R-:W-:Y:S02]  /*14d0*/  VIADD R7, R4, 0x70 ;  /* 0x0000007004077836 */ /* 0x000fe40000000000 */
[----:B------:R-:W-:Y:S02]  /*14e0*/  IMAD.MOV R13, RZ, RZ, -R15 ;  /* 0x000000ffff0d7224 */ /* 0x000fe400078e0a0f */
[----:B------:R-:W-:Y:S01]  /*14f0*/  IMAD.HI.U32 R2, R26, R17, RZ ;  /* 0x000000111a027227 */ /* 0x000fe200078e00ff */
[----:B------:R-:W-:Y:S02]  /*1500*/  IABS R15, R7 ;  /* 0x00000007000f7213 */ /* 0x000fe40000000000 */
[----:B------:R-:W-:Y:S01]  /*1510*/  ISETP.GE.AND P1, PT, R7, RZ, PT ;  /* 0x000000ff0700720c */ /* 0x000fe20003f26270 */
[----:B------:R-:W-:Y:S01]  /*1520*/  @!P3 IMAD.IADD R8, R8, 0x1, -R20 ;  /* 0x000000010808b824 */ /* 0x000fe200078e0a14 */
[C---:B------:R-:W-:Y:S01]  /*1530*/  ISETP.GT.U32.AND P3, PT, R20.reuse, R10, PT ;  /* 0x0000000a1400720c */ /* 0x040fe20003f64070 */
[----:B------:R-:W-:Y:S01]  /*1540*/  IMAD R11, R20, R13, R11 ;  /* 0x0000000d140b7224 */ /* 0x000fe200078e020b */
[----:B------:R-:W-:Y:S01]  /*1550*/  IABS R13, R24 ;  /* 0x00000018000d7213 */ /* 0x000fe20000000000 */
[----:B------:R-:W-:-:S02]  /*1560*/  IMAD.MOV R2, RZ, RZ, -R2 ;  /* 0x000000ffff027224 */ /* 0x000fc400078e0a02 */
[----:B------:R-:W-:Y:S01]  /*1570*/  @!P6 IMAD.MOV R12, RZ, RZ, -R12 ;  /* 0x000000ffff0ce224 */ /* 0x000fe200078e0a0c */
[----:B------:R-:W-:Y:S01]  /*1580*/  ISETP.GT.U32.AND P6, PT, R20, R11, PT ;  /* 0x0000000b1400720c */ /* 0x000fe20003fc4070 */
[----:B------:R-:W-:Y:S01]  /*1590*/  @!P2 IMAD.IADD R14, R14, 0x1, -R20 ;  /* 0x000000010e0ea824 */ /* 0x000fe200078e0a14 */
[C---:B------:R-:W-:Y:S01]  /*15a0*/  ISETP.GT.U32.AND P2, PT, R20.reuse, R9, PT ;  /* 0x000000091400720c */ /* 0x040fe20003f44070 */
[----:B------:R-:W-:Y:S02]  /*15b0*/  IMAD R17, R20, R2, R17 ;  /* 0x0000000214117224 */ /* 0x000fe400078e0211 */
[----:B------:R-:W-:-:S04]  /*15c0*/  IMAD.HI.U32 R2, R26, R15, RZ ;  /* 0x0000000f1a027227 */ /* 0x000fc800078e00ff */
[----:B------:R-:W-:Y:S02]  /*15d0*/  IMAD.MOV R2, RZ, RZ, -R2 ;  /* 0x000000ffff027224 */ /* 0x000fe400078e0a02 */
[----:B------:R-:W-:Y:S01]  /*15e0*/  @!P4 IMAD.MOV R14, RZ, RZ, -R14 ;  /* 0x000000ffff0ec224 */ /* 0x000fe200078e0a0e */
[----:B------:R-:W-:Y:S01]  /*15f0*/  ISETP.GT.U32.AND P4, PT, R20, R8, PT ;  /* 0x000000081400720c */ /* 0x000fe20003f84070 */
[--C-:B------:R-:W-:Y:S01]  /*1600*/  @!P3 IMAD.IADD R10, R10, 0x1, -R20.reuse ;  /* 0x000000010a0ab824 */ /* 0x100fe200078e0a14 */
[C---:B------:R-:W-:Y:S01]  /*1610*/  ISETP.GT.U32.AND P3, PT, R20.reuse, R17, PT ;  /* 0x000000111400720c */ /* 0x040fe20003f64070 */
[----:B------:R-:W-:Y:S01]  /*1620*/  IMAD R15, R20, R2, R15 ;  /* 0x00000002140f7224 */ /* 0x000fe200078e020f */
[----:B------:R-:W-:Y:S01]  /*1630*/  LOP3.LUT R2, R0, 0x40, RZ, 0xfc, !PT ;  /* 0x0000004000027812 */ /* 0x000fe200078efcff */
[--C-:B------:R-:W-:Y:S02]  /*1640*/  @!P6 IMAD.IADD R11, R11, 0x1, -R20.reuse ;  /* 0x000000010b0be824 */ /* 0x100fe400078e0a14 */
[--C-:B------:R-:W-:Y:S01]  /*1650*/  @!P2 IMAD.IADD R9, R9, 0x1, -R20.reuse ;  /* 0x000000010909a824 */ /* 0x100fe200078e0a14 */
[----:B------:R-:W-:Y:S01]  /*1660*/  ISETP.GT.U32.AND P6, PT, R20, R15, PT ;  /* 0x0000000f1400720c */ /* 0x000fe20003fc4070 */
[----:B------:R-:W-:Y:S01]  /*1670*/  VIADD R7, R4, 0x50 ;  /* 0x0000005004077836 */ /* 0x000fe20000000000 */
[----:B------:R-:W-:Y:S01]  /*1680*/  IABS R19, R2 ;  /* 0x0000000200137213 */ /* 0x000fe20000000000 */
[----:B---3--:R-:W-:Y:S01]  /*1690*/  IMAD R22, R22, UR11, RZ ;  /* 0x0000000b16167c24 */ /* 0x008fe2000f8e02ff */
[----:B------:R-:W-:Y:S01]  /*16a0*/  ISETP.GT.U32.AND P2, PT, R20, R9, PT ;  /* 0x000000091400720c */ /* 0x000fe20003f44070 */
[--C-:B------:R-:W-:Y:S01]  /*16b0*/  @!P4 IMAD.IADD R8, R8, 0x1, -R20.reuse ;  /* 0x000000010808c824 */ /* 0x100fe200078e0a14 */
[----:B------:R-:W-:Y:S01]  /*16c0*/  ISETP.GE.AND P4, PT, R5, RZ, PT ;  /* 0x000000ff0500720c */ /* 0x000fe20003f86270 */
[--C-:B------:R-:W-:Y:S01]  /*16d0*/  @!P3 IMAD.IADD R17, R17, 0x1, -R20.reuse ;  /* 0x000000011111b824 */ /* 0x100fe200078e0a14 */
[----:B------:R-:W-:Y:S01]  /*16e0*/  ISETP.GE.AND P3, PT, R18, RZ, PT ;  /* 0x000000ff1200720c */ /* 0x000fe20003f66270 */
[----:B------:R-:W-:Y:S01]  /*16f0*/  IMAD.HI.U32 R5, R26, R13, RZ ;  /* 0x0000000d1a057227 */ /* 0x000fe200078e00ff */
[----:B------:R-:W0:Y:S03]  /*1700*/  LDCU UR11, c[0x0][0x3ac] ;  /* 0x00007580ff0b77ac */ /* 0x000e260008000800 */
[----:B------:R-:W-:-:S02]  /*1710*/  @!P6 IMAD.IADD R15, R15, 0x1, -R20 ;  /* 0x000000010f0fe824 */ /* 0x000fc400078e0a14 */
[----:B------:R-:W-:Y:S02]  /*1720*/  IMAD.MOV R5, RZ, RZ, -R5 ;  /* 0x000000ffff057224 */ /* 0x000fe400078e0a05 */
[----:B------:R-:W-:Y:S01]  /*1730*/  @!P2 IMAD.IADD R9, R9, 0x1, -R20 ;  /* 0x000000010909a824 */ /* 0x000fe200078e0a14 */
[C---:B------:R-:W-:Y:S01]  /*1740*/  ISETP.GT.U32.AND P6, PT, R20.reuse, R15, PT ;  /* 0x0000000f1400720c */ /* 0x040fe20003fc4070 */
[C---:B------:R-:W-:Y:S01]  /*1750*/  IMAD R13, R20.reuse, R5, R13 ;  /* 0x00000005140d7224 */ /* 0x040fe200078e020d */
[----:B------:R-:W-:Y:S01]  /*1760*/  ISETP.GE.AND P2, PT, R7, RZ, PT ;  /* 0x000000ff0700720c */ /* 0x000fe20003f46270 */
[----:B------:R-:W-:Y:S01]  /*1770*/  @!P3 IMAD.MOV R9, RZ, RZ, -R9 ;  /* 0x000000ffff09b224 */ /* 0x000fe200078e0a09 */
[----:B------:R-:W-:Y:S01]  /*1780*/  IABS R7, R7 ;  /* 0x0000000700077213 */ /* 0x000fe20000000000 */
[----:B------:R-:W-:Y:S01]  /*1790*/  @!P5 IMAD.MOV R8, RZ, RZ, -R8 ;  /* 0x000000ffff08d224 */ /* 0x000fe200078e0a08 */
[----:B------:R-:W-:Y:S01]  /*17a0*/  ISETP.GT.U32.AND P3, PT, R20, R13, PT ;  /* 0x0000000d1400720c */ /* 0x000fe20003f64070 */
[----:B------:R-:W-:Y:S01]  /*17b0*/  VIADD R18, R4, 0x30 ;  /* 0x0000003004127836 */ /* 0x000fe20000000000 */
[----:B------:R-:W-:Y:S01]  /*17c0*/  ISETP.GT.U32.AND P5, PT, R20, R17, PT ;  /* 0x000000111400720c */ /* 0x000fe20003fa4070 */
[----:B------:R-:W-:Y:S01]  /*17d0*/  IMAD.HI.U32 R23, R26, R7, RZ ;  /* 0x000000071a177227 */ /* 0x000fe200078e00ff */
[----:B0-----:R-:W-:-:S02]  /*17e0*/  USHF.L.U32 UR5, UR11, 0x5, URZ ;  /* 0x000000050b057899 */ /* 0x001fc400080006ff */
[----:B------:R-:W-:Y:S01]  /*17f0*/  IABS R5, R18 ;  /* 0x0000001200057213 */ /* 0x000fe20000000000 */
[----:B------:R-:W-:-:S04]  /*1800*/  IMAD.HI.U32 R21, R26, R19, RZ ;  /* 0x000000131a157227 */ /* 0x000fc800078e00ff */
[----:B------:R-:W-:Y:S02]  /*1810*/  IMAD.MOV R23, RZ, RZ, -R23 ;  /* 0x000000ffff177224 */ /* 0x000fe400078e0a17 */
[----:B------:R-:W-:Y:S02]  /*1820*/  IMAD.MOV R21, RZ, RZ, -R21 ;  /* 0x000000ffff157224 */ /* 0x000fe400078e0a15 */
[----:B------:R-:W-:Y:S01]  /*1830*/  @!P6 IMAD.IADD R15, R15, 0x1, -R20 ;  /* 0x000000010f0fe824 */ /* 0x000fe200078e0a14 */
[----:B------:R-:W-:Y:S01]  /*1840*/  ISETP.GE.AND P6, PT, R6, RZ, PT ;  /* 0x000000ff0600720c */ /* 0x000fe20003fc6270 */
[----:B------:R-:W-:Y:S02]  /*1850*/  VIADD R4, R4, 0x10 ;  /* 0x0000001004047836 */ /* 0x000fe40000000000 */
[C---:B------:R-:W-:Y:S02]  /*1860*/  IMAD R7, R20.reuse, R23, R7 ;  /* 0x0000001714077224 */ /* 0x040fe400078e0207 */
[----:B------:R-:W-:Y:S01]  /*1870*/  IMAD R6, R20, R21, R19 ;  /* 0x0000001514067224 */ /* 0x000fe200078e0213 */
[----:B------:R-:W-:Y:S01]  /*1880*/  LOP3.LUT R21, R0, 0x20, RZ, 0xfc, !PT ;  /* 0x0000002000157812 */ /* 0x000fe200078efcff */
[----:B------:R-:W-:Y:S01]  /*1890*/  IMAD.HI.U32 R23, R26, R5, RZ ;  /* 0x000000051a177227 */ /* 0x000fe200078e00ff */
[----:B------:R-:W-:-:S03]  /*18a0*/  IABS R19, R4 ;  /* 0x0000000400137213 */ /* 0x000fc60000000000 */
[--C-:B------:R-:W-:Y:S01]  /*18b0*/  @!P3 IMAD.IADD R13, R13, 0x1, -R20.reuse ;  /* 0x000000010d0db824 */ /* 0x100fe200078e0a14 */
[----:B------:R-:W-:Y:S01]  /*18c0*/  ISETP.GE.AND P3, PT, R4, RZ, PT ;  /* 0x000000ff0400720c */ /* 0x000fe20003f66270 */
[----:B------:R-:W-:Y:S01]  /*18d0*/  @!P5 IMAD.IADD R17, R17, 0x1, -R20 ;  /* 0x000000011111d824 */ /* 0x000fe200078e0a14 */
[----:B------:R-:W-:Y:S01]  /*18e0*/  ISETP.GE.AND P5, PT, R18, RZ, PT ;  /* 0x000000ff1200720c */ /* 0x000fe20003fa6270 */
[----:B------:R-:W-:Y:S01]  /*18f0*/  IMAD.MOV R23, RZ, RZ, -R23 ;  /* 0x000000ffff177224 */ /* 0x000fe200078e0a17 */
[----:B------:R-:W-:Y:S01]  /*1900*/  IABS R4, R21 ;  /* 0x0000001500047213 */ /* 0x000fe20000000000 */
[----:B------:R-:W-:Y:S01]  /*1910*/  IMAD.HI.U32 R25, R26, R19, RZ ;  /* 0x000000131a197227 */ /* 0x000fe200078e00ff */
[----:B------:R-:W-:-:S03]  /*1920*/  IABS R18, R0 ;  /* 0x0000000000127213 */ /* 0x000fc60000000000 */
[----:B------:R-:W-:Y:S02]  /*1930*/  IMAD R5, R20, R23, R5 ;  /* 0x0000001714057224 */ /* 0x000fe400078e0205 */
[----:B------:R-:W-:-:S04]  /*1940*/  IMAD.HI.U32 R23, R26, R4, RZ ;  /* 0x000000041a177227 */ /* 0x000fc800078e00ff */
[----:B------:R-:W-:-:S04]  /*1950*/  IMAD.HI.U32 R26, R26, R18, RZ ;  /* 0x000000121a1a7227 */ /* 0x000fc800078e00ff */
[----:B------:R-:W-:Y:S02]  /*1960*/  IMAD.MOV R27, RZ, RZ, -R25 ;  /* 0x000000ffff1b7224 */ /* 0x000fe400078e0a19 */
[----:B------:R-:W-:Y:S02]  /*1970*/  IMAD.MOV R25, RZ, RZ, -R26 ;  /* 0x000000ffff197224 */ /* 0x000fe400078e0a1a */
[----:B------:R-:W0:Y:S01]  /*1980*/  S2R R26, SR_TID.X ;  /* 0x00000000001a7919 */ /* 0x000e220000002100 */
[C---:B------:R-:W-:Y:S02]  /*1990*/  IMAD R19, R20.reuse, R27, R19 ;  /* 0x0000001b14137224 */ /* 0x040fe400078e0213 */
[----:B------:R-:W-:Y:S01]  /*19a0*/  @!P4 IMAD.MOV R10, RZ, RZ, -R10 ;  /* 0x000000ffff0ac224 */ /* 0x000fe200078e0a0a */
[C---:B------:R-:W-:Y:S01]  /*19b0*/  ISETP.GT.U32.AND P4, PT, R20.reuse, R11, PT ;  /* 0x0000000b1400720c */ /* 0x040fe20003f84070 */
[----:B------:R-:W-:Y:S02]  /*19c0*/  IMAD R18, R20, R25, R18 ;  /* 0x0000001914127224 */ /* 0x000fe400078e0212 */
[----:B------:R-:W-:-:S02]  /*19d0*/  @!P6 IMAD.MOV R17, RZ, RZ, -R17 ;  /* 0x000000ffff11e224 */ /* 0x000fc400078e0a11 */
[----:B------:R-:W-:Y:S01]  /*19e0*/  @!P1 IMAD.MOV R15, RZ, RZ, -R15 ;  /* 0x000000ffff0f9224 */ /* 0x000fe200078e0a0f */
[----:B------:R-:W-:-:S07]  /*19f0*/  ISETP.GT.U32.AND P1, PT, R20, R5, PT ;  /* 0x000000051400720c */ /* 0x000fce0003f24070 */
[----:B------:R-:W-:Y:S01]  /*1a00*/  @!P4 IMAD.IADD R11, R11, 0x1, -R20 ;  /* 0x000000010b0bc824 */ /* 0x000fe200078e0a14 */
[----:B------:R-:W-:-:S03]  /*1a10*/  ISETP.GT.U32.AND P4, PT, R20, R7, PT ;  /* 0x000000071400720c */ /* 0x000fc60003f84070 */
[----:B------:R-:W-:Y:S01]  /*1a20*/  @!P0 IMAD.MOV R11, RZ, RZ, -R11 ;  /* 0x000000ffff0b8224 */ /* 0x000fe200078e0a0b */
[----:B------:R-:W-:Y:S01]  /*1a30*/  ISETP.GT.U32.AND P0, PT, R20, R13, PT ;  /* 0x0000000d1400720c */ /* 0x000fe20003f04070 */
[----:B------:R-:W-:-:S08]  /*1a40*/  @!P1 IMAD.IADD R5, R5, 0x1, -R20 ;  /* 0x0000000105059824 */ /* 0x000fd000078e0a14 */
[----:B------:R-:W-:Y:S01]  /*1a50*/  @!P4 IMAD.IADD R7, R7, 0x1, -R20 ;  /* 0x000000010707c824 */ /* 0x000fe200078e0a14 */
[----:B0-----:R-:W-:Y:S01]  /*1a60*/  SHF.R.U32.HI R27, RZ, 0x3, R26 ;  /* 0x00000003ff1b7819 */ /* 0x001fe2000001161a */
[----:B------:R-:W-:Y:S01]  /*1a70*/  IMAD.MOV R26, RZ, RZ, -R23 ;  /* 0x000000ffff1a7224 */ /* 0x000fe200078e0a17 */
[----:B------:R-:W-:Y:S01]  /*1a80*/  ISETP.GT.U32.AND P4, PT, R20, R6, PT ;  /* 0x000000061400720c */ /* 0x000fe20003f84070 */
[----:B------:R-:W-:Y:S01]  /*1a90*/  @!P0 IMAD.IADD R13, R13, 0x1, -R20 ;  /* 0x000000010d0d8824 */ /* 0x000fe200078e0a14 */
[----:B------:R-:W-:Y:S01]  /*1aa0*/  LOP3.LUT R23, R28, 0x30, R27, 0xf8, !PT ;  /* 0x000000301c177812 */ /* 0x000fe200078ef81b */
[C---:B------:R-:W-:Y:S01]  /*1ab0*/  IMAD R4, R20.reuse, R26, R4 ;  /* 0x0000001a14047224 */ /* 0x040fe200078e0204 */
[C---:B------:R-:W-:Y:S01]  /*1ac0*/  ISETP.GT.U32.AND P6, PT, R20.reuse, R7, PT ;  /* 0x000000071400720c */ /* 0x040fe20003fc4070 */
[----:B------:R-:W0:Y:S01]  /*1ad0*/  S2R R26, SR_TID.X ;  /* 0x00000000001a7919 */ /* 0x000e220000002100 */
[C---:B------:R-:W-:Y:S02]  /*1ae0*/  ISETP.GT.U32.AND P0, PT, R20.reuse, R19, PT ;  /* 0x000000131400720c */ /* 0x040fe40003f04070 */
[----:B------:R-:W-:-:S05]  /*1af0*/  ISETP.GT.U32.AND P1, PT, R20, R4, PT ;  /* 0x000000041400720c */ /* 0x000fca0003f24070 */
[----:B------:R-:W-:-:S04]  /*1b00*/  @!P4 IMAD.IADD R6, R6, 0x1, -R20 ;  /* 0x000000010606c824 */ /* 0x000fc800078e0a14 */
[--C-:B------:R-:W-:Y:S01]  /*1b10*/  @!P6 IMAD.IADD R7, R7, 0x1, -R20.reuse ;  /* 0x000000010707e824 */ /* 0x100fe200078e0a14 */
[C---:B------:R-:W-:Y:S01]  /*1b20*/  ISETP.GT.U32.AND P4, PT, R20.reuse, R6, PT ;  /* 0x000000061400720c */ /* 0x040fe20003f84070 */
[--C-:B------:R-:W-:Y:S01]  /*1b30*/  @!P0 IMAD.IADD R19, R19, 0x1, -R20.reuse ;  /* 0x0000000113138824 */ /* 0x100fe200078e0a14 */
[----:B------:R-:W-:Y:S01]  /*1b40*/  ISETP.GT.U32.AND P6, PT, R20, R18, PT ;  /* 0x000000121400720c */ /* 0x000fe20003fc4070 */
[----:B------:R-:W-:Y:S01]  /*1b50*/  @!P1 IMAD.IADD R4, R4, 0x1, -R20 ;  /* 0x0000000104049824 */ /* 0x000fe200078e0a14 */
[----:B------:R-:W-:Y:S01]  /*1b60*/  ISETP.GT.U32.AND P0, PT, R20, R5, PT ;  /* 0x000000051400720c */ /* 0x000fe20003f04070 */
[----:B------:R-:W-:-:S03]  /*1b70*/  @!P2 IMAD.MOV R7, RZ, RZ, -R7 ;  /* 0x000000ffff07a224 */ /* 0x000fc600078e0a07 */
[----:B------:R-:W-:-:S05]  /*1b80*/  ISETP.GT.U32.AND P1, PT, R20, R4, PT ;  /* 0x000000041400720c */ /* 0x000fca0003f24070 */
[--C-:B------:R-:W-:Y:S01]  /*1b90*/  @!P4 IMAD.IADD R6, R6, 0x1, -R20.reuse ;  /* 0x000000010606c824 */ /* 0x100fe200078e0a14 */
[----:B------:R-:W-:Y:S01]  /*1ba0*/  ISETP.GE.AND P4, PT, R24, RZ, PT ;  /* 0x000000ff1800720c */ /* 0x000fe20003f86270 */
[--C-:B------:R-:W-:Y:S01]  /*1bb0*/  @!P6 IMAD.IADD R18, R18, 0x1, -R20.reuse ;  /* 0x000000011212e824 */ /* 0x100fe200078e0a14 */
[----:B------:R-:W-:Y:S01]  /*1bc0*/  ISETP.GT.U32.AND P6, PT, R20, R19, PT ;  /* 0x000000131400720c */ /* 0x000fe20003fc4070 */
[----:B------:R-:W-:Y:S01]  /*1bd0*/  @!P0 IMAD.IADD R5, R5, 0x1, -R20 ;  /* 0x0000000105058824 */ /* 0x000fe200078e0a14 */
[----:B------:R-:W-:Y:S01]  /*1be0*/  ISETP.GE.AND P0, PT, R0, RZ, PT ;  /* 0x000000ff0000720c */ /* 0x000fe20003f06270 */
[C---:B0-----:R-:W-:Y:S01]  /*1bf0*/  IMAD.SHL.U32 R28, R26.reuse, 0x2, RZ ;  /* 0x000000021a1c7824 */ /* 0x041fe200078e00ff */
[----:B------:R-:W-:Y:S01]  /*1c00*/  SHF.R.S32.HI R25, RZ, 0x2, R26 ;  /* 0x00000002ff197819 */ /* 0x000fe2000001141a */
[C---:B------:R-:W-:Y:S01]  /*1c10*/  IMAD.SHL.U32 R27, R26.reuse, 0x8, RZ ;  /* 0x000000081a1b7824 */ /* 0x040fe200078e00ff */
[----:B------:R-:W-:Y:S01]  /*1c20*/  LOP3.LUT R26, R26, 0x3, RZ, 0xc0, !PT ;  /* 0x000000031a1a7812 */ /* 0x000fe200078ec0ff */
[--C-:B------:R-:W-:Y:S01]  /*1c30*/  @!P1 IMAD.IADD R4, R4, 0x1, -R20.reuse ;  /* 0x0000000104049824 */ /* 0x100fe200078e0a14 */
[----:B------:R-:W-:Y:S01]  /*1c40*/  SGXT R25, R25, 0x1 ;  /* 0x000000011919781a */ /* 0x000fe20000000200 */
[----:B------:R0:W-:Y:S01]  /*1c50*/  STL [R1+0x3d4], R28 ;  /* 0x0003d41c01007387 */ /* 0x0001e20000100800 */
[----:B------:R-:W-:Y:S01]  /*1c60*/  LOP3.LUT R24, R27, 0x300, RZ, 0xc0, !PT ;  /* 0x000003001b187812 */ /* 0x000fe200078ec0ff */
[----:B------:R-:W-:Y:S01]  /*1c70*/  @!P4 IMAD.MOV R13, RZ, RZ, -R13 ;  /* 0x000000ffff0dc224 */ /* 0x000fe200078e0a0d */
[----:B------:R-:W-:Y:S01]  /*1c80*/  LOP3.LUT R25, R25, 0x90, RZ, 0xc0, !PT ;  /* 0x0000009019197812 */ /* 0x000fe200078ec0ff */
[----:B------:R-:W-:Y:S01]  /*1c90*/  @!P6 IMAD.IADD R19, R19, 0x1, -R20 ;  /* 0x000000011313e824 */ /* 0x000fe200078e0a14 */
[----:B------:R-:W-:Y:S01]  /*1ca0*/  ISETP.GT.U32.AND P4, PT, R20, R18, PT ;  /* 0x000000121400720c */ /* 0x000fe20003f84070 */
[----:B------:R1:W-:Y:S01]  /*1cb0*/  STL [R1+0x390], R27 ;  /* 0x0003901b01007387 */ /* 0x0003e20000100800 */
[----:B------:R-:W-:Y:S01]  /*1cc0*/  LOP3.LUT R25, R25, 0x10, R28, 0x78, !PT ;  /* 0x0000001019197812 */ /* 0x000fe200078e781c */
[----:B------:R-:W-:Y:S01]  /*1cd0*/  @!P5 IMAD.MOV R5, RZ, RZ, -R5 ;  /* 0x000000ffff05d224 */ /* 0x000fe200078e0a05 */
[----:B------:R-:W-:Y:S01]  /*1ce0*/  ISETP.GE.AND P6, PT, R2, RZ, PT ;  /* 0x000000ff0200720c */ /* 0x000fe20003fc6270 */
[----:B0-----:R-:W0:Y:S01]  /*1cf0*/  S2R R28, SR_TID.X ;  /* 0x00000000001c7919 */ /* 0x001e220000002100 */
[----:B------:R-:W-:-:S02]  /*1d00*/  IADD3 R24, PT, PT, R25, UR4, R24 ;  /* 0x0000000419187c10 */ /* 0x000fc4000fffe018 */
[----:B------:R-:W-:Y:S01]  /*1d10*/  ISETP.NE.AND P1, PT, R3, RZ, PT ;  /* 0x000000ff0300720c */ /* 0x000fe20003f25270 */
[----:B-1----:R-:W-:-:S04]  /*1d20*/  IMAD R27, R26, 0x420, RZ ;  /* 0x000004201a1b7824 */ /* 0x002fc800078e02ff */
[----:B------:R-:W-:Y:S01]  /*1d30*/  @!P4 IMAD.IADD R18, R18, 0x1, -R20 ;  /* 0x000000011212c824 */ /* 0x000fe200078e0a14 */
[----:B------:R-:W-:Y:S02]  /*1d40*/  ISETP.GE.AND P4, PT, R21, RZ, PT ;  /* 0x000000ff1500720c */ /* 0x000fe40003f86270 */
[----:B------:R-:W1:Y:S01]  /*1d50*/  S2R R21, SR_TID.X ;  /* 0x0000000000157919 */ /* 0x000e620000002100 */
[----:B------:R-:W-:Y:S01]  /*1d60*/  @!P6 IMAD.MOV R6, RZ, RZ, -R6 ;  /* 0x000000ffff06e224 */ /* 0x000fe200078e0a06 */
[----:B------:R-:W-:Y:S01]  /*1d70*/  LOP3.LUT R0, R27, R23, RZ, 0x3c, !PT ;  /* 0x000000171b007212 */ /* 0x000fe200078e3cff */
[----:B------:R-:W-:Y:S01]  /*1d80*/  @!P0 IMAD.MOV R18, RZ, RZ, -R18 ;  /* 0x000000ffff128224 */ /* 0x000fe200078e0a12 */
[----:B------:R-:W3:Y:S07]  /*1d90*/  S2R R27, SR_TID.X ;  /* 0x00000000001b7919 */ /* 0x000eee0000002100 */
[----:B------:R-:W-:-:S02]  /*1da0*/  @!P4 IMAD.MOV R4, RZ, RZ, -R4 ;  /* 0x000000ffff04c224 */ /* 0x000fc400078e0a04 */
[----:B0-----:R-:W-:-:S05]  /*1db0*/  IMAD.SHL.U32 R28, R28, 0x40, RZ ;  /* 0x000000401c1c7824 */ /* 0x001fca00078e00ff */
[----:B------:R-:W-:-:S05]  /*1dc0*/  LOP3.LUT R25, R28, 0x400, RZ, 0xc0, !PT ;  /* 0x000004001c197812 */ /* 0x000fca00078ec0ff */
[----:B------:R-:W-:Y:S01]  /*1dd0*/  IMAD.IADD R24, R25, 0x1, R24 ;  /* 0x0000000119187824 */ /* 0x000fe200078e0218 */
[----:B-1----:R-:W-:-:S03]  /*1de0*/  SHF.R.U32.HI R21, RZ, 0x8, R21 ;  /* 0x00000008ff157819 */ /* 0x002fc60000011615 */
[----:B------:R-:W-:Y:S01]  /*1df0*/  IMAD R2, R26, 0x20, R24 ;  /* 0x000000201a027824 */ /* 0x000fe200078e0218 */
[----:B------:R-:W-:Y:S01]  /*1e00*/  SGXT.U32 R21, R21, 0x1 ;  /* 0x000000011515781a */ /* 0x000fe20000000000 */
[----:B------:R-:W0:Y:S01]  /*1e10*/  S2R R26, SR_TID.X ;  /* 0x00000000001a7919 */ /* 0x000e220000002100 */
[----:B---3--:R-:W-:Y:S02]  /*1e20*/  SHF.R.S32.HI R28, RZ, 0x7, R27 ;  /* 0x00000007ff1c7819 */ /* 0x008fe4000001141b */
[----:B------:R-:W-:Y:S01]  /*1e30*/  LOP3.LUT R21, R21, 0x1e, RZ, 0xfc, !PT ;  /* 0x0000001e15157812 */ /* 0x000fe200078efcff */
[----:B------:R1:W-:Y:S01]  /*1e40*/  STL [R1+0x248], R2 ;  /* 0x0002480201007387 */ /* 0x0003e20000100800 */
[----:B------:R-:W-:Y:S01]  /*1e50*/  SGXT R28, R28, 0x1 ;  /* 0x000000011c1c781a */ /* 0x000fe20000000200 */
[----:B------:R-:W3:Y:S03]  /*1e60*/  S2R R24, SR_TID.X ;  /* 0x0000000000187919 */ /* 0x000ee60000002100 */
[----:B------:R-:W-:-:S04]  /*1e70*/  LOP3.LUT R28, R28, 0x90, RZ, 0xc0, !PT ;  /* 0x000000901c1c7812 */ /* 0x000fc800078ec0ff */
[----:B------:R-:W-:Y:S02]  /*1e80*/  LOP3.LUT R28, R28, 0x17f, R27, 0x78, !PT ;  /* 0x0000017f1c1c7812 */ /* 0x000fe400078e781b */
[----:B-1----:R-:W-:Y:S01]  /*1e90*/  LOP3.LUT R2, RZ, R3, RZ, 0x33, !PT ;  /* 0x00000003ff027212 */ /* 0x002fe200078e33ff */
[----:B------:R-:W-:-:S03]  /*1ea0*/  IMAD.MOV.U32 R3, RZ, RZ, R19 ;  /* 0x000000ffff037224 */ /* 0x000fc600078e0013 */
[C---:B------:R-:W-:Y:S01]  /*1eb0*/  SEL R16, R2.reuse, R16, !P1 ;  /* 0x0000001002107207 */ /* 0x040fe20004800000 */
[----:B------:R-:W-:Y:S01]  /*1ec0*/  @!P3 IMAD.MOV R3, RZ, RZ, -R3 ;  /* 0x000000ffff03b224 */ /* 0x000fe200078e0a03 */
[C---:B------:R-:W-:Y:S02]  /*1ed0*/  SEL R14, R2.reuse, R14, !P1 ;  /* 0x0000000e020e7207 */ /* 0x040fe40004800000 */
[----:B------:R-:W-:Y:S01]  /*1ee0*/  SEL R12, R2, R12, !P1 ;  /* 0x0000000c020c7207 */ /* 0x000fe20004800000 */
[----:B------:R-:W-:Y:S01]  /*1ef0*/  IMAD R16, R16, UR10, RZ ;  /* 0x0000000a10107c24 */ /* 0x000fe2000f8e02ff */
[----:B------:R-:W-:Y:S01]  /*1f00*/  SEL R10, R2, R10, !P1 ;  /* 0x0000000a020a7207 */ /* 0x000fe20004800000 */
[----:B------:R-:W-:Y:S01]  /*1f10*/  IMAD R14, R14, UR10, RZ ;  /* 0x0000000a0e0e7c24 */ /* 0x000fe2000f8e02ff */
[----:B------:R-:W-:Y:S01]  /*1f20*/  SEL R8, R2, R8, !P1 ;  /* 0x0000000802087207 */ /* 0x000fe20004800000 */
[----:B------:R-:W-:Y:S01]  /*1f30*/  IMAD R12, R12, UR10, RZ ;  /* 0x0000000a0c0c7c24 */ /* 0x000fe2000f8e02ff */
[----:B--2---:R-:W-:Y:S01]  /*1f40*/  IADD3 R19, P3, PT, R16, UR14, RZ ;  /* 0x0000000e10137c10 */ /* 0x004fe2000ff7e0ff */
[----:B------:R-:W-:Y:S01]  /*1f50*/  IMAD R10, R10, UR10, RZ ;  /* 0x0000000a0a0a7c24 */ /* 0x000fe2000f8e02ff */
[----:B------:R-:W-:Y:S01]  /*1f60*/  SEL R9, R2, R9, !P1 ;  /* 0x0000000902097207 */ /* 0x000fe20004800000 */
[----:B------:R-:W-:Y:S01]  /*1f70*/  IMAD R8, R8, UR10, RZ ;  /* 0x0000000a08087c24 */ /* 0x000fe2000f8e02ff */
[C---:B------:R-:W-:Y:S01]  /*1f80*/  SEL R11, R2.reuse, R11, !P1 ;  /* 0x0000000b020b7207 */ /* 0x040fe20004800000 */
[----:B------:R1:W-:Y:S01]  /*1f90*/  STL [R1+0x27c], R19 ;  /* 0x00027c1301007387 */ /* 0x0003e20000100800 */
[C---:B------:R-:W-:Y:S01]  /*1fa0*/  SEL R17, R2.reuse, R17, !P1 ;  /* 0x0000001102117207 */ /* 0x040fe20004800000 */
[----:B------:R-:W-:Y:S01]  /*1fb0*/  IMAD R9, R9, UR10, RZ ;  /* 0x0000000a09097c24 */ /* 0x000fe2000f8e02ff */
        /* <DEDUP_REMOVED lines=10> */
[----:B------:R-:W-:Y:S01]  /*2060*/  SEL R3, R2, R3, !P1 ;  /* 0x0000000302037207 */ /* 0x000fe20004800000 */
[----:B------:R-:W-:Y:S01]  /*2070*/  IMAD R6, R6, UR10, RZ ;  /* 0x0000000a06067c24 */ /* 0x000fe2000f8e02ff */
[C---:B------:R-:W-:Y:S01]  /*2080*/  SEL R4, R2.reuse, R4, !P1 ;  /* 0x0000000402047207 */ /* 0x040fe20004800000 */
[----:B------:R-:W-:Y:S01]  /*2090*/  IMAD R5, R5, UR10, RZ ;  /* 0x0000000a05057c24 */ /* 0x000fe2000f8e02ff */
[----:B------:R-:W-:Y:S01]  /*20a0*/  SEL R2, R2, R18, !P1 ;  /* 0x0000001202027207 */ /* 0x000fe20004800000 */
[----:B------:R-:W-:Y:S01]  /*20b0*/  IMAD R3, R3, UR10, RZ ;  /* 0x0000000a03037c24 */ /* 0x000fe2000f8e02ff */
[----:B------:R-:W-:Y:S01]  /*20c0*/  IADD3 R20, P2, PT, R14, UR14, RZ ;  /* 0x0000000e0e147c10 */ /* 0x000fe2000ff5e0ff */
[----:B------:R-:W-:Y:S01]  /*20d0*/  IMAD R4, R4, UR10, RZ ;  /* 0x0000000a04047c24 */ /* 0x000fe2000f8e02ff */
[----:B-1----:R-:W-:Y:S01]  /*20e0*/  IADD3 R19, P1, PT, R12, UR14, RZ ;  /* 0x0000000e0c137c10 */ /* 0x002fe2000ff3e0ff */
[----:B------:R-:W-:Y:S01]  /*20f0*/  IMAD R2, R2, UR10, RZ ;  /* 0x0000000a02027c24 */ /* 0x000fe2000f8e02ff */
[----:B------:R-:W-:Y:S01]  /*2100*/  SHF.R.S32.HI R18, RZ, 0x1f, R16 ;  /* 0x0000001fff127819 */ /* 0x000fe20000011410 */
[----:B------:R1:W-:Y:S01]  /*2110*/  STL [R1+0x284], R20 ;  /* 0x0002841401007387 */ /* 0x0003e20000100800 */
[----:B------:R-:W-:Y:S01]  /*2120*/  SHF.R.S32.HI R16, RZ, 0x1f, R14 ;  /* 0x0000001fff107819 */ /* 0x000fe2000001140e */
[----:B------:R-:W-:Y:S01]  /*2130*/  USHF.R.S32.HI UR10, URZ, 0x1f, UR5 ;  /* 0x0000001fff0a7899 */ /* 0x000fe20008011405 */
[----:B------:R-:W-:Y:S01]  /*2140*/  IADD3.X R18, PT, PT, R18, UR15, RZ, P3, !PT ;  /* 0x0000000f12127c10 */ /* 0x000fe20009ffe4ff */
[----:B------:R2:W-:Y:S01]  /*2150*/  STL [R1+0x28c], R19 ;  /* 0x00028c1301007387 */ /* 0x0005e20000100800 */
[----:B------:R-:W-:-:S02]  /*2160*/  SHF.R.S32.HI R14, RZ, 0x1f, R12 ;  /* 0x0000001fff0e7819 */ /* 0x000fc4000001140c */
[----:B------:R-:W-:Y:S02]  /*2170*/  SHF.R.S32.HI R12, RZ, 0x1f, R10 ;  /* 0x0000001fff0c7819 */ /* 0x000fe4000001140a */
[----:B------:R-:W-:Y:S02]  /*2180*/  IADD3.X R14, PT, PT, R14, UR15, RZ, P1, !PT ;  /* 0x0000000f0e0e7c10 */ /* 0x000fe40008ffe4ff */
[----:B-1----:R-:W-:Y:S02]  /*2190*/  IADD3 R20, P0, PT, R10, UR14, RZ ;  /* 0x0000000e0a147c10 */ /* 0x002fe4000ff1e0ff */
[----:B------:R-:W-:Y:S02]  /*21a0*/  SHF.R.S32.HI R10, RZ, 0x1f, R8 ;  /* 0x0000001fff0a7819 */ /* 0x000fe40000011408 */
[----:B--2---:R-:W-:Y:S01]  /*21b0*/  IADD3 R19, P4, PT, R8, UR14, RZ ;  /* 0x0000000e08137c10 */ /* 0x004fe2000ff9e0ff */
[----:B------:R1:W-:Y:S01]  /*21c0*/  STL [R1+0x294], R20 ;  /* 0x0002941401007387 */ /* 0x0003e20000100800 */
[----:B------:R-:W-:-:S02]  /*21d0*/  SHF.R.S32.HI R8, RZ, 0x1f, R9 ;  /* 0x0000001fff087819 */ /* 0x000fc40000011409 */
[----:B---3--:R-:W-:Y:S01]  /*21e0*/  SHF.R.U32.HI R25, RZ, 0x8, R24 ;  /* 0x00000008ff197819 */ /* 0x008fe20000011618 */
[----:B------:R2:W-:Y:S03]  /*21f0*/  STL [R1+0x29c], R19 ;  /* 0x00029c1301007387 */ /* 0x0005e60000100800 */
[----:B------:R-:W-:Y:S02]  /*2200*/  SGXT.U32 R25, R25, 0x1 ;  /* 0x000000011919781a */ /* 0x000fe40000000000 */
[----:B-1----:R-:W-:Y:S02]  /*2210*/  IADD3 R20, P6, PT, R9, UR14, RZ ;  /* 0x0000000e09147c10 */ /* 0x002fe4000ffde0ff */
[----:B------:R-:W-:Y:S02]  /*2220*/  SHF.R.S32.HI R9, RZ, 0x1f, R11 ;  /* 0x0000001fff097819 */ /* 0x000fe4000001140b */
[----:B--2---:R-:W-:Y:S01]  /*2230*/  IADD3 R19, P5, PT, R11, UR14, RZ ;  /* 0x0000000e0b137c10 */ /* 0x004fe2000ffbe0ff */
[----:B------:R0:W-:Y:S01]  /*2240*/  STL [R1+0x2a4], R20 ;  /* 0x0002a41401007387 */ /* 0x0001e20000100800 */
[----:B------:R-:W-:-:S03]  /*2250*/  SHF.R.S32.HI R11, RZ, 0x1f, R17 ;  /* 0x0000001fff0b7819 */ /* 0x000fc60000011411 */
[----:B------:R1:W-:Y:S04]  /*2260*/  STL [R1+0x2ac], R19 ;  /* 0x0002ac1301007387 */ /* 0x0003e80000100800 */
[----:B------:R2:W-:Y:S01]  /*2270*/  STL [R1+0x278], R18 ;  /* 0x0002781201007387 */ /* 0x0005e20000100800 */
[--C-:B0-----:R-:W-:Y:S02]  /*2280*/  SHF.R.U32.HI R20, RZ, 0x8, R26.reuse ;  /* 0x00000008ff147819 */ /* 0x101fe4000001161a */
[----:B------:R-:W-:Y:S02]  /*2290*/  SHF.R.U32.HI R26, RZ, 0x8, R26 ;  /* 0x00000008ff1a7819 */ /* 0x000fe4000001161a */
[----:B-1----:R-:W-:Y:S02]  /*22a0*/  IADD3 R19, P3, PT, R17, UR14, RZ ;  /* 0x0000000e11137c10 */ /* 0x002fe4000ff7e0ff */
[----:B------:R-:W-:-:S02]  /*22b0*/  SHF.R.S32.HI R17, RZ, 0x1f, R15 ;  /* 0x0000001fff117819 */ /* 0x000fc4000001140f */
[----:B--2---:R-:W-:Y:S01]  /*22c0*/  IADD3.X R18, PT, PT, R16, UR15, RZ, P2, !PT ;  /* 0x0000000f10127c10 */ /* 0x004fe200097fe4ff */
[----:B------:R-:W-:Y:S01]  /*22d0*/  STL [R1+0x2b4], R19 ;  /* 0x0002b41301007387 */ /* 0x000fe20000100800 */
[----:B------:R-:W-:Y:S02]  /*22e0*/  IADD3 R16, P2, PT, R15, UR14, RZ ;  /* 0x0000000e0f107c10 */ /* 0x000fe4000ff5e0ff */
[----:B------:R-:W-:Y:S01]  /*22f0*/  SHF.R.S32.HI R15, RZ, 0x1f, R13 ;  /* 0x0000001fff0f7819 */ /* 0x000fe2000001140d */
[----:B------:R-:W-:Y:S01]  /*2300*/  STL [R1+0x280], R18 ;  /* 0x0002801201007387 */ /* 0x000fe20000100800 */
[----:B------:R-:W-:Y:S02]  /*2310*/  SGXT.U32 R20, R20, 0x1 ;  /* 0x000000011414781a */ /* 0x000fe40000000000 */
[----:B------:R-:W-:Y:S01]  /*2320*/  SGXT.U32 R26, R26, 0x1 ;  /* 0x000000011a1a781a */ /* 0x000fe20000000000 */
[----:B------:R0:W-:Y:S04]  /*2330*/  STL [R1+0x2bc], R16 ;  /* 0x0002bc1001007387 */ /* 0x0001e80000100800 */
[----:B------:R1:W-:Y:S01]  /*2340*/  STL [R1+0x288], R14 ;  /* 0x0002880e01007387 */ /* 0x0003e20000100800 */
[----:B0-----:R-:W-:-:S02]  /*2350*/  IADD3 R16, P1, PT, R13, UR14, RZ ;  /* 0x0000000e0d107c10 */ /* 0x001fc4000ff3e0ff */
[----:B------:R-:W-:Y:S02]  /*2360*/  IADD3.X R13, PT, PT, R12, UR15, RZ, P0, !PT ;  /* 0x0000000f0c0d7c10 */ /* 0x000fe400087fe4ff */
[----:B-1----:R-:W-:Y:S01]  /*2370*/  IADD3 R14, P0, PT, R7, UR14, RZ ;  /* 0x0000000e070e7c10 */ /* 0x002fe2000ff1e0ff */
[----:B------:R-:W-:Y:S01]  /*2380*/  STL [R1+0x2c4], R16 ;  /* 0x0002c41001007387 */ /* 0x000fe20000100800 */
[----:B------:R-:W-:Y:S02]  /*2390*/  IADD3.X R12, PT, PT, R10, UR15, RZ, P4, !PT ;  /* 0x0000000f0a0c7c10 */ /* 0x000fe4000a7fe4ff */
[----:B------:R-:W-:Y:S01]  /*23a0*/  IADD3.X R10, PT, PT, R8, UR15, RZ, P6, !PT ;  /* 0x0000000f080a7c10 */ /* 0x000fe2000b7fe4ff */
[----:B------:R0:W-:Y:S01]  /*23b0*/  STL [R1+0x290], R13 ;  /* 0x0002900d01007387 */ /* 0x0001e20000100800 */
[----:B------:R-:W-:Y:S02]  /*23c0*/  IADD3.X R8, PT, PT, R9, UR15, RZ, P5, !PT ;  /* 0x0000000f09087c10 */ /* 0x000fe4000affe4ff */
[----:B------:R-:W-:Y:S01]  /*23d0*/  IADD3.X R9, PT, PT, R11, UR15, RZ, P3, !PT ;  /* 0x0000000f0b097c10 */ /* 0x000fe20009ffe4ff */
[----:B------:R-:W-:Y:S01]  /*23e0*/  STL [R1+0x2cc], R14 ;  /* 0x0002cc0e01007387 */ /* 0x000fe20000100800 */
[----:B------:R-:W-:-:S03]  /*23f0*/  SHF.R.S32.HI R7, RZ, 0x1f, R7 ;  /* 0x0000001fff077819 */ /* 0x000fc60000011407 */
[----:B------:R1:W-:Y:S01]  /*2400*/  STL [R1+0x298], R12 ;  /* 0x0002980c01007387 */ /* 0x0003e20000100800 */
[----:B------:R-:W-:Y:S02]  /*2410*/  IADD3.X R7, PT, PT, R7, UR15, RZ, P0, !PT ;  /* 0x0000000f07077c10 */ /* 0x000fe400087fe4ff */
[----:B0-----:R-:W-:Y:S02]  /*2420*/  IADD3 R13, P4, PT, R6, UR14, RZ ;  /* 0x0000000e060d7c10 */ /* 0x001fe4000ff9e0ff */
[----:B------:R-:W-:Y:S02]  /*2430*/  SHF.R.S32.HI R6, RZ, 0x1f, R6 ;  /* 0x0000001fff067819 */ /* 0x000fe40000011406 */
[----:B------:R-:W-:Y:S01]  /*2440*/  LOP3.LUT P0, RZ, R27, 0x100, RZ, 0xc0, !PT ;  /* 0x000001001bff7812 */ /* 0x000fe2000780c0ff */
[----:B------:R-:W-:Y:S01]  /*2450*/  STL [R1+0x2d4], R13 ;  /* 0x0002d40d01007387 */ /* 0x000fe20000100800 */
[----:B------:R-:W-:Y:S02]  /*2460*/  IADD3.X R6, PT, PT, R6, UR15, RZ, P4, !PT ;  /* 0x0000000f06067c10 */ /* 0x000fe4000a7fe4ff */
[----:B-1----:R-:W-:Y:S01]  /*2470*/  IADD3 R12, P6, PT, R5, UR14, RZ ;  /* 0x0000000e050c7c10 */ /* 0x002fe2000ffde0ff */
[----:B------:R0:W-:Y:S01]  /*2480*/  STL [R1+0x2a0], R10 ;  /* 0x0002a00a01007387 */ /* 0x0001e20000100800 */
[----:B------:R-:W-:-:S03]  /*2490*/  SHF.R.S32.HI R5, RZ, 0x1f, R5 ;  /* 0x0000001fff057819 */ /* 0x000fc60000011405 */
[----:B------:R-:W-:Y:S01]  /*24a0*/  STL [R1+0x2dc], R12 ;  /* 0x0002dc0c01007387 */ /* 0x000fe20000100800 */
[----:B------:R-:W-:-:S03]  /*24b0*/  IADD3.X R5, PT, PT, R5, UR15, RZ, P6, !PT ;  /* 0x0000000f05057c10 */ /* 0x000fc6000b7fe4ff */
[----:B------:R1:W-:Y:S01]  /*24c0*/  STL [R1+0x2a8], R8 ;  /* 0x0002a80801007387 */ /* 0x0003e20000100800 */
[----:B0-----:R-:W-:Y:S02]  /*24d0*/  IADD3 R10, P5, PT, R4, UR14, RZ ;  /* 0x0000000e040a7c10 */ /* 0x001fe4000ffbe0ff */
[----:B------:R-:W-:-:S03]  /*24e0*/  SHF.R.S32.HI R4, RZ, 0x1f, R4 ;  /* 0x0000001fff047819 */ /* 0x000fc60000011404 */
[----:B------:R0:W-:Y:S01]  /*24f0*/  STL [R1+0x2e4], R10 ;  /* 0x0002e40a01007387 */ /* 0x0001e20000100800 */
[----:B------:R-:W-:Y:S02]  /*2500*/  IADD3.X R4, PT, PT, R4, UR15, RZ, P5, !PT ;  /* 0x0000000f04047c10 */ /* 0x000fe4000affe4ff */
[----:B-1----:R-:W-:Y:S01]  /*2510*/  IADD3 R8, P3, PT, R3, UR14, RZ ;  /* 0x0000000e03087c10 */ /* 0x002fe2000ff7e0ff */
[----:B------:R1:W-:Y:S01]  /*2520*/  STL [R1+0x2b0], R9 ;  /* 0x0002b00901007387 */ /* 0x0003e20000100800 */
[----:B------:R-:W-:-:S03]  /*2530*/  SHF.R.S32.HI R3, RZ, 0x1f, R3 ;  /* 0x0000001fff037819 */ /* 0x000fc60000011403 */
[----:B------:R2:W-:Y:S01]  /*2540*/  STL [R1+0x2ec], R8 ;  /* 0x0002ec0801007387 */ /* 0x0005e20000100800 */
[----:B------:R-:W-:Y:S02]  /*2550*/  IADD3.X R3, PT, PT, R3, UR15, RZ, P3, !PT ;  /* 0x0000000f03037c10 */ /* 0x000fe40009ffe4ff */
[----:B0-----:R-:W-:Y:S02]  /*2560*/  IADD3.X R10, PT, PT, R17, UR15, RZ, P2, !PT ;  /* 0x0000000f110a7c10 */ /* 0x001fe400097fe4ff */
[----:B-1----:R-:W-:Y:S02]  /*2570*/  IADD3 R9, P2, PT, R2, UR14, RZ ;  /* 0x0000000e02097c10 */ /* 0x002fe4000ff5e0ff */
[----:B------:R-:W-:Y:S01]  /*2580*/  SHF.R.S32.HI R2, RZ, 0x1f, R2 ;  /* 0x0000001fff027819 */ /* 0x000fe20000011402 */
[----:B------:R-:W-:Y:S01]  /*2590*/  STL [R1+0x2b8], R10 ;  /* 0x0002b80a01007387 */ /* 0x000fe20000100800 */
[----:B--2---:R-:W-:Y:S02]  /*25a0*/  IADD3.X R8, PT, PT, R15, UR15, RZ, P1, !PT ;  /* 0x0000000f0f087c10 */ /* 0x004fe40008ffe4ff */
[----:B------:R-:W-:Y:S01]  /*25b0*/  IADD3.X R2, PT, PT, R2, UR15, RZ, P2, !PT ;  /* 0x0000000f02027c10 */ /* 0x000fe200097fe4ff */
[----:B------:R-:W-:Y:S01]  /*25c0*/  STL [R1+0x2f4], R9 ;  /* 0x0002f40901007387 */ /* 0x000fe20000100800 */
[----:B------:R-:W-:-:S03]  /*25d0*/  IADD3 R23, P1, PT, R22, UR12, RZ ;  /* 0x0000000c16177c10 */ /* 0x000fc6000ff3e0ff */
[----:B------:R-:W-:Y:S01]  /*25e0*/  STL [R1+0x2c0], R8 ;  /* 0x0002c00801007387 */ /* 0x000fe20000100800 */
[----:B------:R-:W-:-:S03]  /*25f0*/  LEA.HI.X.SX32 R22, R22, UR13, 0x1, P1 ;  /* 0x0000000d16167c11 */ /* 0x000fc600088f0eff */
[----:B------:R-:W-:Y:S04]  /*2600*/  STL [R1+0x2c8], R7 ;  /* 0x0002c80701007387 */ /* 0x000fe80000100800 */
[----:B------:R-:W-:Y:S04]  /*2610*/  STL [R1+0x2d0], R6 ;  /* 0x0002d00601007387 */ /* 0x000fe80000100800 */
[----:B------:R-:W-:Y:S04]  /*2620*/  STL [R1+0x2d8], R5 ;  /* 0x0002d80501007387 */ /* 0x000fe80000100800 */
[----:B------:R0:W-:Y:S04]  /*2630*/  STL [R1+0x2e0], R4 ;  /* 0x0002e00401007387 */ /* 0x0001e80000100800 */
[----:B------:R1:W-:Y:S04]  /*2640*/  STL [R1+0x2e8], R3 ;  /* 0x0002e80301007387 */ /* 0x0003e80000100800 */
[----:B------:R2:W-:Y:S01]  /*2650*/  STL [R1+0x2f0], R2 ;  /* 0x0002f00201007387 */ /* 0x0005e20000100800 */
[----:B0-----:R-:W-:-:S03]  /*2660*/  LOP3.LUT R4, R27, 0x1f, RZ, 0xc0, !PT ;  /* 0x0000001f1b047812 */ /* 0x001fc600078ec0ff */
[----:B------:R-:W-:Y:S01]  /*2670*/  STL [R1+0x50], RZ ;  /* 0x000050ff01007387 */ /* 0x000fe20000100800 */
[----:B-1----:R-:W0:Y:S03]  /*2680*/  LDC R3, c[0x0][0x3a8] ;  /* 0x0000ea00ff037b82 */ /* 0x002e260000000800 */
[----:B------:R-:W-:Y:S01]  /*2690*/  STL [R1+0x54], RZ ;  /* 0x000054ff01007387 */ /* 0x000fe20000100800 */
[----:B--2---:R-:W-:-:S03]  /*26a0*/  SEL R2, RZ, 0x108, !P0 ;  /* 0x00000108ff027807 */ /* 0x004fc60004000000 */
[----:B------:R-:W-:Y:S01]  /*26b0*/  STL [R1+0x58], RZ ;  /* 0x000058ff01007387 */ /* 0x000fe20000100800 */
[----:B------:R-:W-:-:S03]  /*26c0*/  LOP3.LUT R2, R2, 0xff, R27, 0x78, !PT ;  /* 0x000000ff02027812 */ /* 0x000fc600078e781b */
[----:B------:R-:W-:Y:S04]  /*26d0*/  STL [R1+0x5c], RZ ;  /* 0x00005cff01007387 */ /* 0x000fe80000100800 */
[----:B------:R-:W-:Y:S04]  /*26e0*/  STL [R1+0x80], RZ ;  /* 0x000080ff01007387 */ /* 0x000fe80000100800 */
[----:B------:R-:W-:Y:S04]  /*26f0*/  STL [R1+0x84], RZ ;  /* 0x000084ff01007387 */ /* 0x000fe80000100800 */
[----:B------:R-:W-:Y:S01]  /*2700*/  STL [R1+0x88], RZ ;  /* 0x000088ff01007387 */ /* 0x000fe20000100800 */
[----:B0-----:R-:W-:Y:S01]  /*2710*/  IMAD R5, R21, R3, RZ ;  /* 0x0000000315057224 */ /* 0x001fe200078e02ff */
[----:B------:R-:W-:-:S02]  /*2720*/  LOP3.LUT R21, R20, 0x1c, RZ, 0xfc, !PT ;  /* 0x0000001c14157812 */ /* 0x000fc400078efcff */
[----:B------:R-:W-:Y:S01]  /*2730*/  STL [R1+0x8c], RZ ;  /* 0x00008cff01007387 */ /* 0x000fe20000100800 */
[-C--:B------:R-:W-:Y:S01]  /*2740*/  IMAD R6, R25, R3.reuse, RZ ;  /* 0x0000000319067224 */ /* 0x080fe200078e02ff */
[----:B------:R-:W-:Y:S02]  /*2750*/  LOP3.LUT R20, R20, 0x1a, RZ, 0xfc, !PT ;  /* 0x0000001a14147812 */ /* 0x000fe400078efcff */
[----:B------:R-:W-:Y:S01]  /*2760*/  STL [R1+0xa0], RZ ;  /* 0x0000a0ff01007387 */ /* 0x000fe20000100800 */
[-C--:B------:R-:W-:Y:S02]  /*2770*/  IMAD R6, R21, R3.reuse, RZ ;  /* 0x0000000315067224 */ /* 0x080fe400078e02ff */
[----:B------:R-:W-:Y:S01]  /*2780*/  IMAD R5, R20, R3, RZ ;  /* 0x0000000314057224 */ /* 0x000fe200078e02ff */
[----:B------:R-:W-:Y:S01]  /*2790*/  STL [R1+0xa4], RZ ;  /* 0x0000a4ff01007387 */ /* 0x000fe20000100800 */
[C---:B------:R-:W-:Y:S02]  /*27a0*/  LOP3.LUT R20, R26.reuse, 0x18, RZ, 0xfc, !PT ;  /* 0x000000181a147812 */ /* 0x040fe400078efcff */
[----:B------:R-:W-:Y:S01]  /*27b0*/  LOP3.LUT R26, R26, 0x16, RZ, 0xfc, !PT ;  /* 0x000000161a1a7812 */ /* 0x000fe200078efcff */
[----:B------:R-:W-:Y:S04]  /*27c0*/  STL [R1+0xa8], RZ ;  /* 0x0000a8ff01007387 */ /* 0x000fe80000100800 */
        /* <DEDUP_REMOVED lines=75> */
[----:B------:R-:W-:Y:S01]  /*2c80*/  STL [R1+0x158], RZ ;  /* 0x000158ff01007387 */ /* 0x000fe20000100800 */
[----:B------:R-:W0:Y:S03]  /*2c90*/  S2R R21, SR_TID.X ;  /* 0x0000000000157919 */ /* 0x000e260000002100 */
        /* <DEDUP_REMOVED lines=8> */
[----:B0-----:R-:W-:-:S03]  /*2d20*/  SHF.R.U32.HI R21, RZ, 0x8, R21 ;  /* 0x00000008ff157819 */ /* 0x001fc60000011615 */
[----:B------:R-:W-:Y:S01]  /*2d30*/  STL [R1+0x10c], RZ ;  /* 0x00010cff01007387 */ /* 0x000fe20000100800 */
[----:B------:R-:W-:-:S03]  /*2d40*/  SGXT.U32 R21, R21, 0x1 ;  /* 0x000000011515781a */ /* 0x000fc60000000000 */
        /* <DEDUP_REMOVED lines=28> */
[----:B------:R0:W-:Y:S04]  /*2f10*/  STL [R1+0x3c8], R6 ;  /* 0x0003c80601007387 */ /* 0x0001e80000100800 */
[----:B------:R1:W-:Y:S01]  /*2f20*/  STL [R1+0x3c4], R5 ;  /* 0x0003c40501007387 */ /* 0x0003e20000100800 */
[----:B0-----:R-:W-:Y:S01]  /*2f30*/  IMAD R6, R20, R3, RZ ;  /* 0x0000000314067224 */ /* 0x001fe200078e02ff */
[----:B------:R-:W-:-:S02]  /*2f40*/  LOP3.LUT R20, R21, 0x14, RZ, 0xfc, !PT ;  /* 0x0000001415147812 */ /* 0x000fc400078efcff */
[--C-:B------:R-:W-:Y:S01]  /*2f50*/  SHF.R.U32.HI R21, RZ, 0x8, R24.reuse ;  /* 0x00000008ff157819 */ /* 0x100fe20000011618 */
[-C--:B-1----:R-:W-:Y:S01]  /*2f60*/  IMAD R5, R26, R3.reuse, RZ ;  /* 0x000000031a057224 */ /* 0x082fe200078e02ff */
[----:B------:R-:W-:Y:S01]  /*2f70*/  SHF.R.U32.HI R26, RZ, 0x8, R24 ;  /* 0x00000008ff1a7819 */ /* 0x000fe20000011618 */
[----:B------:R-:W-:Y:S01]  /*2f80*/  IMAD R5, R20, R3, RZ ;  /* 0x0000000314057224 */ /* 0x000fe200078e02ff */
[----:B------:R-:W-:Y:S01]  /*2f90*/  SGXT.U32 R21, R21, 0x1 ;  /* 0x000000011515781a */ /* 0x000fe20000000000 */
[----:B------:R0:W-:Y:S01]  /*2fa0*/  STL [R1+0x3c0], R6 ;  /* 0x0003c00601007387 */ /* 0x0001e20000100800 */
[----:B------:R-:W-:Y:S02]  /*2fb0*/  SGXT.U32 R26, R26, 0x1 ;  /* 0x000000011a1a781a */ /* 0x000fe40000000000 */
[----:B------:R-:W-:Y:S01]  /*2fc0*/  LOP3.LUT R19, R21, 0x12, RZ, 0xfc, !PT ;  /* 0x0000001215137812 */ /* 0x000fe200078efcff */
[----:B------:R1:W-:Y:S01]  /*2fd0*/  STL [R1+0x3b8], R5 ;  /* 0x0003b80501007387 */ /* 0x0003e20000100800 */
[----:B------:R-:W-:-:S02]  /*2fe0*/  LOP3.LUT R20, R26, 0x10, RZ, 0xfc, !PT ;  /* 0x000000101a147812 */ /* 0x000fc400078efcff */
[----:B------:R-:W-:Y:S02]  /*2ff0*/  SHF.R.U32.HI R24, RZ, 0x8, R24 ;  /* 0x00000008ff187819 */ /* 0x000fe40000011618 */
[C---:B------:R-:W-:Y:S01]  /*3000*/  LOP3.LUT R21, R26.reuse, 0xe, RZ, 0xfc, !PT ;  /* 0x0000000e1a157812 */ /* 0x040fe200078efcff */
[-C--:B0-----:R-:W-:Y:S01]  /*3010*/  IMAD R6, R19, R3.reuse, RZ ;  /* 0x0000000313067224 */ /* 0x081fe200078e02ff */
[----:B------:R-:W-:Y:S02]  /*3020*/  LOP3.LUT R26, R26, 0xc, RZ, 0xfc, !PT ;  /* 0x0000000c1a1a7812 */ /* 0x000fe400078efcff */
[----:B------:R-:W-:Y:S01]  /*3030*/  SGXT.U32 R24, R24, 0x1 ;  /* 0x000000011818781a */ /* 0x000fe20000000000 */
[-C--:B-1----:R-:W-:Y:S01]  /*3040*/  IMAD R5, R20, R3.reuse, RZ ;  /* 0x0000000314057224 */ /* 0x082fe200078e02ff */
[----:B------:R0:W-:Y:S04]  /*3050*/  STL [R1+0x3b4], R6 ;  /* 0x0003b40601007387 */ /* 0x0001e80000100800 */
[----:B------:R1:W-:Y:S01]  /*3060*/  STL [R1+0x3b0], R5 ;  /* 0x0003b00501007387 */ /* 0x0003e20000100800 */
[-C--:B0-----:R-:W-:Y:S01]  /*3070*/  IMAD R6, R21, R3.reuse, RZ ;  /* 0x0000000315067224 */ /* 0x081fe200078e02ff */
[----:B------:R-:W-:Y:S01]  /*3080*/  LOP3.LUT R21, R24, 0xa, RZ, 0xfc, !PT ;  /* 0x0000000a18157812 */ /* 0x000fe200078efcff */
[----:B-1----:R-:W-:Y:S01]  /*3090*/  IMAD R5, R26, R3, RZ ;  /* 0x000000031a057224 */ /* 0x002fe200078e02ff */
[----:B------:R-:W-:-:S02]  /*30a0*/  LOP3.LUT R26, R24, 0x8, RZ, 0xfc, !PT ;  /* 0x00000008181a7812 */ /* 0x000fc400078efcff */
[----:B------:R0:W-:Y:S01]  /*30b0*/  STL [R1+0x3ac], R6 ;  /* 0x0003ac0601007387 */ /* 0x0001e20000100800 */
[----:B------:R-:W-:-:S03]  /*30c0*/  LOP3.LUT R24, R24, 0x6, RZ, 0xfc, !PT ;  /* 0x0000000618187812 */ /* 0x000fc600078efcff */
[----:B------:R1:W-:Y:S01]  /*30d0*/  STL [R1+0x3a8], R5 ;  /* 0x0003a80501007387 */ /* 0x0003e20000100800 */
[-C--:B0-----:R-:W-:Y:S01]  /*30e0*/  IMAD R6, R21, R3.reuse, RZ ;  /* 0x0000000315067224 */ /* 0x081fe200078e02ff */
[C---:B------:R-:W-:Y:S02]  /*30f0*/  LOP3.LUT R21, R25.reuse, 0x4, RZ, 0xfc, !PT ;  /* 0x0000000419157812 */ /* 0x040fe400078efcff */
[----:B------:R-:W-:Y:S01]  /*3100*/  LOP3.LUT R25, R25, 0x2, RZ, 0xfc, !PT ;  /* 0x0000000219197812 */ /* 0x000fe200078efcff */
[-C--:B-1----:R-:W-:Y:S01]  /*3110*/  IMAD R5, R26, R3.reuse, RZ ;  /* 0x000000031a057224 */ /* 0x082fe200078e02ff */
[----:B------:R0:W-:Y:S04]  /*3120*/  STL [R1+0x3a4], R6 ;  /* 0x0003a40601007387 */ /* 0x0001e80000100800 */
[----:B------:R1:W-:Y:S01]  /*3130*/  STL [R1+0x3a0], R5 ;  /* 0x0003a00501007387 */ /* 0x0003e20000100800 */
[----:B0-----:R-:W-:-:S02]  /*3140*/  IMAD R6, R24, R3, RZ ;  /* 0x0000000318067224 */ /* 0x001fc400078e02ff */
[----:B-1----:R-:W-:-:S03]  /*3150*/  IMAD R5, R21, R3, RZ ;  /* 0x0000000315057224 */ /* 0x002fc600078e02ff */
[----:B------:R-:W-:Y:S01]  /*3160*/  STL [R1+0x39c], R6 ;  /* 0x00039c0601007387 */ /* 0x000fe20000100800 */
[----:B------:R-:W-:-:S03]  /*3170*/  IMAD R3, R25, R3, RZ ;  /* 0x0000000319037224 */ /* 0x000fc600078e02ff */
[----:B------:R0:W-:Y:S04]  /*3180*/  STL [R1+0x398], R5 ;  /* 0x0003980501007387 */ /* 0x0001e80000100800 */
[----:B------:R1:W-:Y:S04]  /*3190*/  STL [R1+0x394], R3 ;  /* 0x0003940301007387 */ /* 0x0003e80000100800 */
[----:B------:R2:W-:Y:S01]  /*31a0*/  STL [R1+0x20], RZ ;  /* 0x000020ff01007387 */ /* 0x0005e20000100800 */
[C---:B0-----:R-:W-:Y:S02]  /*31b0*/  LOP3.LUT R5, R2.reuse, 0x10, RZ, 0x3c, !PT ;  /* 0x0000001002057812 */ /* 0x041fe400078e3cff */
[----:B------:R-:W-:Y:S01]  /*31c0*/  LOP3.LUT R5, R2, 0x40, RZ, 0x3c, !PT ;  /* 0x0000004002057812 */ /* 0x000fe200078e3cff */
[----:B------:R2:W-:Y:S01]  /*31d0*/  STL [R1+0x24], RZ ;  /* 0x000024ff01007387 */ /* 0x0005e20000100800 */
[----:B-1----:R-:W-:Y:S01]  /*31e0*/  IMAD R3, R4, UR11, RZ ;  /* 0x0000000b04037c24 */ /* 0x002fe2000f8e02ff */
[----:B------:R-:W-:-:S02]  /*31f0*/  LOP3.LUT R4, R2, 0x20, RZ, 0x3c, !PT ;  /* 0x0000002002047812 */ /* 0x000fc400078e3cff */
[C---:B------:R-:W-:Y:S01]  /*3200*/  LOP3.LUT R4, R2.reuse, 0x50, RZ, 0x3c, !PT ;  /* 0x0000005002047812 */ /* 0x040fe200078e3cff */
[----:B------:R2:W-:Y:S01]  /*3210*/  STL [R1+0x28], RZ ;  /* 0x000028ff01007387 */ /* 0x0005e20000100800 */
[----:B------:R-:W-:Y:S02]  /*3220*/  SHF.R.S32.HI R3, RZ, 0x1f, R3 ;  /* 0x0000001fff037819 */ /* 0x000fe40000011403 */
[C---:B------:R-:W-:Y:S01]  /*3230*/  LOP3.LUT R3, R2.reuse, 0x30, RZ, 0x3c, !PT ;  /* 0x0000003002037812 */ /* 0x040fe200078e3cff */
[----:B------:R2:W-:Y:S01]  /*3240*/  STL [R1+0x2c], RZ ;  /* 0x00002cff01007387 */ /* 0x0005e20000100800 */
[C---:B------:R-:W-:Y:S02]  /*3250*/  LOP3.LUT R3, R2.reuse, 0x60, RZ, 0x3c, !PT ;  /* 0x0000006002037812 */ /* 0x040fe400078e3cff */
[----:B------:R-:W-:Y:S02]  /*3260*/  LOP3.LUT R2, R2, 0x70, RZ, 0x3c, !PT ;  /* 0x0000007002027812 */ /* 0x000fe400078e3cff */
[----:B------:R-:W-:-:S02]  /*3270*/  LOP3.LUT R2, R0, 0x250, RZ, 0x3c, !PT ;  /* 0x0000025000027812 */ /* 0x000fc400078e3cff */
[C---:B------:R-:W-:Y:S02]  /*3280*/  LOP3.LUT R3, R0.reuse, 0x40, RZ, 0x3c, !PT ;  /* 0x0000004000037812 */ /* 0x040fe400078e3cff */
[----:B------:R-:W-:Y:S01]  /*3290*/  LOP3.LUT R4, R0, 0x210, RZ, 0x3c, !PT ;  /* 0x0000021000047812 */ /* 0x000fe200078e3cff */
[----:B------:R2:W-:Y:S04]  /*32a0*/  STL [R1+0x388], R2 ;  /* 0x0003880201007387 */ /* 0x0005e80000100800 */
[----:B------:R2:W-:Y:S02]  /*32b0*/  STL [R1+0x38c], R3 ;  /* 0x00038c0301007387 */ /* 0x0005e40000100800 */
.L_x_2:
[----:B------:R-:W3:Y:S01]  /*32c0*/  LDL R7, [R1+0x394] ;  /* 0x0003940001077983 */ /* 0x000ee20000100800 */
[----:B--2---:R-:W0:Y:S03]  /*32d0*/  S2R R2, SR_TID.X ;  /* 0x0000000000027919 */ /* 0x004e260000002100 */
[----:B------:R-:W2:Y:S01]  /*32e0*/  LDL R6, [R1+0x398] ;  /* 0x0003980001067983 */ /* 0x000ea20000100800 */
[----:B------:R-:W1:Y:S01]  /*32f0*/  S2R R4, SR_TID.X ;  /* 0x0000000000047919 */ /* 0x000e620000002100 */
[----:B------:R-:W4:Y:S01]  /*3300*/  S2R R27, SR_TID.X ;  /* 0x00000000001b7919 */ /* 0x000f220000002100 */
[----:B------:R-:W-:Y:S01]  /*3310*/  PRMT R25, RZ, 0x7610, R25 ;  /* 0x00007610ff197816 */ /* 0x000fe20000000019 */
[----:B------:R-:W0:Y:S01]  /*3320*/  LDCU UR12, c[0x0][0x3ac] ;  /* 0x00007580ff0c77ac */ /* 0x000e220008000800 */
[----:B-----5:R0:W-:Y:S01]  /*3330*/  STL [R1+0x788], R28 ;  /* 0x0007881c01007387 */ /* 0x0201e20000100800 */
[----:B------:R-:W-:Y:S01]  /*3340*/  PRMT R24, RZ, 0x7610, R24 ;  /* 0x00007610ff187816 */ /* 0x000fe20000000018 */
[----:B------:R-:W0:Y:S02]  /*3350*/  LDCU UR11, c[0x0][0x3ac] ;  /* 0x00007580ff0b77ac */ /* 0x000e240008000800 */
[----:B0-----:R-:W2:Y:S04]  /*3360*/  LDL R28, [R1+0x39c] ;  /* 0x00039c00011c7983 */ /* 0x001ea80000100800 */
[----:B------:R0:W-:Y:S01]  /*3370*/  STL [R1+0x3fc], R29 ;  /* 0x0003fc1d01007387 */ /* 0x0001e20000100800 */
[----:B------:R-:W-:-:S02]  /*3380*/  SHF.R.U32.HI R5, RZ, 0x8, R2 ;  /* 0x00000008ff057819 */ /* 0x000fc40000011602 */
[----:B------:R-:W0:Y:S02]  /*3390*/  LDC R2, c[0x0][0x3a8] ;  /* 0x0000ea00ff027b82 */ /* 0x000e240000000800 */
[----:B------:R-:W-:-:S04]  /*33a0*/  SGXT.U32 R5, R5, 0x1 ;  /* 0x000000010505781a */ /* 0x000fc80000000000 */
[----:B------:R-:W-:Y:S02]  /*33b0*/  LOP3.LUT R3, R5, 0x2, RZ, 0xfc, !PT ;  /* 0x0000000205037812 */ /* 0x000fe400078efcff */
[----:B-1----:R-:W-:Y:S02]  /*33c0*/  SHF.R.U32.HI R4, RZ, 0x8, R4 ;  /* 0x00000008ff047819 */ /* 0x002fe40000011604 */
[----:B------:R-:W-:Y:S02]  /*33d0*/  ISETP.GE.AND P3, PT, R3, UR7, PT ;  /* 0x0000000703007c0c */ /* 0x000fe4000bf66270 */
[----:B------:R-:W1:Y:S01]  /*33e0*/  LDC R3, c[0x0][0x3a8] ;  /* 0x0000ea00ff037b82 */ /* 0x000e620000000800 */
[----:B------:R-:W-:Y:S02]  /*33f0*/  SGXT.U32 R4, R4, 0x1 ;  /* 0x000000010404781a */ /* 0x000fe40000000000 */
[----:B----4-:R-:W-:Y:S02]  /*3400*/  SHF.R.U32.HI R26, RZ, 0x8, R27 ;  /* 0x00000008ff1a7819 */ /* 0x010fe4000001161b */
[----:B0-----:R-:W-:-:S02]  /*3410*/  LOP3.LUT R29, R4, 0x4, RZ, 0xfc, !PT ;  /* 0x00000004041d7812 */ /* 0x001fc400078efcff */
[----:B------:R-:W-:-:S04]  /*3420*/  SGXT.U32 R26, R26, 0x1 ;  /* 0x000000011a1a781a */ /* 0x000fc80000000000 */
[----:B------:R-:W-:Y:S01]  /*3430*/  ISETP.GE.AND P1, PT, R26, UR7, PT ;  /* 0x000000071a007c0c */ /* 0x000fe2000bf26270 */
[----:B------:R-:W-:-:S05]  /*3440*/  IMAD R2, R5, R2, RZ ;  /* 0x0000000205027224 */ /* 0x000fca00078e02ff */
[----:B------:R-:W-:Y:S01]  /*3450*/  IADD3 R2, P0, PT, R2, R23, RZ ;  /* 0x0000001702027210 */ /* 0x000fe20007f1e0ff */
[----:B-1----:R-:W-:-:S05]  /*3460*/  IMAD R3, R4, R3, RZ ;  /* 0x0000000304037224 */ /* 0x002fca00078e02ff */
[----:B------:R-:W-:Y:S02]  /*3470*/  LEA.HI.X.SX32 R3, R3, R22, 0x1, P0 ;  /* 0x0000001603037211 */ /* 0x000fe400000f0eff */
[----:B------:R-:W-:Y:S02]  /*3480*/  ISETP.GE.AND P0, PT, R29, UR7, PT ;  /* 0x000000071d007c0c */ /* 0x000fe4000bf06270 */
[----:B------:R-:W-:Y:S01]  /*3490*/  PRMT R21, RZ, 0x7610, R21 ;  /* 0x00007610ff157816 */ /* 0x000fe20000000015 */
[----:B------:R0:W4:Y:S01]  /*34a0*/  @!P1 LDG.E.U8 R25, desc[UR8][R2.64] ;  /* 0x0000000802199981 */ /* 0x000122000c1e1100 */
[----:B------:R-:W-:-:S03]  /*34b0*/  PRMT R20, RZ, 0x7610, R20 ;  /* 0x00007610ff147816 */ /* 0x000fc60000000014 */
[----:B------:R-:W4:Y:S01]  /*34c0*/  LDL R29, [R1+0x3a0] ;  /* 0x0003a000011d7983 */ /* 0x000f220000100800 */
[----:B---3--:R-:W-:-:S04]  /*34d0*/  IADD3 R4, P2, PT, R7, R23, RZ ;  /* 0x0000001707047210 */ /* 0x008fc80007f5e0ff */
[----:B------:R-:W-:Y:S02]  /*34e0*/  LEA.HI.X.SX32 R5, R7, R22, 0x1, P2 ;  /* 0x0000001607057211 */ /* 0x000fe400010f0eff */
[----:B------:R-:W3:Y:S01]  /*34f0*/  LDL R7, [R1+0x3a4] ;  /* 0x0003a40001077983 */ /* 0x000ee20000100800 */
[----:B0-----:R-:W0:Y:S03]  /*3500*/  S2R R3, SR_TID.X ;  /* 0x0000000000037919 */ /* 0x001e260000002100 */
[----:B------:R1:W4:Y:S01]  /*3510*/  @!P3 LDG.E.U8 R24, desc[UR8][R4.64] ;  /* 0x000000080418b981 */ /* 0x000322000c1e1100 */
[----:B--2---:R-:W-:Y:S01]  /*3520*/  IADD3 R2, P1, PT, R6, R23, RZ ;  /* 0x0000001706027210 */ /* 0x004fe20007f3e0ff */
[----:B-1----:R-:W1:Y:S01]  /*3530*/  S2R R5, SR_TID.X ;  /* 0x0000000000057919 */ /* 0x002e620000002100 */
[----:B0-----:R-:W-:-:S04]  /*3540*/  SHF.R.U32.HI R3, RZ, 0x8, R3 ;  /* 0x00000008ff037819 */ /* 0x001fc80000011603 */
[----:B------:R-:W-:-:S04]  /*3550*/  SGXT.U32 R3, R3, 0x1 ;  /* 0x000000010303781a */ /* 0x000fc80000000000 */
[----:B------:R-:W-:-:S04]  /*3560*/  LOP3.LUT R3, R3, 0x6, RZ, 0xfc, !PT ;  /* 0x0000000603037812 */ /* 0x000fc800078efcff */
[----:B------:R-:W-:Y:S01]  /*3570*/  ISETP.GE.AND P2, PT, R3, UR7, PT ;  /* 0x0000000703007c0c */ /* 0x000fe2000bf46270 */
[----:B------:R-:W-:Y:S02]  /*3580*/  IMAD.MOV.U32 R3, RZ, RZ, R6 ;  /* 0x000000ffff037224 */ /* 0x000fe400078e0006 */
[----:B------:R-:W0:Y:S01]  /*3590*/  S2R R6, SR_TID.X ;  /* 0x0000000000067919 */ /* 0x000e220000002100 */
[----:B-1----:R-:W-:-:S04]  /*35a0*/  SHF.R.U32.HI R5, RZ, 0x8, R5 ;  /* 0x00000008ff057819 */ /* 0x002fc80000011605 */
[----:B------:R-:W-:Y:S02]  /*35b0*/  SGXT.U32 R5, R5, 0x1 ;  /* 0x000000010505781a */ /* 0x000fe40000000000 */
[C---:B------:R-:W-:Y:S02]  /*35c0*/  IADD3 R4, P3, PT, R28.reuse, R23, RZ ;  /* 0x000000171c047210 */ /* 0x040fe40007f7e0ff */
[----:B------:R-:W-:Y:S02]  /*35d0*/  LOP3.LUT R5, R5, 0x8, RZ, 0xfc, !PT ;  /* 0x0000000805057812 */ /* 0x000fe400078efcff */
[-C--:B------:R-:W-:Y:S02]  /*35e0*/  LEA.HI.X.SX32 R3, R3, R22.reuse, 0x1, P1 ;  /* 0x0000001603037211 */ /* 0x080fe400008f0eff */
[----:B------:R-:W-:Y:S02]  /*35f0*/  ISETP.GE.AND P1, PT, R5, UR7, PT ;  /* 0x0000000705007c0c */ /* 0x000fe4000bf26270 */
[----:B------:R-:W-:Y:S01]  /*3600*/  LEA.HI.X.SX32 R5, R28, R22, 0x1, P3 ;  /* 0x000000161c057211 */ /* 0x000fe200018f0eff */
[----:B------:R-:W2:Y:S04]  /*3610*/  @!P0 LDG.E.U8 R21, desc[UR8][R2.64] ;  /* 0x0000000802158981 */ /* 0x000ea8000c1e1100 */
[----:B------:R3:W2:Y:S01]  /*3620*/  @!P2 LDG.E.U8 R20, desc[UR8][R4.64] ;  /* 0x000000080414a981 */ /* 0x0006a2000c1e1100 */
[----:B------:R-:W-:-:S03]  /*3630*/  PRMT R19, RZ, 0x7610, R19 ;  /* 0x00007610ff137816 */ /* 0x000fc60000000013 */
[----:B------:R-:W2:Y:S01]  /*3640*/  LDL R28, [R1+0x3a8] ;  /* 0x0003a800011c7983 */ /* 0x000ea20000100800 */
[----:B0-----:R-:W-:-:S04]  /*3650*/  SHF.R.U32.HI R6, RZ, 0x8, R6 ;  /* 0x00000008ff067819 */ /* 0x001fc80000011606 */
[----:B------:R-:W-:-:S04]  /*3660*/  SGXT.U32 R6, R6, 0x1 ;  /* 0x000000010606781a */ /* 0x000fc80000000000 */
[----:B------:R-:W-:-:S04]  /*3670*/  LOP3.LUT R6, R6, 0xa, RZ, 0xfc, !PT ;  /* 0x0000000a06067812 */ /* 0x000fc800078efcff */
[----:B------:R-:W-:Y:S01]  /*3680*/  ISETP.GE.AND P0, PT, R6, UR7, PT ;  /* 0x0000000706007c0c */ /* 0x000fe2000bf06270 */
[----:B---3--:R-:W-:Y:S01]  /*3690*/  IMAD.MOV.U32 R5, RZ, RZ, R7 ;  /* 0x000000ffff057224 */ /* 0x008fe200078e0007 */
[----:B------:R-:W-:-:S04]  /*36a0*/  IADD3 R4, P3, PT, R7, R23, RZ ;  /* 0x0000001707047210 */ /* 0x000fc80007f7e0ff */
[----:B------:R-:W-:-:S07]  /*36b0*/  LEA.HI.X.SX32 R5, R5, R22, 0x1, P3 ;  /* 0x0000001605057211 */ /* 0x000fce00018f0eff */
[----:B------:R0:W3:Y:S04]  /*36c0*/  @!P0 LDG.E.U8 R19, desc[UR8][R4.64] ;  /* 0x0000000804138981 */ /* 0x0000e8000c1e1100 */
[----:B------:R-:W0:Y:S01]  /*36d0*/  LDL R5, [R1+0x3b0] ;  /* 0x0003b00001057983 */ /* 0x000e220000100800 */
[----:B------:R-:W1:Y:S01]  /*36e0*/  S2R R6, SR_TID.X ;  /* 0x0000000000067919 */ /* 0x000e620000002100 */
[----:B----4-:R-:W-:-:S04]  /*36f0*/  IADD3 R2, P4, PT, R29, R23, RZ ;  /* 0x000000171d027210 */ /* 0x010fc80007f9e0ff */
[----:B------:R-:W-:Y:S02]  /*3700*/  LEA.HI.X.SX32 R3, R29, R22, 0x1, P4 ;  /* 0x000000161d037211 */ /* 0x000fe400020f0eff */
[----:B------:R-:W4:Y:S01]  /*3710*/  LDL R29, [R1+0x3b4] ;  /* 0x0003b400011d7983 */ /* 0x000f220000100800 */
[----:B-1----:R-:W-:-:S04]  /*3720*/  SHF.R.U32.HI R6, RZ, 0x8, R6 ;  /* 0x00000008ff067819 */ /* 0x002fc80000011606 */
[----:B------:R-:W-:-:S04]  /*3730*/  SGXT.U32 R6, R6, 0x1 ;  /* 0x000000010606781a */ /* 0x000fc80000000000 */
[----:B------:R-:W-:-:S04]  /*3740*/  LOP3.LUT R6, R6, 0xc, RZ, 0xfc, !PT ;  /* 0x0000000c06067812 */ /* 0x000fc800078efcff */
[----:B------:R-:W-:Y:S02]  /*3750*/  ISETP.GE.AND P2, PT, R6, UR7, PT ;  /* 0x0000000706007c0c */ /* 0x000fe4000bf46270 */
[----:B------:R-:W3:Y:S01]  /*3760*/  LDL R6, [R1+0x3b8] ;  /* 0x0003b80001067983 */ /* 0x000ee20000100800 */
[----:B------:R-:W1:Y:S01]  /*3770*/  S2R R7, SR_TID.X ;  /* 0x0000000000077919 */ /* 0x000e620000002100 */
[----:B------:R-:W-:-:S06]  /*3780*/  PRMT R18, RZ, 0x7610, R18 ;  /* 0x00007610ff127816 */ /* 0x000fcc0000000012 */
[----:B------:R2:W3:Y:S01]  /*3790*/  @!P1 LDG.E.U8 R18, desc[UR8][R2.64] ;  /* 0x0000000802129981 */ /* 0x0004e2000c1e1100 */
[----:B0-----:R-:W-:-:S03]  /*37a0*/  IADD3 R4, P3, PT, R5, R23, RZ ;  /* 0x0000001705047210 */ /* 0x001fc60007f7e0ff */
[----:B------:R-:W3:Y:S01]  /*37b0*/  LDL R5, [R1+0x3b0] ;  /* 0x0003b00001057983 */ /* 0x000ee20000100800 */
[----:B-1----:R-:W-:-:S04]  /*37c0*/  SHF.R.U32.HI R7, RZ, 0x8, R7 ;  /* 0x00000008ff077819 */ /* 0x002fc80000011607 */
[----:B------:R-:W-:-:S04]  /*37d0*/  SGXT.U32 R7, R7, 0x1 ;  /* 0x000000010707781a */ /* 0x000fc80000000000 */
[----:B------:R-:W-:-:S04]  /*37e0*/  LOP3.LUT R7, R7, 0x10, RZ, 0xfc, !PT ;  /* 0x0000001007077812 */ /* 0x000fc800078efcff */
[----:B------:R-:W-:Y:S02]  /*37f0*/  ISETP.GE.AND P1, PT, R7, UR7, PT ;  /* 0x0000000707007c0c */ /* 0x000fe4000bf26270 */
[----:B------:R-:W0:Y:S01]  /*3800*/  S2R R7, SR_TID.X ;  /* 0x0000000000077919 */ /* 0x000e220000002100 */
[----:B--2---:R-:W-:Y:S01]  /*3810*/  IADD3 R2, P4, PT, R28, R23, RZ ;  /* 0x000000171c027210 */ /* 0x004fe20007f9e0ff */
[----:B------:R-:W-:Y:S01]  /*3820*/  IMAD.MOV.U32 R3, RZ, RZ, R28 ;  /* 0x000000ffff037224 */ /* 0x000fe200078e001c */
[----:B------:R-:W-:-:S04]  /*3830*/  PRMT R17, RZ, 0x7610, R17 ;  /* 0x00007610ff117816 */ /* 0x000fc80000000011 */
[----:B------:R-:W-:-:S05]  /*3840*/  LEA.HI.X.SX32 R3, R3, R22, 0x1, P4 ;  /* 0x0000001603037211 */ /* 0x000fca00020f0eff */
[----:B------:R4:W2:Y:S01]  /*3850*/  @!P2 LDG.E.U8 R17, desc[UR8][R2.64] ;  /* 0x000000080211a981 */ /* 0x0008a2000c1e1100 */
[----:B------:R-:W-:Y:S02]  /*3860*/  PRMT R15, RZ, 0x7610, R15 ;  /* 0x00007610ff0f7816 */ /* 0x000fe4000000000f */
[----:B0-----:R-:W-:-:S04]  /*3870*/  SHF.R.U32.HI R28, RZ, 0x8, R7 ;  /* 0x00000008ff1c7819 */ /* 0x001fc80000011607 */
[----:B------:R-:W-:-:S04]  /*3880*/  SGXT.U32 R28, R28, 0x1 ;  /* 0x000000011c1c781a */ /* 0x000fc80000000000 */
[----:B------:R-:W-:Y:S02]  /*3890*/  LOP3.LUT R28, R28, 0x12, RZ, 0xfc, !PT ;  /* 0x000000121c1c7812 */ /* 0x000fe400078efcff */
[----:B------:R-:W-:Y:S02]  /*38a0*/  SHF.R.U32.HI R7, RZ, 0x8, R7 ;  /* 0x00000008ff077819 */ /* 0x000fe40000011607 */
[----:B------:R-:W-:Y:S02]  /*38b0*/  ISETP.GE.AND P0, PT, R28, UR7, PT ;  /* 0x000000071c007c0c */ /* 0x000fe4000bf06270 */
[----:B------:R-:W-:Y:S01]  /*38c0*/  SGXT.U32 R7, R7, 0x1 ;  /* 0x000000010707781a */ /* 0x000fe20000000000 */
[----:B------:R-:W2:Y:S01]  /*38d0*/  LDL.LU R28, [R1+0x788] ;  /* 0x00078800011c7983 */ /* 0x000ea20000300800 */
[----:B----4-:R-:W-:Y:S02]  /*38e0*/  IADD3 R2, P4, PT, R29, R23, RZ ;  /* 0x000000171d027210 */ /* 0x010fe40007f9e0ff */
[----:B------:R-:W-:-:S02]  /*38f0*/  LOP3.LUT R7, R7, 0x14, RZ, 0xfc, !PT ;  /* 0x0000001407077812 */ /* 0x000fc400078efcff */
[----:B------:R-:W-:Y:S02]  /*3900*/  LEA.HI.X.SX32 R3, R29, R22, 0x1, P4 ;  /* 0x000000161d037211 */ /* 0x000fe400020f0eff */
[----:B------:R-:W-:Y:S01]  /*3910*/  PRMT R16, RZ, 0x7610, R16 ;  /* 0x00007610ff107816 */ /* 0x000fe20000000010 */
[----:B------:R-:W0:Y:S01]  /*3920*/  LDC R29, c[0x0][0x3a8] ;  /* 0x0000ea00ff1d7b82 */ /* 0x000e220000000800 */
[----:B------:R-:W-:Y:S01]  /*3930*/  ISETP.GE.AND P2, PT, R7, UR7, PT ;  /* 0x0000000707007c0c */ /* 0x000fe2000bf46270 */
[----:B------:R1:W4:Y:S01]  /*3940*/  @!P0 LDG.E.U8 R15, desc[UR8][R2.64] ;  /* 0x00000008020f8981 */ /* 0x000322000c1e1100 */
[----:B------:R-:W0:Y:S01]  /*3950*/  S2R R7, SR_TID.X ;  /* 0x0000000000077919 */ /* 0x000e220000002100 */
[----:B-1----:R-:W1:Y:S01]  /*3960*/  S2R R3, SR_TID.X ;  /* 0x0000000000037919 */ /* 0x002e620000002100 */
[----:B0-----:R-:W-:Y:S02]  /*3970*/  SHF.R.U32.HI R7, RZ, 0x8, R7 ;  /* 0x00000008ff077819 */ /* 0x001fe40000011607 */
[----:B-1----:R-:W-:-:S02]  /*3980*/  SHF.R.U32.HI R3, RZ, 0x8, R3 ;  /* 0x00000008ff037819 */ /* 0x002fc40000011603 */
[----:B------:R-:W-:Y:S02]  /*3990*/  SGXT.U32 R7, R7, 0x1 ;  /* 0x000000010707781a */ /* 0x000fe40000000000 */
[----:B------:R-:W-:Y:S02]  /*39a0*/  SGXT.U32 R3, R3, 0x1 ;  /* 0x000000010303781a */ /* 0x000fe40000000000 */
[----:B------:R-:W-:Y:S02]  /*39b0*/  LOP3.LUT R7, R7, 0x16, RZ, 0xfc, !PT ;  /* 0x0000001607077812 */ /* 0x000fe400078efcff */
[----:B------:R-:W-:Y:S02]  /*39c0*/  LOP3.LUT R3, R3, 0x18, RZ, 0xfc, !PT ;  /* 0x0000001803037812 */ /* 0x000fe400078efcff */
[----:B---3--:R-:W-:-:S05]  /*39d0*/  LEA.HI.X.SX32 R5, R5, R22, 0x1, P3 ;  /* 0x0000001605057211 */ /* 0x008fca00018f0eff */
[----:B------:R0:W3:Y:S02]  /*39e0*/  @!P1 LDG.E.U8 R16, desc[UR8][R4.64] ;  /* 0x0000000804109981 */ /* 0x0000e4000c1e1100 */
[----:B0-----:R-:W-:Y:S01]  /*39f0*/  IADD3 R4, P3, PT, R6, R23, RZ ;  /* 0x0000001706047210 */ /* 0x001fe20007f7e0ff */
[----:B------:R-:W-:Y:S02]  /*3a00*/  IMAD.MOV.U32 R5, RZ, RZ, R6 ;  /* 0x000000ffff057224 */ /* 0x000fe400078e0006 */
[----:B------:R-:W0:Y:S01]  /*3a10*/  S2R R6, SR_TID.X ;  /* 0x0000000000067919 */ /* 0x000e220000002100 */
[----:B------:R-:W-:Y:S02]  /*3a20*/  ISETP.GE.AND P1, PT, R7, UR7, PT ;  /* 0x0000000707007c0c */ /* 0x000fe4000bf26270 */
[----:B------:R-:W-:Y:S02]  /*3a30*/  LEA.HI.X.SX32 R5, R5, R22, 0x1, P3 ;  /* 0x0000001605057211 */ /* 0x000fe400018f0eff */
[----:B------:R-:W-:-:S02]  /*3a40*/  ISETP.GE.AND P3, PT, R3, UR7, PT ;  /* 0x0000000703007c0c */ /* 0x000fc4000bf66270 */
[----:B0-----:R-:W-:-:S04]  /*3a50*/  SHF.R.U32.HI R6, RZ, 0x8, R6 ;  /* 0x00000008ff067819 */ /* 0x001fc80000011606 */
[----:B------:R-:W-:-:S04]  /*3a60*/  SGXT.U32 R6, R6, 0x1 ;  /* 0x000000010606781a */ /* 0x000fc80000000000 */
[C---:B------:R-:W-:Y:S02]  /*3a70*/  LOP3.LUT R7, R6.reuse, 0x16, RZ, 0xfc, !PT ;  /* 0x0000001606077812 */ /* 0x040fe400078efcff */
[----:B------:R-:W-:Y:S02]  /*3a80*/  LOP3.LUT R3, R6, 0x1a, RZ, 0xfc, !PT ;  /* 0x0000001a06037812 */ /* 0x000fe400078efcff */
[----:B------:R-:W0:Y:S01]  /*3a90*/  S2R R6, SR_TID.X ;  /* 0x0000000000067919 */ /* 0x000e220000002100 */
[----:B------:R-:W-:Y:S01]  /*3aa0*/  IMAD R7, R7, R29, RZ ;  /* 0x0000001d07077224 */ /* 0x000fe200078e02ff */
[----:B------:R-:W-:Y:S01]  /*3ab0*/  ISETP.GE.AND P4, PT, R3, UR7, PT ;  /* 0x0000000703007c0c */ /* 0x000fe2000bf86270 */
[----:B------:R-:W2:Y:S03]  /*3ac0*/  LDL R29, [R1+0x3c0] ;  /* 0x0003c000011d7983 */ /* 0x000ea60000100800 */
[----:B------:R-:W-:-:S04]  /*3ad0*/  IADD3 R2, P0, PT, R7, R23, RZ ;  /* 0x0000001707027210 */ /* 0x000fc80007f1e0ff */
[----:B------:R-:W-:Y:S02]  /*3ae0*/  LEA.HI.X.SX32 R3, R7, R22, 0x1, P0 ;  /* 0x0000001607037211 */ /* 0x000fe400000f0eff */
[----:B------:R-:W1:Y:S01]  /*3af0*/  LDC R7, c[0x0][0x3a8] ;  /* 0x0000ea00ff077b82 */ /* 0x000e620000000800 */
[----:B0-----:R-:W-:-:S04]  /*3b00*/  SHF.R.U32.HI R6, RZ, 0x8, R6 ;  /* 0x00000008ff067819 */ /* 0x001fc80000011606 */
[----:B------:R-:W-:-:S04]  /*3b10*/  SGXT.U32 R6, R6, 0x1 ;  /* 0x000000010606781a */ /* 0x000fc80000000000 */
[----:B------:R-:W-:-:S05]  /*3b20*/  LOP3.LUT R6, R6, 0x1a, RZ, 0xfc, !PT ;  /* 0x0000001a06067812 */ /* 0x000fca00078efcff */
[----:B-1----:R-:W-:Y:S02]  /*3b30*/  IMAD R6, R6, R7, RZ ;  /* 0x0000000706067224 */ /* 0x002fe400078e02ff */
[----:B------:R-:W3:Y:S01]  /*3b40*/  LDL R7, [R1+0x3c4] ;  /* 0x0003c40001077983 */ /* 0x000ee20000100800 */
[----:B------:R-:W-:Y:S02]  /*3b50*/  SHF.R.U32.HI R27, RZ, 0x8, R27 ;  /* 0x00000008ff1b7819 */ /* 0x000fe4000001161b */
[----:B------:R-:W-:Y:S02]  /*3b60*/  PRMT R13, RZ, 0x7610, R13 ;  /* 0x00007610ff0d7816 */ /* 0x000fe4000000000d */
[----:B------:R-:W-:Y:S02]  /*3b70*/  IADD3 R6, P0, PT, R6, R23, RZ ;  /* 0x0000001706067210 */ /* 0x000fe40007f1e0ff */
[----:B------:R-:W-:Y:S02]  /*3b80*/  SGXT.U32 R27, R27, 0x1 ;  /* 0x000000011b1b781a */ /* 0x000fe40000000000 */
[----:B------:R0:W4:Y:S01]  /*3b90*/  @!P1 LDG.E.U8 R13, desc[UR8][R2.64] ;  /* 0x00000008020d9981 */ /* 0x000122000c1e1100 */
[----:B------:R-:W-:-:S02]  /*3ba0*/  PRMT R11, RZ, 0x7610, R11 ;  /* 0x00007610ff0b7816 */ /* 0x000fc4000000000b */
[C---:B0-----:R-:W-:Y:S02]  /*3bb0*/  LOP3.LUT R2, R27.reuse, 0x1c, RZ, 0xfc, !PT ;  /* 0x0000001c1b027812 */ /* 0x041fe400078efcff */
[C---:B------:R-:W-:Y:S02]  /*3bc0*/  LOP3.LUT R3, R27.reuse, 0xe, RZ, 0xfc, !PT ;  /* 0x0000000e1b037812 */ /* 0x040fe400078efcff */
[----:B------:R-:W-:Y:S02]  /*3bd0*/  LOP3.LUT R27, R27, 0x1e, RZ, 0xfc, !PT ;  /* 0x0000001e1b1b7812 */ /* 0x000fe400078efcff */
[----:B------:R-:W-:Y:S02]  /*3be0*/  LOP3.LUT R26, R26, 0x1e, RZ, 0xfc, !PT ;  /* 0x0000001e1a1a7812 */ /* 0x000fe400078efcff */
[----:B------:R-:W-:-:S06]  /*3bf0*/  PRMT R14, RZ, 0x7610, R14 ;  /* 0x00007610ff0e7816 */ /* 0x000fcc000000000e */
[----:B------:R2:W4:Y:S01]  /*3c00*/  @!P2 LDG.E.U8 R14, desc[UR8][R4.64] ;  /* 0x00000008040ea981 */ /* 0x000522000c1e1100 */
[----:B------:R-:W-:Y:S02]  /*3c10*/  PRMT R12, RZ, 0x7610, R12 ;  /* 0x00007610ff0c7816 */ /* 0x000fe4000000000c */
[----:B--2---:R-:W-:Y:S01]  /*3c20*/  IADD3 R4, P2, PT, R29, R23, RZ ;  /* 0x000000171d047210 */ /* 0x004fe20007f5e0ff */
[----:B------:R-:W-:Y:S02]  /*3c30*/  IMAD.MOV.U32 R5, RZ, RZ, R29 ;  /* 0x000000ffff057224 */ /* 0x000fe400078e001d */
[----:B------:R-:W2:Y:S01]  /*3c40*/  LDL R29, [R1+0x3ac] ;  /* 0x0003ac00011d7983 */ /* 0x000ea20000100800 */
[----:B---3--:R-:W-:-:S05]  /*3c50*/  LEA.HI.X.SX32 R7, R7, R22, 0x1, P0 ;  /* 0x0000001607077211 */ /* 0x008fca00000f0eff */
[----:B------:R0:W3:Y:S01]  /*3c60*/  @!P4 LDG.E.U8 R11, desc[UR8][R6.64] ;  /* 0x00000008060bc981 */ /* 0x0000e2000c1e1100 */
[----:B------:R-:W-:Y:S02]  /*3c70*/  ISETP.GE.AND P4, PT, R27, UR7, PT ;  /* 0x000000071b007c0c */ /* 0x000fe4000bf86270 */
[----:B------:R-:W1:Y:S02]  /*3c80*/  LDC R27, c[0x0][0x3a8] ;  /* 0x0000ea00ff1b7b82 */ /* 0x000e640000000800 */
[----:B-1----:R-:W-:Y:S02]  /*3c90*/  IMAD R26, R26, R27, RZ ;  /* 0x0000001b1a1a7224 */ /* 0x002fe400078e02ff */
[----:B------:R-:W3:Y:S01]  /*3ca0*/  LDL R27, [R1+0x3c8] ;  /* 0x0003c800011b7983 */ /* 0x000ee20000100800 */
[----:B------:R-:W-:-:S05]  /*3cb0*/  LEA.HI.X.SX32 R5, R5, R22, 0x1, P2 ;  /* 0x0000001605057211 */ /* 0x000fca00010f0eff */
[----:B------:R2:W4:Y:S01]  /*3cc0*/  @!P3 LDG.E.U8 R12, desc[UR8][R4.64] ;  /* 0x00000008040cb981 */ /* 0x000522000c1e1100 */
[----:B------:R-:W-:Y:S02]  /*3cd0*/  ISETP.GE.AND P5, PT, R2, UR7, PT ;  /* 0x0000000702007c0c */ /* 0x000fe4000bfa6270 */
[----:B------:R-:W-:Y:S02]  /*3ce0*/  ISETP.GE.AND P3, PT, R3, UR7, PT ;  /* 0x0000000703007c0c */ /* 0x000fe4000bf66270 */
[----:B------:R-:W-:Y:S01]  /*3cf0*/  PRMT R10, RZ, 0x7610, R10 ;  /* 0x00007610ff0a7816 */ /* 0x000fe2000000000a */
[----:B------:R-:W-:Y:S01]  /*3d00*/  STL [R1+0x408], R23 ;  /* 0x0004081701007387 */ /* 0x000fe20000100800 */
[----:B0-----:R-:W-:Y:S02]  /*3d10*/  IADD3 R6, P0, PT, R26, R23, RZ ;  /* 0x000000171a067210 */ /* 0x001fe40007f1e0ff */
[----:B------:R-:W-:Y:S02]  /*3d20*/  PRMT R9, RZ, 0x7610, R9 ;  /* 0x00007610ff097816 */ /* 0x000fe40000000009 */
[----:B------:R-:W-:-:S02]  /*3d30*/  PRMT R8, RZ, 0x7610, R8 ;  /* 0x00007610ff087816 */ /* 0x000fc40000000008 */
[----:B------:R-:W-:-:S05]  /*3d40*/  LEA.HI.X.SX32 R7, R26, R22, 0x1, P0 ;  /* 0x000000161a077211 */ /* 0x000fca00000f0eff */
[----:B------:R-:W4:Y:S01]  /*3d50*/  @!P4 LDG.E.U8 R8, desc[UR8][R6.64] ;  /* 0x000000080608c981 */ /* 0x000f22000c1e1100 */
[----:B--2---:R-:W-:-:S04]  /*3d60*/  IADD3 R4, P2, PT, R29, R23, RZ ;  /* 0x000000171d047210 */ /* 0x004fc80007f5e0ff */
[----:B------:R-:W-:Y:S02]  /*3d70*/  LEA.HI.X.SX32 R5, R29, R22, 0x1, P2 ;  /* 0x000000161d057211 */ /* 0x000fe400010f0eff */
[----:B------:R-:W2:Y:S04]  /*3d80*/  LDL R29, [R1+0x284] ;  /* 0x00028400011d7983 */ /* 0x000ea80000100800 */
[----:B------:R0:W2:Y:S02]  /*3d90*/  @!P3 LDG.E.U8 R10, desc[UR8][R4.64] ;  /* 0x00000008040ab981 */ /* 0x0000a4000c1e1100 */
[----:B0-----:R-:W0:Y:S02]  /*3da0*/  S2R R5, SR_TID.X ;  /* 0x0000000000057919 */ /* 0x001e240000002100 */
[----:B------:R1:W-:Y:S04]  /*3db0*/  STL [R1+0x400], R22 ;  /* 0x0004001601007387 */ /* 0x0003e80000100800 */
[----:B------:R-:W2:Y:S04]  /*3dc0*/  LDL R7, [R1+0x2a4] ;  /* 0x0002a40001077983 */ /* 0x000ea80000100800 */
[----:B------:R-:W2:Y:S01]  /*3dd0*/  LDL R6, [R1+0x2ac] ;  /* 0x0002ac0001067983 */ /* 0x000ea20000100800 */
[----:B---3--:R-:W-:-:S04]  /*3de0*/  IADD3 R2, P1, PT, R27, R23, RZ ;  /* 0x000000171b027210 */ /* 0x008fc80007f3e0ff */
[----:B------:R-:W-:Y:S02]  /*3df0*/  LEA.HI.X.SX32 R3, R27, R22, 0x1, P1 ;  /* 0x000000161b037211 */ /* 0x000fe400008f0eff */
[----:B------:R-:W3:Y:S03]  /*3e00*/  S2R R27, SR_TID.X ;  /* 0x00000000001b7919 */ /* 0x000ee60000002100 */
[----:B------:R4:W2:Y:S01]  /*3e10*/  @!P5 LDG.E.U8 R9, desc[UR8][R2.64] ;  /* 0x000000080209d981 */ /* 0x0008a2000c1e1100 */
[----:B------:R-:W-:Y:S01]  /*3e20*/  BAR.SYNC.DEFER_BLOCKING 0x0 ;  /* 0x0000000000007b1d */ /* 0x000fe20000010000 */
[----:B0-----:R-:W-:-:S05]  /*3e30*/  LOP3.LUT P5, RZ, R5, 0x100, RZ, 0xc0, !PT ;  /* 0x0000010005ff7812 */ /* 0x001fca00078ac0ff */
[----:B-1----:R-:W0:Y:S01]  /*3e40*/  S2R R22, SR_TID.X ;  /* 0x0000000000167919 */ /* 0x002e220000002100 */
[----:B----4-:R-:W-:Y:S02]  /*3e50*/  SEL R2, RZ, 0x108, !P5 ;  /* 0x00000108ff027807 */ /* 0x010fe40006800000 */
[----:B---3--:R-:W-:-:S04]  /*3e60*/  LOP3.LUT P1, RZ, R27, 0x100, RZ, 0xc0, !PT ;  /* 0x000001001bff7812 */ /* 0x008fc8000782c0ff */
[----:B------:R-:W-:-:S04]  /*3e70*/  SEL R23, RZ, 0x108, !P1 ;  /* 0x00000108ff177807 */ /* 0x000fc80004800000 */
[----:B------:R-:W-:Y:S02]  /*3e80*/  LOP3.LUT R23, R23, 0xff, R27, 0x78, !PT ;  /* 0x000000ff17177812 */ /* 0x000fe400078e781b */
[----:B------:R-:W-:-:S03]  /*3e90*/  LOP3.LUT P1, RZ, R5, 0x100, RZ, 0xc0, !PT ;  /* 0x0000010005ff7812 */ /* 0x000fc6000782c0ff */
[----:B------:R-:W-:Y:S01]  /*3ea0*/  STS.U8 [R23+UR4], R25 ;  /* 0x0000001917007988 */ /* 0x000fe20008000004 */
[----:B------:R-:W-:-:S03]  /*3eb0*/  LOP3.LUT R2, R2, 0xff, R5, 0x78, !PT ;  /* 0x000000ff02027812 */ /* 0x000fc600078e7805 */
[----:B------:R1:W-:Y:S01]  /*3ec0*/  STS.U8 [R23+UR4+0x1000], R16 ;  /* 0x0010001017007988 */ /* 0x0003e20008000004 */
[----:B------:R-:W-:Y:S02]  /*3ed0*/  LOP3.LUT R2, R2, 0x10, RZ, 0x3c, !PT ;  /* 0x0000001002027812 */ /* 0x000fe400078e3cff */
[----:B-1----:R-:W-:-:S04]  /*3ee0*/  SEL R23, RZ, 0x108, !P1 ;  /* 0x00000108ff177807 */ /* 0x002fc80004800000 */
[----:B------:R-:W-:Y:S02]  /*3ef0*/  LOP3.LUT R23, R23, 0xff, R5, 0x78, !PT ;  /* 0x000000ff17177812 */ /* 0x000fe400078e7805 */
[----:B------:R-:W-:Y:S02]  /*3f00*/  LOP3.LUT P2, RZ, R27, 0x100, RZ, 0xc0, !PT ;  /* 0x000001001bff7812 */ /* 0x000fe4000784c0ff */
[----:B------:R-:W-:Y:S01]  /*3f10*/  LOP3.LUT R23, R23, 0x20, RZ, 0x3c, !PT ;  /* 0x0000002017177812 */ /* 0x000fe200078e3cff */
[----:B------:R-:W-:Y:S01]  /*3f20*/  STS.U8 [R2+UR4+0x200], R24 ;  /* 0x0002001802007988 */ /* 0x000fe20008000004 */
[----:B------:R-:W-:Y:S02]  /*3f30*/  LOP3.LUT P1, RZ, R27, 0x100, RZ, 0xc0, !PT ;  /* 0x000001001bff7812 */ /* 0x000fe4000782c0ff */
[----:B------:R-:W-:Y:S01]  /*3f40*/  SEL R3, RZ, 0x108, !P2 ;  /* 0x00000108ff037807 */ /* 0x000fe20005000000 */
[----:B------:R1:W-:Y:S04]  /*3f50*/  STS.U8 [R2+UR4+0x1200], R15 ;  /* 0x0012000f02007988 */ /* 0x0003e80008000004 */
[----:B------:R-:W-:Y:S01]  /*3f60*/  STS.U8 [R23+UR4+0x400], R21 ;  /* 0x0004001517007988 */ /* 0x000fe20008000004 */
[----:B------:R-:W-:-:S03]  /*3f70*/  LOP3.LUT R3, R3, 0xff, R27, 0x78, !PT ;  /* 0x000000ff03037812 */ /* 0x000fc600078e781b */
[----:B------:R3:W-:Y:S01]  /*3f80*/  STS.U8 [R23+UR4+0x1400], R14 ;  /* 0x0014000e17007988 */ /* 0x0007e20008000004 */
[----:B------:R-:W-:Y:S02]  /*3f90*/  LOP3.LUT R3, R3, 0x30, RZ, 0x3c, !PT ;  /* 0x0000003003037812 */ /* 0x000fe400078e3cff */
[----:B0-----:R-:W-:Y:S01]  /*3fa0*/  LOP3.LUT P2, RZ, R22, 0x100, RZ, 0xc0, !PT ;  /* 0x0000010016ff7812 */ /* 0x001fe2000784c0ff */
[----:B-1----:R-:W4:Y:S01]  /*3fb0*/  LDL R2, [R1+0x294] ;  /* 0x0002940001027983 */ /* 0x002f220000100800 */
[----:B---3--:R-:W-:-:S04]  /*3fc0*/  SEL R23, RZ, 0x108, !P1 ;  /* 0x00000108ff177807 */ /* 0x008fc80004800000 */
[----:B------:R-:W-:Y:S01]  /*3fd0*/  LOP3.LUT R23, R23, 0xff, R27, 0x78, !PT ;  /* 0x000000ff17177812 */ /* 0x000fe200078e781b */
[----:B------:R-:W-:Y:S03]  /*3fe0*/  STS.U8 [R3+UR4+0x600], R20 ;  /* 0x0006001403007988 */ /* 0x000fe60008000004 */
[----:B------:R-:W-:Y:S01]  /*3ff0*/  LOP3.LUT R23, R23, 0x40, RZ, 0x3c, !PT ;  /* 0x0000004017177812 */ /* 0x000fe200078e3cff */
[----:B------:R-:W-:Y:S04]  /*4000*/  STS.U8 [R3+UR4+0x1600], R13 ;  /* 0x0016000d03007988 */ /* 0x000fe80008000004 */
[----:B------:R-:W-:Y:S04]  /*4010*/  STS.U8 [R23+UR4+0x800], R18 ;  /* 0x0008001217007988 */ /* 0x000fe80008000004 */
[----:B------:R0:W-:Y:S01]  /*4020*/  STS.U8 [R23+UR4+0x1800], R12 ;  /* 0x0018000c17007988 */ /* 0x0001e20008000004 */
[----:B------:R-:W-:-:S02]  /*4030*/  LOP3.LUT R26, R22, 0x1f, RZ, 0xc0, !PT ;  /* 0x0000001f161a7812 */ /* 0x000fc400078ec0ff */
[----:B0-----:R-:W-:-:S04]  /*4040*/  SEL R23, RZ, 0x108, !P2 ;  /* 0x00000108ff177807 */ /* 0x001fc80005000000 */
[----:B------:R-:W-:Y:S02]  /*4050*/  LOP3.LUT R23, R23, 0xff, R22, 0x78, !PT ;  /* 0x000000ff17177812 */ /* 0x000fe400078e7816 */
[----:B------:R-:W3:Y:S01]  /*4060*/  LDL R22, [R1+0x280] ;  /* 0x0002800001167983 */ /* 0x000ee20000100800 */
[----:B------:R-:W-:Y:S01]  /*4070*/  IMAD R27, R26, UR12, RZ ;  /* 0x0000000c1a1b7c24 */ /* 0x000fe2000f8e02ff */
[----:B------:R-:W-:-:S05]  /*4080*/  LOP3.LUT R23, R23, 0x50, RZ, 0x3c, !PT ;  /* 0x0000005017177812 */ /* 0x000fca00078e3cff */
[----:B------:R-:W-:Y:S04]  /*4090*/  STS.U8 [R23+UR4+0xa00], R19 ;  /* 0x000a001317007988 */ /* 0x000fe80008000004 */
[----:B------:R0:W-:Y:S01]  /*40a0*/  STS.U8 [R23+UR4+0x1a00], R11 ;  /* 0x001a000b17007988 */ /* 0x0001e20008000004 */
[C---:B------:R-:W-:Y:S01]  /*40b0*/  ISETP.GE.AND P0, PT, R26.reuse, UR7, PT ;  /* 0x000000071a007c0c */ /* 0x040fe2000bf06270 */
[----:B------:R-:W-:Y:S01]  /*40c0*/  IMAD R26, R26, UR11, RZ ;  /* 0x0000000b1a1a7c24 */ /* 0x000fe2000f8e02ff */
[----:B------:R-:W-:Y:S01]  /*40d0*/  PRMT R24, RZ, 0x7610, R24 ;  /* 0x00007610ff187816 */ /* 0x000fe20000000018 */
[----:B------:R-:W1:Y:S03]  /*40e0*/  LDCU UR11, c[0x0][0x3ac] ;  /* 0x00007580ff0b77ac */ /* 0x000e660008000800 */
[----:B------:R-:W-:-:S02]  /*40f0*/  SHF.R.S32.HI R26, RZ, 0x1f, R26 ;  /* 0x0000001fff1a7819 */ /* 0x000fc4000001141a */
[----:B--2---:R-:W-:Y:S02]  /*4100*/  IADD3 R4, P1, PT, R27, R29, RZ ;  /* 0x0000001d1b047210 */ /* 0x004fe40007f3e0ff */
[----:B------:R-:W2:Y:S02]  /*4110*/  S2R R29, SR_TID.X ;  /* 0x00000000001d7919 */ /* 0x000ea40000002100 */
[C---:B--2---:R-:W-:Y:S02]  /*4120*/  LOP3.LUT P3, RZ, R29.reuse, 0x100, RZ, 0xc0, !PT ;  /* 0x000001001dff7812 */ /* 0x044fe4000786c0ff */
[----:B------:R-:W-:Y:S02]  /*4130*/  LOP3.LUT P2, RZ, R29, 0x100, RZ, 0xc0, !PT ;  /* 0x000001001dff7812 */ /* 0x000fe4000784c0ff */
[----:B0-----:R-:W-:Y:S02]  /*4140*/  SEL R23, RZ, 0x108, !P3 ;  /* 0x00000108ff177807 */ /* 0x001fe40005800000 */
[----:B------:R-:W-:-:S02]  /*4150*/  SEL R3, RZ, 0x108, !P2 ;  /* 0x00000108ff037807 */ /* 0x000fc40005000000 */
[--C-:B------:R-:W-:Y:S02]  /*4160*/  LOP3.LUT R23, R23, 0xff, R29.reuse, 0x78, !PT ;  /* 0x000000ff17177812 */ /* 0x100fe400078e781d */
[----:B------:R-:W-:Y:S02]  /*4170*/  LOP3.LUT R3, R3, 0xff, R29, 0x78, !PT ;  /* 0x000000ff03037812 */ /* 0x000fe400078e781d */
[----:B------:R-:W-:Y:S02]  /*4180*/  LOP3.LUT R23, R23, 0x60, RZ, 0x3c, !PT ;  /* 0x0000006017177812 */ /* 0x000fe400078e3cff */
[----:B------:R-:W-:-:S03]  /*4190*/  LOP3.LUT R3, R3, 0x70, RZ, 0x3c, !PT ;  /* 0x0000007003037812 */ /* 0x000fc600078e3cff */
[----:B------:R-:W-:Y:S04]  /*41a0*/  STS.U8 [R23+UR4+0xc00], R17 ;  /* 0x000c001117007988 */ /* 0x000fe80008000004 */
[----:B------:R0:W-:Y:S04]  /*41b0*/  STS.U8 [R23+UR4+0x1c00], R9 ;  /* 0x001c000917007988 */ /* 0x0001e80008000004 */
[----:B------:R-:W-:Y:S04]  /*41c0*/  STS.U8 [R3+UR4+0xe00], R10 ;  /* 0x000e000a03007988 */ /* 0x000fe80008000004 */
[----:B------:R2:W-:Y:S04]  /*41d0*/  STS.U8 [R3+UR4+0x1e00], R8 ;  /* 0x001e000803007988 */ /* 0x0005e80008000004 */
[----:B0-----:R-:W4:Y:S01]  /*41e0*/  LDL.LU R23, [R1+0x2a8] ;  /* 0x0002a80001177983 */ /* 0x001f220000300800 */
[----:B---3--:R-:W-:Y:S01]  /*41f0*/  IMAD.X R5, R26, 0x1, R22, P1 ;  /* 0x000000011a057824 */ /* 0x008fe200008e0616 */
[----:B------:R-:W-:Y:S06]  /*4200*/  BAR.SYNC.DEFER_BLOCKING 0x0 ;  /* 0x0000000000007b1d */ /* 0x000fec0000010000 */
[----:B------:R-:W3:Y:S04]  /*4210*/  LDL.LU R22, [R1+0x2c8] ;  /* 0x0002c80001167983 */ /* 0x000ee80000300800 */
[----:B------:R-:W3:Y:S04]  /*4220*/  LDL.LU R29, [R1+0x2f0] ;  /* 0x0002f000011d7983 */ /* 0x000ee80000300800 */
[----:B--2---:R-:W2:Y:S04]  /*4230*/  LDL R3, [R1+0x290] ;  /* 0x0002900001037983 */ /* 0x004ea80000100800 */
[----:B------:R0:W2:Y:S04]  /*4240*/  @!P0 LDG.E.U8 R24, desc[UR8][R4.64] ;  /* 0x0000000804188981 */ /* 0x0000a8000c1e1100 */
[----:B------:R-:W2:Y:S01]  /*4250*/  LDL R5, [R1+0x2a0] ;  /* 0x0002a00001057983 */ /* 0x000ea20000100800 */
[----:B0-----:R-:W-:-:S02]  /*4260*/  IADD3 R4, P2, PT, R27, R7, RZ ;  /* 0x000000071b047210 */ /* 0x001fc40007f5e0ff */
[----:B------:R-:W-:Y:S02]  /*4270*/  IADD3 R6, P3, PT, R27, R6, RZ ;  /* 0x000000061b067210 */ /* 0x000fe40007f7e0ff */
[----:B------:R-:W-:-:S03]  /*4280*/  PRMT R20, RZ, 0x7610, R20 ;  /* 0x00007610ff147816 */ /* 0x000fc60000000014 */
[C---:B----4-:R-:W-:Y:S01]  /*4290*/  IMAD.X R7, R26.reuse, 0x1, R23, P3 ;  /* 0x000000011a077824 */ /* 0x050fe200018e0617 */
[----:B------:R0:W-:Y:S04]  /*42a0*/  STL [R1+0x410], R23 ;  /* 0x0004101701007387 */ /* 0x0001e80000100800 */
[----:B0-----:R-:W4:Y:S01]  /*42b0*/  LDL.LU R23, [R1+0x2c4] ;  /* 0x0002c40001177983 */ /* 0x001f220000300800 */
[----:B--2---:R-:W-:-:S05]  /*42c0*/  IMAD.X R5, R26, 0x1, R5, P2 ;  /* 0x000000011a057824 */ /* 0x004fca00010e0605 */
[----:B------:R0:W2:Y:S04]  /*42d0*/  @!P0 LDG.E.U8 R20, desc[UR8][R4.64] ;  /* 0x0000000804148981 */ /* 0x0000a8000c1e1100 */
[----:B------:R-:W0:Y:S01]  /*42e0*/  LDL R5, [R1+0x2bc] ;  /* 0x0002bc0001057983 */ /* 0x000e220000100800 */
[----:B------:R-:W-:Y:S02]  /*42f0*/  IADD3 R2, P1, PT, R27, R2, RZ ;  /* 0x000000021b027210 */ /* 0x000fe40007f3e0ff */
[----:B------:R-:W-:-:S03]  /*4300*/  PRMT R25, RZ, 0x7610, R25 ;  /* 0x00007610ff197816 */ /* 0x000fc60000000019 */
[----:B------:R-:W-:-:S05]  /*4310*/  IMAD.X R3, R26, 0x1, R3, P1 ;  /* 0x000000011a037824 */ /* 0x000fca00008e0603 */
[----:B------:R0:W2:Y:S04]  /*4320*/  @!P0 LDG.E.U8 R25, desc[UR8][R2.64] ;  /* 0x0000000802198981 */ /* 0x0000a8000c1e1100 */
[----:B------:R-:W2:Y:S01]  /*4330*/  LDL R3, [R1+0x2b4] ;  /* 0x0002b40001037983 */ /* 0x000ea20000100800 */
[----:B------:R-:W-:-:S06]  /*4340*/  PRMT R21, RZ, 0x7610, R21 ;  /* 0x00007610ff157816 */ /* 0x000fcc0000000015 */
[----:B------:R0:W3:Y:S04]  /*4350*/  @!P0 LDG.E.U8 R21, desc[UR8][R6.64] ;  /* 0x0000000806158981 */ /* 0x0000e8000c1e1100 */
[----:B------:R-:W3:Y:S01]  /*4360*/  LDL R7, [R1+0x2c0] ;  /* 0x0002c00001077983 */ /* 0x000ee20000100800 */
[----:B0-----:R-:W-:-:S03]  /*4370*/  IADD3 R4, P2, PT, R27, R5, RZ ;  /* 0x000000051b047210 */ /* 0x001fc60007f5e0ff */
[----:B------:R-:W3:Y:S01]  /*4380*/  LDL R5, [R1+0x2b8] ;  /* 0x0002b80001057983 */ /* 0x000ee20000100800 */
[----:B--2---:R-:W-:-:S03]  /*4390*/  IADD3 R2, P1, PT, R27, R3, RZ ;  /* 0x000000031b027210 */ /* 0x004fc60007f3e0ff */
[----:B------:R-:W2:Y:S01]  /*43a0*/  LDL R3, [R1+0x2b0] ;  /* 0x0002b00001037983 */ /* 0x000ea20000100800 */
[----:B------:R-:W-:-:S03]  /*43b0*/  PRMT R18, RZ, 0x7610, R18 ;  /* 0x00007610ff127816 */ /* 0x000fc60000000012 */
[----:B----4-:R0:W-:Y:S01]  /*43c0*/  STL [R1+0x418], R23 ;  /* 0x0004181701007387 */ /* 0x0101e20000100800 */
[----:B------:R-:W-:Y:S02]  /*43d0*/  PRMT R17, RZ, 0x7610, R17 ;  /* 0x00007610ff117816 */ /* 0x000fe40000000011 */
[----:B------:R-:W-:Y:S02]  /*43e0*/  IADD3 R6, P3, PT, R27, R23, RZ ;  /* 0x000000171b067210 */ /* 0x000fe40007f7e0ff */
[----:B------:R-:W-:Y:S01]  /*43f0*/  PRMT R19, RZ, 0x7610, R19 ;  /* 0x00007610ff137816 */ /* 0x000fe20000000013 */
[----:B0-----:R-:W4:Y:S02]  /*4400*/  LDL R23, [R1+0x2d8] ;  /* 0x0002d80001177983 */ /* 0x001f240000100800 */
[----:B---3--:R-:W-:-:S05]  /*4410*/  IMAD.X R7, R26, 0x1, R7, P3 ;  /* 0x000000011a077824 */ /* 0x008fca00018e0607 */
[----:B------:R0:W3:Y:S04]  /*4420*/  @!P0 LDG.E.U8 R19, desc[UR8][R6.64] ;  /* 0x0000000806138981 */ /* 0x0000e8000c1e1100 */
[----:B------:R-:W0:Y:S01]  /*4430*/  LDL R7, [R1+0x2dc] ;  /* 0x0002dc0001077983 */ /* 0x000e220000100800 */
[----:B------:R-:W-:-:S05]  /*4440*/  IMAD.X R5, R26, 0x1, R5, P2 ;  /* 0x000000011a057824 */ /* 0x000fca00010e0605 */
[----:B------:R0:W3:Y:S04]  /*4450*/  @!P0 LDG.E.U8 R18, desc[UR8][R4.64] ;  /* 0x0000000804128981 */ /* 0x0000e8000c1e1100 */
[----:B------:R-:W3:Y:S01]  /*4460*/  LDL R5, [R1+0x2d4] ;  /* 0x0002d40001057983 */ /* 0x000ee20000100800 */
[----:B--2---:R-:W-:-:S05]  /*4470*/  IMAD.X R3, R26, 0x1, R3, P1 ;  /* 0x000000011a037824 */ /* 0x004fca00008e0603 */
[----:B------:R2:W2:Y:S04]  /*4480*/  @!P0 LDG.E.U8 R17, desc[UR8][R2.64] ;  /* 0x0000000802118981 */ /* 0x0004a8000c1e1100 */
[----:B------:R-:W2:Y:S01]  /*4490*/  LDL R3, [R1+0x2cc] ;  /* 0x0002cc0001037983 */ /* 0x000ea20000100800 */
[----:B------:R-:W-:Y:S02]  /*44a0*/  PRMT R14, RZ, 0x7610, R14 ;  /* 0x00007610ff0e7816 */ /* 0x000fe4000000000e */
[----:B------:R-:W-:Y:S02]  /*44b0*/  PRMT R16, RZ, 0x7610, R16 ;  /* 0x00007610ff107816 */ /* 0x000fe40000000010 */
[C---:B0-----:R-:W-:Y:S02]  /*44c0*/  IADD3 R6, P3, PT, R27.reuse, R7, RZ ;  /* 0x000000071b067210 */ /* 0x041fe40007f7e0ff */
[----:B---3--:R-:W-:-:S02]  /*44d0*/  IADD3 R4, P2, PT, R27, R5, RZ ;  /* 0x000000051b047210 */ /* 0x008fc40007f5e0ff */
[----:B------:R-:W3:Y:S01]  /*44e0*/  LDL R5, [R1+0x2d0] ;  /* 0x0002d00001057983 */ /* 0x000ee20000100800 */
[----:B--2---:R-:W-:Y:S01]  /*44f0*/  IADD3 R2, P1, PT, R27, R3, RZ ;  /* 0x000000031b027210 */ /* 0x004fe20007f3e0ff */
[C---:B----4-:R-:W-:Y:S02]  /*4500*/  IMAD.X R7, R26.reuse, 0x1, R23, P3 ;  /* 0x000000011a077824 */ /* 0x050fe400018e0617 */
[----:B------:R-:W2:Y:S02]  /*4510*/  LDL R27, [R1+0x2e8] ;  /* 0x0002e800011b7983 */ /* 0x000ea40000100800 */
[----:B------:R-:W-:Y:S02]  /*4520*/  IMAD.X R3, R26, 0x1, R22, P1 ;  /* 0x000000011a037824 */ /* 0x000fe400008e0616 */
[----:B------:R-:W4:Y:S04]  /*4530*/  @!P0 LDG.E.U8 R16, desc[UR8][R6.64] ;  /* 0x0000000806108981 */ /* 0x000f28000c1e1100 */
[----:B------:R0:W2:Y:S02]  /*4540*/  @!P0 LDG.E.U8 R14, desc[UR8][R2.64] ;  /* 0x00000008020e8981 */ /* 0x0000a4000c1e1100 */
[----:B0-----:R-:W0:Y:S02]  /*4550*/  S2R R3, SR_TID.X ;  /* 0x0000000000037919 */ /* 0x001e240000002100 */
[----:B------:R1:W-:Y:S04]  /*4560*/  STL [R1+0x404], R22 ;  /* 0x0004041601007387 */ /* 0x0003e80000100800 */
[----:B-1----:R-:W2:Y:S04]  /*4570*/  LDL.LU R22, [R1+0x2e4] ;  /* 0x0002e40001167983 */ /* 0x002ea80000300800 */
[----:B------:R-:W4:Y:S01]  /*4580*/  LDL.LU R23, [R1+0x29c] ;  /* 0x00029c0001177983 */ /* 0x000f220000300800 */
[----:B------:R-:W-:-:S03]  /*4590*/  PRMT R15, RZ, 0x7610, R15 ;  /* 0x00007610ff0f7816 */ /* 0x000fc6000000000f */
[----:B------:R-:W4:Y:S01]  /*45a0*/  LDL R6, [R1+0x2f4] ;  /* 0x0002f40001067983 */ /* 0x000f220000100800 */
[----:B0-----:R-:W-:-:S05]  /*45b0*/  LOP3.LUT R3, R3, 0x1f, RZ, 0xc0, !PT ;  /* 0x0000001f03037812 */ /* 0x001fca00078ec0ff */
[----:B------:R-:W-:Y:S01]  /*45c0*/  IMAD R7, R3, UR11, RZ ;  /* 0x0000000b03077c24 */ /* 0x000fe2000f8e02ff */
[----:B------:R-:W-:Y:S01]  /*45d0*/  PRMT R11, RZ, 0x7610, R11 ;  /* 0x00007610ff0b7816 */ /* 0x000fe2000000000b */
[----:B------:R-:W4:Y:S01]  /*45e0*/  LDL R3, [R1+0x2e0] ;  /* 0x0002e00001037983 */ /* 0x000f220000100800 */
[----:B------:R-:W0:Y:S01]  /*45f0*/  LDCU UR11, c[0x0][0x3ac] ;  /* 0x00007580ff0b77ac */ /* 0x000e220008000800 */
[----:B---3--:R-:W-:-:S05]  /*4600*/  IMAD.X R5, R26, 0x1, R5, P2 ;  /* 0x000000011a057824 */ /* 0x008fca00010e0605 */
[----:B------:R-:W3:Y:S04]  /*4610*/  @!P0 LDG.E.U8 R15, desc[UR8][R4.64] ;  /* 0x00000008040f8981 */ /* 0x000ee8000c1e1100 */
[----:B------:R-:W3:Y:S01]  /*4620*/  LDL R5, [R1+0x2ec] ;  /* 0x0002ec0001057983 */ /* 0x000ee20000100800 */
[----:B--2---:R-:W-:-:S05]  /*4630*/  IADD3 R2, P1, PT, R7, R22, RZ ;  /* 0x0000001607027210 */ /* 0x004fca0007f3e0ff */
[----:B----4-:R-:W-:-:S05]  /*4640*/  IMAD.X R3, R26, 0x1, R3, P1 ;  /* 0x000000011a037824 */ /* 0x010fca00008e0603 */
[----:B------:R1:W2:Y:S02]  /*4650*/  @!P0 LDG.E.U8 R11, desc[UR8][R2.64] ;  /* 0x00000008020b8981 */ /* 0x0002a4000c1e1100 */
[----:B-1----:R-:W1:Y:S01]  /*4660*/  S2R R3, SR_TID.X ;  /* 0x0000000000037919 */ /* 0x002e620000002100 */
[----:B------:R-:W-:Y:S02]  /*4670*/  IADD3 R6, P3, PT, R7, R6, RZ ;  /* 0x0000000607067210 */ /* 0x000fe40007f7e0ff */
[----:B------:R-:W-:Y:S02]  /*4680*/  PRMT R13, RZ, 0x7610, R13 ;  /* 0x00007610ff0d7816 */ /* 0x000fe4000000000d */
[----:B------:R-:W-:Y:S01]  /*4690*/  PRMT R12, RZ, 0x7610, R12 ;  /* 0x00007610ff0c7816 */ /* 0x000fe2000000000c */
[----:B------:R4:W-:Y:S04]  /*46a0*/  STL [R1+0x414], R22 ;  /* 0x0004141601007387 */ /* 0x0009e80000100800 */
[----:B----4-:R-:W4:Y:S01]  /*46b0*/  LDL.LU R22, [R1+0x288] ;  /* 0x0002880001167983 */ /* 0x010f220000300800 */
[----:B-1----:R-:W-:-:S02]  /*46c0*/  LOP3.LUT R3, R3, 0x1f, RZ, 0xc0, !PT ;  /* 0x0000001f03037812 */ /* 0x002fc400078ec0ff */
[----:B---3--:R-:W-:Y:S01]  /*46d0*/  IADD3 R4, P2, PT, R7, R5, RZ ;  /* 0x0000000507047210 */ /* 0x008fe20007f5e0ff */
[----:B------:R-:W-:-:S04]  /*46e0*/  IMAD.X R7, R26, 0x1, R29, P3 ;  /* 0x000000011a077824 */ /* 0x000fc800018e061d */
[----:B------:R-:W-:Y:S01]  /*46f0*/  IMAD.X R5, R26, 0x1, R27, P2 ;  /* 0x000000011a057824 */ /* 0x000fe200010e061b */
[----:B------:R0:W3:Y:S04]  /*4700*/  @!P0 LDG.E.U8 R13, desc[UR8][R6.64] ;  /* 0x00000008060d8981 */ /* 0x0000e8000c1e1100 */
[----:B------:R-:W2:Y:S04]  /*4710*/  LDL R27, [R1+0x278] ;  /* 0x00027800011b7983 */ /* 0x000ea80000100800 */
[----:B------:R1:W-:Y:S01]  /*4720*/  STL [R1+0x40c], R29 ;  /* 0x00040c1d01007387 */ /* 0x0003e20000100800 */
[----:B0-----:R-:W-:-:S03]  /*4730*/  IMAD R7, R3, UR11, RZ ;  /* 0x0000000b03077c24 */ /* 0x001fc6000f8e02ff */
[----:B------:R0:W2:Y:S02]  /*4740*/  @!P0 LDG.E.U8 R12, desc[UR8][R4.64] ;  /* 0x00000008040c8981 */ /* 0x0000a4000c1e1100 */
[----:B------:R-:W-:Y:S02]  /*4750*/  IADD3 R2, P3, PT, R7, R23, RZ ;  /* 0x0000001707027210 */ /* 0x000fe40007f7e0ff */
[----:B-1----:R-:W2:Y:S04]  /*4760*/  LDL.LU R29, [R1+0x298] ;  /* 0x00029800011d7983 */ /* 0x002ea80000300800 */
[----:B------:R-:W0:Y:S04]  /*4770*/  LDL R5, [R1+0x28c] ;  /* 0x00028c0001057983 */ /* 0x000e280000100800 */
[----:B------:R1:W-:Y:S04]  /*4780*/  STL [R1+0x41c], R23 ;  /* 0x00041c1701007387 */ /* 0x0003e80000100800 */
[----:B-1----:R-:W2:Y:S01]  /*4790*/  LDL.LU R23, [R1+0x27c] ;  /* 0x00027c0001177983 */ /* 0x002ea20000300800 */
[----:B------:R-:W-:-:S02]  /*47a0*/  PRMT R8, RZ, 0x7610, R8 ;  /* 0x00007610ff087816 */ /* 0x000fc40000000008 */
[----:B------:R-:W-:Y:S02]  /*47b0*/  PRMT R9, RZ, 0x7610, R9 ;  /* 0x00007610ff097816 */ /* 0x000fe40000000009 */
[----:B------:R-:W-:Y:S02]  /*47c0*/  PRMT R10, RZ, 0x7610, R10 ;  /* 0x00007610ff0a7816 */ /* 0x000fe4000000000a */
[----:B0-----:R-:W-:-:S05]  /*47d0*/  IADD3 R4, P2, PT, R7, R5, RZ ;  /* 0x0000000507047210 */ /* 0x001fca0007f5e0ff */
[----:B----4-:R-:W-:-:S05]  /*47e0*/  IMAD.X R5, R26, 0x1, R22, P2 ;  /* 0x000000011a057824 */ /* 0x010fca00010e0616 */
[----:B------:R0:W4:Y:S01]  /*47f0*/  @!P0 LDG.E.U8 R9, desc[UR8][R4.64] ;  /* 0x0000000804098981 */ /* 0x000122000c1e1100 */
[----:B--2---:R-:W-:-:S05]  /*4800*/  IADD3 R6, P1, PT, R7, R23, RZ ;  /* 0x0000001707067210 */ /* 0x004fca0007f3e0ff */
[C---:B------:R-:W-:Y:S01]  /*4810*/  IMAD.X R7, R26.reuse, 0x1, R27, P1 ;  /* 0x000000011a077824 */ /* 0x040fe200008e061b */
[----:B0-----:R-:W-:Y:S04]  /*4820*/  LDS.U8 R5, [R0+UR4+0x8] ;  /* 0x0000080400057984 */ /* 0x001fe80008000000 */
[----:B------:R0:W2:Y:S04]  /*4830*/  @!P0 LDG.E.U8 R8, desc[UR8][R6.64] ;  /* 0x0000000806088981 */ /* 0x0000a8000c1e1100 */
[----:B------:R-:W-:Y:S04]  /*4840*/  LDS.U8 R4, [R0+UR4+0x100] ;  /* 0x0001000400047984 */ /* 0x000fe80008000000 */
[----:B0-----:R-:W-:Y:S04]  /*4850*/  LDS.U8 R7, [R0+UR4+0x1000] ;  /* 0x0010000400077984 */ /* 0x001fe80008000000 */
[----:B------:R-:W0:Y:S04]  /*4860*/  LDS.U8 R6, [R0+UR4+0x1108] ;  /* 0x0011080400067984 */ /* 0x000e280008000000 */
[----:B------:R-:W-:Y:S04]  /*4870*/  STL [R1+0x438], R23 ;  /* 0x0004381701007387 */ /* 0x000fe80000100800 */
[----:B------:R-:W-:Y:S04]  /*4880*/  STL [R1+0x43c], R29 ;  /* 0x00043c1d01007387 */ /* 0x000fe80000100800 */
[----:B------:R-:W-:Y:S04]  /*4890*/  STL [R1+0x440], R22 ;  /* 0x0004401601007387 */ /* 0x000fe80000100800 */
[----:B0-----:R-:W-:Y:S04]  /*48a0*/  STL.64 [R1+0x780], R6 ;  /* 0x0007800601007387 */ /* 0x001fe80000100a00 */
[----:B------:R-:W-:Y:S04]  /*48b0*/  STL.64 [R1+0x778], R4 ;  /* 0x0007780401007387 */ /* 0x000fe80000100a00 */
[----:B------:R-:W0:Y:S04]  /*48c0*/  LDS.U8 R5, [R0+UR4+0x1008] ;  /* 0x0010080400057984 */ /* 0x000e280008000000 */
[----:B------:R-:W1:Y:S04]  /*48d0*/  LDS.U8 R4, [R0+UR4+0x1100] ;  /* 0x0011000400047984 */ /* 0x000e680008000000 */
[----:B------:R-:W1:Y:S04]  /*48e0*/  LDS.U8 R6, [R0+UR4+0x80] ;  /* 0x0000800400067984 */ /* 0x000e680008000000 */
[----:B0-----:R-:W-:Y:S04]  /*48f0*/  STL [R1+0x14], R5 ;  /* 0x0000140501007387 */ /* 0x001fe80000100800 */
[----:B------:R-:W0:Y:S04]  /*4900*/  LDS.U8 R5, [R0+UR4+0x188] ;  /* 0x0001880400057984 */ /* 0x000e280008000000 */
[----:B-1----:R-:W-:Y:S04]  /*4910*/  STL [R1+0x10], R4 ;  /* 0x0000100401007387 */ /* 0x002fe80000100800 */
[----:B------:R-:W1:Y:S04]  /*4920*/  LDS.U8 R4, [R0+UR4+0x88] ;  /* 0x0000880400047984 */ /* 0x000e680008000000 */
[----:B------:R-:W-:Y:S04]  /*4930*/  STL [R1+0x25c], R6 ;  /* 0x00025c0601007387 */ /* 0x000fe80000100800 */
[----:B------:R-:W3:Y:S04]  /*4940*/  LDS.U8 R6, [R0+UR4+0x180] ;  /* 0x0001800400067984 */ /* 0x000ee80008000000 */
[----:B0-----:R-:W-:Y:S04]  /*4950*/  STL [R1+0x258], R5 ;  /* 0x0002580501007387 */ /* 0x001fe80000100800 */
[----:B------:R-:W0:Y:S04]  /*4960*/  LDS.U8 R5, [R0+UR4+0x1080] ;  /* 0x0010800400057984 */ /* 0x000e280008000000 */
[----:B-1----:R-:W-:Y:S04]  /*4970*/  STL [R1+0x264], R4 ;  /* 0x0002640401007387 */ /* 0x002fe80000100800 */
[----:B------:R-:W1:Y:S04]  /*4980*/  LDS.U8 R4, [R0+UR4+0x1188] ;  /* 0x0011880400047984 */ /* 0x000e680008000000 */
[----:B---3--:R-:W-:Y:S04]  /*4990*/  STL [R1+0x260], R6 ;  /* 0x0002600601007387 */ /* 0x008fe80000100800 */
[----:B0-----:R-:W-:Y:S04]  /*49a0*/  STL [R1+0x26c], R5 ;  /* 0x00026c0501007387 */ /* 0x001fe80000100800 */
[----:B------:R-:W0:Y:S04]  /*49b0*/  LDS.U8 R5, [R0+UR4+0x1088] ;  /* 0x0010880400057984 */ /* 0x000e280008000000 */
[----:B-1----:R-:W-:Y:S04]  /*49c0*/  STL [R1+0x268], R4 ;  /* 0x0002680401007387 */ /* 0x002fe80000100800 */
[----:B------:R-:W1:Y:S01]  /*49d0*/  LDS.U8 R4, [R0+UR4+0x1180] ;  /* 0x0011800400047984 */ /* 0x000e620008000000 */
[----:B------:R-:W-:Y:S01]  /*49e0*/  IMAD.X R3, R26, 0x1, R29, P3 ;  /* 0x000000011a037824 */ /* 0x000fe200018e061d */
[----:B------:R-:W-:-:S02]  /*49f0*/  LOP3.LUT R22, R0, 0x210, RZ, 0x3c, !PT ;  /* 0x0000021000167812 */ /* 0x000fc400078e3cff */
[----:B------:R-:W-:Y:S04]  /*4a00*/  STL [R1+0x444], R0 ;  /* 0x0004440001007387 */ /* 0x000fe80000100800 */
[----:B------:R3:W2:Y:S04]  /*4a10*/  @!P0 LDG.E.U8 R10, desc[UR8][R2.64] ;  /* 0x00000008020a8981 */ /* 0x0006a8000c1e1100 */
[----:B------:R-:W-:Y:S04]  /*4a20*/  LDS.U8 R6, [R22+UR4+0x8] ;  /* 0x0000080416067984 */ /* 0x000fe80008000000 */
[----:B---3--:R-:W-:Y:S04]  /*4a30*/  LDS.U8 R3, [R0+UR4] ;  /* 0x0000000400037984 */ /* 0x008fe80008000000 */
[----:B------:R3:W-:Y:S04]  /*4a40*/  LDS.U8 R2, [R0+UR4+0x108] ;  /* 0x0001080400027984 */ /* 0x0007e80008000000 */
[----:B0-----:R-:W-:Y:S04]  /*4a50*/  STL [R1+0x274], R5 ;  /* 0x0002740501007387 */ /* 0x001fe80000100800 */
[----:B------:R-:W0:Y:S04]  /*4a60*/  LDS.U8 R5, [R22+UR4] ;  /* 0x0000000416057984 */ /* 0x000e280008000000 */
[----:B-1----:R-:W-:Y:S04]  /*4a70*/  STL [R1+0x270], R4 ;  /* 0x0002700401007387 */ /* 0x002fe80000100800 */
[----:B---3--:R-:W3:Y:S04]  /*4a80*/  LDL R0, [R1+0x38c] ;  /* 0x00038c0001007983 */ /* 0x008ee80000100800 */
[----:B------:R-:W1:Y:S04]  /*4a90*/  LDS.U8 R4, [R22+UR4+0x108] ;  /* 0x0001080416047984 */ /* 0x000e680008000000 */
[----:B0-----:R-:W-:Y:S04]  /*4aa0*/  STL [R1+0x30c], R5 ;  /* 0x00030c0501007387 */ /* 0x001fe80000100800 */
[----:B------:R-:W0:Y:S04]  /*4ab0*/  LDS.U8 R5, [R22+UR4+0x100] ;  /* 0x0001000416057984 */ /* 0x000e280008000000 */
[----:B-1----:R-:W-:Y:S04]  /*4ac0*/  STL [R1+0x308], R4 ;  /* 0x0003080401007387 */ /* 0x002fe80000100800 */
[----:B------:R-:W1:Y:S04]  /*4ad0*/  LDS.U8 R4, [R22+UR4+0x1000] ;  /* 0x0010000416047984 */ /* 0x000e680008000000 */
[----:B------:R-:W-:Y:S04]  /*4ae0*/  STL [R1+0x314], R6 ;  /* 0x0003140601007387 */ /* 0x000fe80000100800 */
[----:B------:R-:W4:Y:S04]  /*4af0*/  LDS.U8 R6, [R22+UR4+0x1108] ;  /* 0x0011080416067984 */ /* 0x000f280008000000 */
[----:B0-----:R-:W-:Y:S04]  /*4b00*/  STL [R1+0x310], R5 ;  /* 0x0003100501007387 */ /* 0x001fe80000100800 */
[----:B------:R-:W0:Y:S04]  /*4b10*/  LDS.U8 R5, [R22+UR4+0x1008] ;  /* 0x0010080416057984 */ /* 0x000e280008000000 */
[----:B-1----:R-:W-:Y:S04]  /*4b20*/  STL [R1+0x31c], R4 ;  /* 0x00031c0401007387 */ /* 0x002fe80000100800 */
[----:B------:R-:W1:Y:S04]  /*4b30*/  LDS.U8 R4, [R22+UR4+0x1100] ;  /* 0x0011000416047984 */ /* 0x000e680008000000 */
[----:B----4-:R-:W-:Y:S04]  /*4b40*/  STL [R1+0x318], R6 ;  /* 0x0003180601007387 */ /* 0x010fe80000100800 */
        /* <DEDUP_REMOVED lines=16> */
[----:B----4-:R-:W-:Y:S04]  /*4c50*/  STL [R1+0x364], R6 ;  /* 0x0003640601007387 */ /* 0x010fe80000100800 */
[----:B0-----:R-:W-:Y:S04]  /*4c60*/  STL [R1+0x360], R5 ;  /* 0x0003600501007387 */ /* 0x001fe80000100800 */
[----:B---3--:R-:W0:Y:S04]  /*4c70*/  LDS.U8 R4, [R0+UR4] ;  /* 0x0000000400047984 */ /* 0x008e280008000000 */
[----:B------:R-:W1:Y:S04]  /*4c80*/  LDS.U8 R6, [R0+UR4+0x108] ;  /* 0x0001080400067984 */ /* 0x000e680008000000 */
[----:B------:R-:W3:Y:S04]  /*4c90*/  LDS.U8 R5, [R0+UR4+0x8] ;  /* 0x0000080400057984 */ /* 0x000ee80008000000 */
[----:B------:R-:W4:Y:S04]  /*4ca0*/  LDS.U8 R7, [R0+UR4+0x100] ;  /* 0x0001000400077984 */ /* 0x000f280008000000 */
[----:B------:R-:W-:Y:S04]  /*4cb0*/  LDS.U8 R29, [R0+UR4+0x1080] ;  /* 0x00108004001d7984 */ /* 0x000fe80008000000 */
[----:B------:R-:W-:Y:S04]  /*4cc0*/  LDS.U8 R23, [R0+UR4+0x1188] ;  /* 0x0011880400177984 */ /* 0x000fe80008000000 */
[----:B------:R-:W-:Y:S04]  /*4cd0*/  LDS.U8 R22, [R0+UR4+0x1088] ;  /* 0x0010880400167984 */ /* 0x000fe80008000000 */
[----:B0-----:R0:W-:Y:S04]  /*4ce0*/  STL [R1+0x238], R4 ;  /* 0x0002380401007387 */ /* 0x0011e80000100800 */
[----:B0-----:R-:W2:Y:S04]  /*4cf0*/  LDL R4, [R1+0x388] ;  /* 0x0003880001047983 */ /* 0x001ea80000100800 */
[----:B-1----:R-:W-:Y:S04]  /*4d00*/  STL [R1+0x234], R6 ;  /* 0x0002340601007387 */ /* 0x002fe80000100800 */
[----:B------:R-:W0:Y:S04]  /*4d10*/  LDS.U8 R6, [R0+UR4+0x1000] ;  /* 0x0010000400067984 */ /* 0x000e280008000000 */
[----:B---3--:R-:W-:Y:S04]  /*4d20*/  STL [R1+0x240], R5 ;  /* 0x0002400501007387 */ /* 0x008fe80000100800 */
[----:B------:R-:W1:Y:S04]  /*4d30*/  LDS.U8 R5, [R0+UR4+0x1108] ;  /* 0x0011080400057984 */ /* 0x000e680008000000 */
[----:B----4-:R-:W-:Y:S04]  /*4d40*/  STL [R1+0x23c], R7 ;  /* 0x00023c0701007387 */ /* 0x010fe80000100800 */
[----:B------:R-:W3:Y:S04]  /*4d50*/  LDS.U8 R7, [R0+UR4+0x1008] ;  /* 0x0010080400077984 */ /* 0x000ee80008000000 */
[----:B0-----:R-:W-:Y:S04]  /*4d60*/  STL [R1+0x24c], R6 ;  /* 0x00024c0601007387 */ /* 0x001fe80000100800 */
[----:B------:R-:W0:Y:S04]  /*4d70*/  LDS.U8 R6, [R0+UR4+0x1100] ;  /* 0x0011000400067984 */ /* 0x000e280008000000 */
[----:B-1----:R-:W-:Y:S04]  /*4d80*/  STL [R1+0x244], R5 ;  /* 0x0002440501007387 */ /* 0x002fe80000100800 */
[----:B------:R-:W1:Y:S04]  /*4d90*/  LDS.U8 R5, [R0+UR4+0x80] ;  /* 0x0000800400057984 */ /* 0x000e680008000000 */
[----:B---3--:R-:W-:Y:S04]  /*4da0*/  STL [R1+0x254], R7 ;  /* 0x0002540701007387 */ /* 0x008fe80000100800 */
[----:B------:R-:W3:Y:S04]  /*4db0*/  LDS.U8 R7, [R0+UR4+0x188] ;  /* 0x0001880400077984 */ /* 0x000ee80008000000 */
[----:B0-----:R-:W-:Y:S04]  /*4dc0*/  STL [R1+0x250], R6 ;  /* 0x0002500601007387 */ /* 0x001fe80000100800 */
[----:B------:R-:W0:Y:S04]  /*4dd0*/  LDS.U8 R6, [R0+UR4+0x88] ;  /* 0x0000880400067984 */ /* 0x000e280008000000 */
[----:B-1----:R-:W-:Y:S04]  /*4de0*/  STL [R1+0x2fc], R5 ;  /* 0x0002fc0501007387 */ /* 0x002fe80000100800 */
[----:B------:R-:W1:Y:S04]  /*4df0*/  LDS.U8 R5, [R0+UR4+0x180] ;  /* 0x0001800400057984 */ /* 0x000e680008000000 */
[----:B---3--:R-:W-:Y:S04]  /*4e00*/  STL [R1+0x2f8], R7 ;  /* 0x0002f80701007387 */ /* 0x008fe80000100800 */
[----:B------:R-:W-:Y:S04]  /*4e10*/  LDS.U8 R0, [R0+UR4+0x1180] ;  /* 0x0011800400007984 */ /* 0x000fe80008000000 */
[----:B0-----:R-:W-:Y:S04]  /*4e20*/  STL [R1+0x304], R6 ;  /* 0x0003040601007387 */ /* 0x001fe80000100800 */
[----:B------:R-:W-:Y:S04]  /*4e30*/  STL [R1+0x6e0], R29 ;  /* 0x0006e01d01007387 */ /* 0x000fe80000100800 */
[----:B-1----:R-:W-:Y:S04]  /*4e40*/  STL [R1+0x300], R5 ;  /* 0x0003000501007387 */ /* 0x002fe80000100800 */
[----:B------:R-:W-:Y:S04]  /*4e50*/  STL [R1+0x6e4], R23 ;  /* 0x0006e41701007387 */ /* 0x000fe80000100800 */
[----:B--2---:R-:W0:Y:S04]  /*4e60*/  LDS.U8 R7, [R4+UR4] ;  /* 0x0000000404077984 */ /* 0x004e280008000000 */
[----:B------:R-:W1:Y:S04]  /*4e70*/  LDS.U8 R6, [R4+UR4+0x108] ;  /* 0x0001080404067984 */ /* 0x000e680008000000 */
[----:B------:R-:W2:Y:S04]  /*4e80*/  LDS.U8 R5, [R4+UR4+0x8] ;  /* 0x0000080404057984 */ /* 0x000ea80008000000 */
[----:B0-----:R-:W-:Y:S04]  /*4e90*/  STL [R1+0x32c], R7 ;  /* 0x00032c0701007387 */ /* 0x001fe80000100800 */
[----:B------:R-:W0:Y:S04]  /*4ea0*/  LDS.U8 R7, [R4+UR4+0x100] ;  /* 0x0001000404077984 */ /* 0x000e280008000000 */
[----:B-1----:R-:W-:Y:S04]  /*4eb0*/  STL [R1+0x328], R6 ;  /* 0x0003280601007387 */ /* 0x002fe80000100800 */
[----:B------:R-:W1:Y:S04]  /*4ec0*/  LDS.U8 R6, [R4+UR4+0x1000] ;  /* 0x0010000404067984 */ /* 0x000e680008000000 */
[----:B--2---:R-:W-:Y:S04]  /*4ed0*/  STL [R1+0x334], R5 ;  /* 0x0003340501007387 */ /* 0x004fe80000100800 */
        /* <DEDUP_REMOVED lines=19> */
[----:B------:R-:W3:Y:S01]  /*5010*/  LDS.U8 R4, [R4+UR4+0x1180] ;  /* 0x0011800404047984 */ /* 0x000ee20008000000 */
[----:B------:R-:W-:Y:S06]  /*5020*/  BAR.SYNC.DEFER_BLOCKING 0x0 ;  /* 0x0000000000007b1d */ /* 0x000fec0000010000 */
[----:B0-----:R-:W-:Y:S04]  /*5030*/  STL [R1+0x37c], R7 ;  /* 0x00037c0701007387 */ /* 0x001fe80000100800 */
[----:B-1----:R-:W-:Y:S04]  /*5040*/  STL [R1+0x378], R6 ;  /* 0x0003780601007387 */ /* 0x002fe80000100800 */
[----:B------:R-:W4:Y:S04]  /*5050*/  LDL.LU R23, [R1+0x10] ;  /* 0x0000100001177983 */ /* 0x000f280000300800 */
[----:B--2---:R-:W-:Y:S04]  /*5060*/  STL [R1+0x384], R5 ;  /* 0x0003840501007387 */ /* 0x004fe80000100800 */
[----:B------:R-:W2:Y:S04]  /*5070*/  LDL R29, [R1+0x248] ;  /* 0x00024800011d7983 */ /* 0x000ea80000100800 */
[----:B---3--:R-:W-:Y:S04]  /*5080*/  STL [R1+0x380], R4 ;  /* 0x0003800401007387 */ /* 0x008fe80000100800 */
[----:B------:R0:W-:Y:S04]  /*5090*/  STS.U8 [R28+UR4+0x800], R15 ;  /* 0x0008000f1c007988 */ /* 0x0001e80008000004 */
[----:B0-----:R-:W4:Y:S04]  /*50a0*/  LDL.LU R15, [R1+0x14] ;  /* 0x00001400010f7983 */ /* 0x001f280000300800 */
[----:B------:R-:W-:Y:S04]  /*50b0*/  STS.U8 [R28+UR4], R13 ;  /* 0x0000000d1c007988 */ /* 0x000fe80008000004 */
[----:B------:R0:W-:Y:S04]  /*50c0*/  STS.U8 [R28+UR4+0x200], R12 ;  /* 0x0002000c1c007988 */ /* 0x0001e80008000004 */
[----:B------:R-:W-:Y:S04]  /*50d0*/  STS.U8 [R28+UR4+0x400], R11 ;  /* 0x0004000b1c007988 */ /* 0x000fe80008000004 */
[----:B------:R-:W-:Y:S04]  /*50e0*/  STS.U8 [R28+UR4+0x600], R16 ;  /* 0x000600101c007988 */ /* 0x000fe80008000004 */
[----:B------:R-:W-:Y:S04]  /*50f0*/  STS.U8 [R28+UR4+0xa00], R14 ;  /* 0x000a000e1c007988 */ /* 0x000fe80008000004 */
[----:B------:R-:W-:Y:S04]  /*5100*/  STS.U8 [R28+UR4+0xc00], R19 ;  /* 0x000c00131c007988 */ /* 0x000fe80008000004 */
[----:B------:R-:W-:Y:S04]  /*5110*/  STS.U8 [R28+UR4+0xe00], R18 ;  /* 0x000e00121c007988 */ /* 0x000fe80008000004 */
[----:B------:R1:W-:Y:S04]  /*5120*/  STS.U8 [R28+UR4+0x1000], R17 ;  /* 0x001000111c007988 */ /* 0x0003e80008000004 */
[----:B------:R-:W-:Y:S04]  /*5130*/  STS.U8 [R28+UR4+0x1200], R21 ;  /* 0x001200151c007988 */ /* 0x000fe80008000004 */
[----:B------:R-:W-:Y:S04]  /*5140*/  STS.U8 [R28+UR4+0x1400], R20 ;  /* 0x001400141c007988 */ /* 0x000fe80008000004 */
[----:B------:R-:W-:Y:S04]  /*5150*/  STS.U8 [R28+UR4+0x1600], R10 ;  /* 0x0016000a1c007988 */ /* 0x000fe80008000004 */
[----:B------:R-:W-:Y:S04]  /*5160*/  STS.U8 [R28+UR4+0x1800], R25 ;  /* 0x001800191c007988 */ /* 0x000fe80008000004 */
[----:B------:R-:W-:Y:S04]  /*5170*/  STS.U8 [R28+UR4+0x1a00], R9 ;  /* 0x001a00091c007988 */ /* 0x000fe80008000004 */
[----:B------:R-:W-:Y:S04]  /*5180*/  STS.U8 [R28+UR4+0x1c00], R24 ;  /* 0x001c00181c007988 */ /* 0x000fe80008000004 */
[----:B------:R-:W-:Y:S01]  /*5190*/  STS.U8 [R28+UR4+0x1e00], R8 ;  /* 0x001e00081c007988 */ /* 0x000fe20008000004 */
[----:B------:R-:W-:Y:S01]  /*51a0*/  BAR.SYNC.DEFER_BLOCKING 0x0 ;  /* 0x0000000000007b1d */ /* 0x000fe20000010000 */
[----:B0-----:R-:W-:-:S05]  /*51b0*/  IMAD R12, R2, 0x100, R3 ;  /* 0x00000100020c7824 */ /* 0x001fca00078e0203 */
[----:B-1----:R-:W3:Y:S04]  /*51c0*/  LDL.LU.64 R16, [R1+0x50] ;  /* 0x0000500001107983 */ /* 0x002ee80000300a00 */
[----:B------:R-:W3:Y:S04]  /*51d0*/  LDL.LU.64 R18, [R1+0x58] ;  /* 0x0000580001127983 */ /* 0x000ee80000300a00 */
[----:B------:R-:W-:Y:S04]  /*51e0*/  STL [R1+0x498], R28 ;  /* 0x0004981c01007387 */ /* 0x000fe80000100800 */
[----:B--2---:R-:W0:Y:S04]  /*51f0*/  LDSM.16.M88.4 R4, [R29+0x800] ;  /* 0x000800001d04783b */ /* 0x004e280000000200 */
[----:B------:R-:W1:Y:S04]  /*5200*/  LDSM.16.M88.4 R24, [R29] ;  /* 0x000000001d18783b */ /* 0x000e680000000200 */
[----:B0-----:R-:W-:Y:S01]  /*5210*/  STL.64 [R1], R4 ;  /* 0x0000000401007387 */ /* 0x001fe20000100a00 */
[----:B------:R-:W-:-:S02]  /*5220*/  IMAD.MOV.U32 R11, RZ, RZ, R6 ;  /* 0x000000ffff0b7224 */ /* 0x000fc400078e0006 */
[----:B------:R-:W-:Y:S01]  /*5230*/  IMAD.MOV.U32 R10, RZ, RZ, R7 ;  /* 0x000000ffff0a7224 */ /* 0x000fe200078e0007 */
[----:B------:R0:W-:Y:S01]  /*5240*/  STL.64 [R1+0x8], R6 ;  /* 0x0000080601007387 */ /* 0x0001e20000100a00 */
[----:B------:R-:W-:Y:S02]  /*5250*/  IMAD.MOV.U32 R2, RZ, RZ, R4 ;  /* 0x000000ffff027224 */ /* 0x000fe400078e0004 */
[----:B------:R-:W-:Y:S01]  /*5260*/  IMAD.MOV.U32 R3, RZ, RZ, R5 ;  /* 0x000000ffff037224 */ /* 0x000fe200078e0005 */
[----:B0-----:R-:W2:Y:S04]  /*5270*/  LDL.LU.64 R6, [R1+0x780] ;  /* 0x0007800001067983 */ /* 0x001ea80000300a00 */
[----:B------:R-:W3:Y:S01]  /*5280*/  LDL.LU.64 R4, [R1+0x778] ;  /* 0x0007780001047983 */ /* 0x000ee20000300a00 */
[----:B----4-:R-:W-:-:S03]  /*5290*/  IMAD R15, R23, 0x100, R15 ;  /* 0x00000100170f7824 */ /* 0x010fc600078e020f */
[----:B-1----:R-:W-:Y:S04]  /*52a0*/  STL [R1+0x5e8], R24 ;  /* 0x0005e81801007387 */ /* 0x002fe80000100800 */
[----:B------:R-:W-:Y:S04]  /*52b0*/  STL [R1+0x5ec], R25 ;  /* 0x0005ec1901007387 */ /* 0x000fe80000100800 */
[----:B------:R-:W4:Y:S01]  /*52c0*/  LDL.LU R23, [R1+0x234] ;  /* 0x0002340001177983 */ /* 0x000f220000300800 */
[----:B------:R-:W-:Y:S02]  /*52d0*/  F2FP.F16.E4M3.UNPACK_B R12, R12 ;  /* 0x0000000cff0c723e */ /* 0x000fe400020006ff */
[----:B------:R-:W-:-:S02]  /*52e0*/  F2FP.F16.E4M3.UNPACK_B R15, R15 ;  /* 0x0000000fff0f723e */ /* 0x000fc400020006ff */
[----:B------:R-:W-:Y:S02]  /*52f0*/  F2FP.F16.E4M3.UNPACK_B R20, R24 ;  /* 0x00000018ff14723e */ /* 0x000fe400020006ff */
[----:B------:R-:W-:Y:S01]  /*5300*/  F2FP.F16.E4M3.UNPACK_B R21, R25 ;  /* 0x00000019ff15723e */ /* 0x000fe200020006ff */
[----:B--2---:R-:W-:Y:S02]  /*5310*/  IMAD R14, R6, 0x100, R7 ;  /* 0x00000100060e7824 */ /* 0x004fe400078e0207 */
[----:B---3--:R-:W-:-:S03]  /*5320*/  IMAD R13, R4, 0x100, R5 ;  /* 0x00000100040d7824 */ /* 0x008fc600078e0205 */
[----:B------:R-:W-:Y:S02]  /*5330*/  F2FP.F16.E4M3.UNPACK_B R14, R14 ;  /* 0x0000000eff0e723e */ /* 0x000fe400020006ff */
[----:B------:R-:W-:-:S07]  /*5340*/  F2FP.F16.E4M3.UNPACK_B R13, R13 ;  /* 0x0000000dff0d723e */ /* 0x000fce00020006ff */
[----:B------:R-:W-:Y:S01]  /*5350*/  HMMA.16816.F32 R4, R12, R20, R16 ;  /* 0x000000140c04723c */ /* 0x000fe20000001810 */
[----:B----4-:R-:W-:Y:S04]  /*5360*/  STL.64 [R1+0x770], R22 ;  /* 0x0007701601007387 */ /* 0x010fe80000100a00 */
[----:B------:R-:W0:-:S14]  /*5370*/  LDSM.16.M88.4 R16, [R29+0x1000] ;  /* 0x001000001d10783b */ /* 0x000e1c0000000200 */
[----:B------:R-:W-:Y:S04]  /*5380*/  STL.64 [R1+0x50], R4 ;  /* 0x0000500401007387 */ /* 0x000fe80000100a00 */
[----:B------:R-:W-:Y:S04]  /*5390*/  STL.64 [R1+0x58], R6 ;  /* 0x0000580601007387 */ /* 0x000fe80000100a00 */
[----:B------:R1:W-:Y:S04]  /*53a0*/  STL.64 [R1+0x768], R20 ;  /* 0x0007681401007387 */ /* 0x0003e80000100a00 */
[----:B-1----:R-:W2:Y:S04]  /*53b0*/  LDL.LU.64 R20, [R1+0x80] ;  /* 0x0000800001147983 */ /* 0x002ea80000300a00 */
[----:B------:R-:W2:Y:S01]  /*53c0*/  LDL.LU.64 R22, [R1+0x88] ;  /* 0x0000880001167983 */ /* 0x000ea20000300a00 */
[----:B0-----:R-:W-:-:S03]  /*53d0*/  IMAD.MOV.U32 R8, RZ, RZ, R18 ;  /* 0x000000ffff087224 */ /* 0x001fc600078e0012 */
[----:B------:R-:W-:Y:S01]  /*53e0*/  STL.64 [R1+0x10], R16 ;  /* 0x0000101001007387 */ /* 0x000fe20000100a00 */
[----:B------:R-:W-:-:S03]  /*53f0*/  IMAD.MOV.U32 R9, RZ, RZ, R19 ;  /* 0x000000ffff097224 */ /* 0x000fc600078e0013 */
[----:B------:R0:W-:Y:S02]  /*5400*/  STL.64 [R1+0x18], R18 ;  /* 0x0000181201007387 */ /* 0x0001e40000100a00 */
[----:B0-----:R-:W-:Y:S02]  /*5410*/  F2FP.F16.E4M3.UNPACK_B R18, R26 ;  /* 0x0000001aff12723e */ /* 0x001fe400020006ff */
[----:B------:R-:W-:Y:S01]  /*5420*/  F2FP.F16.E4M3.UNPACK_B R19, R27 ;  /* 0x0000001bff13723e */ /* 0x000fe200020006ff */
[----:B------:R-:W-:Y:S04]  /*5430*/  STL [R1+0x5f0], R26 ;  /* 0x0005f01a01007387 */ /* 0x000fe80000100800 */
[----:B------:R0:W-:Y:S04]  /*5440*/  STL [R1+0x5d0], R27 ;  /* 0x0005d01b01007387 */ /* 0x0001e80000100800 */
[----:B0-----:R-:W3:Y:S01]  /*5450*/  LDL.LU R27, [R1+0x238] ;  /* 0x00023800011b7983 */ /* 0x001ee20000300800 */
[----:B------:R-:W-:-:S02]  /*5460*/  IMAD.MOV.U32 R4, RZ, RZ, R11 ;  /* 0x000000ffff047224 */ /* 0x000fc400078e000b */
[----:B------:R-:W-:Y:S02]  /*5470*/  IMAD.MOV.U32 R5, RZ, RZ, R10 ;  /* 0x000000ffff057224 */ /* 0x000fe400078e000a */
[----:B------:R-:W-:Y:S02]  /*5480*/  IMAD.MOV.U32 R6, RZ, RZ, R16 ;  /* 0x000000ffff067224 */ /* 0x000fe400078e0010 */
[----:B------:R-:W-:Y:S01]  /*5490*/  IMAD.MOV.U32 R7, RZ, RZ, R17 ;  /* 0x000000ffff077224 */ /* 0x000fe200078e0011 */
[----:B--2---:R-:W-:-:S15]  /*54a0*/  HMMA.16816.F32 R20, R12, R18, R20 ;  /* 0x000000120c14723c */ /* 0x004fde0000001814 */
[----:B------:R-:W-:-:S04]  /*54b0*/  NOP ;  /* 0x0000000000007918 */ /* 0x000fc80000000000 */
[----:B------:R-:W-:Y:S01]  /*54c0*/  IMAD.MOV.U32 R25, RZ, RZ, R22 ;  /* 0x000000ffff197224 */ /* 0x000fe200078e0016 */
[----:B------:R-:W-:Y:S01]  /*54d0*/  STL.64 [R1+0x80], R20 ;  /* 0x0000801401007387 */ /* 0x000fe20000100a00 */
[----:B------:R-:W-:-:S03]  /*54e0*/  IMAD.MOV.U32 R24, RZ, RZ, R23 ;  /* 0x000000ffff187224 */ /* 0x000fc600078e0017 */
[----:B------:R-:W0:Y:S04]  /*54f0*/  LDSM.16.M88.4 R20, [R29+0x1800] ;  /* 0x001800001d14783b */ /* 0x000e280000000200 */
[----:B------:R-:W-:Y:S04]  /*5500*/  STL [R1+0x5f8], R25 ;  /* 0x0005f81901007387 */ /* 0x000fe80000100800 */
[----:B------:R-:W-:Y:S01]  /*5510*/  STL [R1+0x5f4], R24 ;  /* 0x0005f41801007387 */ /* 0x000fe20000100800 */
[----:B0-----:R-:W-:-:S03]  /*5520*/  IMAD.MOV.U32 R10, RZ, RZ, R20 ;  /* 0x000000ffff0a7224 */ /* 0x001fc600078e0014 */
[----:B------:R0:W-:Y:S01]  /*5530*/  STL.64 [R1+0x30], R20 ;  /* 0x0000301401007387 */ /* 0x0001e20000100a00 */
[----:B------:R-:W-:Y:S02]  /*5540*/  IMAD.MOV.U32 R11, RZ, RZ, R21 ;  /* 0x000000ffff0b7224 */ /* 0x000fe400078e0015 */
[----:B------:R-:W-:Y:S01]  /*5550*/  IMAD.MOV.U32 R16, RZ, RZ, R22 ;  /* 0x000000ffff107224 */ /* 0x000fe200078e0016 */
[----:B------:R1:W-:Y:S01]  /*5560*/  STL.64 [R1+0x38], R22 ;  /* 0x0000381601007387 */ /* 0x0003e20000100a00 */
[----:B------:R-:W-:-:S03]  /*5570*/  IMAD.MOV.U32 R17, RZ, RZ, R23 ;  /* 0x000000ffff117224 */ /* 0x000fc600078e0017 */
[----:B0-----:R-:W2:Y:S04]  /*5580*/  LDL.LU.64 R20, [R1+0xc0] ;  /* 0x0000c00001147983 */ /* 0x001ea80000300a00 */
[----:B-1----:R-:W2:Y:S04]  /*5590*/  LDL.LU.64 R22, [R1+0xc8] ;  /* 0x0000c80001167983 */ /* 0x002ea80000300a00 */
[----:B------:R-:W-:Y:S04]  /*55a0*/  STL.64 [R1+0x760], R10 ;  /* 0x0007600a01007387 */ /* 0x000fe80000100a00 */
[----:B------:R0:W-:Y:S04]  /*55b0*/  STL.64 [R1+0x758], R8 ;  /* 0x0007580801007387 */ /* 0x0001e80000100a00 */
[----:B0-----:R-:W4:Y:S04]  /*55c0*/  LDL.LU.64 R8, [R1+0xe0] ;  /* 0x0000e00001087983 */ /* 0x001f280000300a00 */
[----:B------:R-:W4:Y:S04]  /*55d0*/  LDL.LU.64 R10, [R1+0xe8] ;  /* 0x0000e800010a7983 */ /* 0x000f280000300a00 */
[----:B------:R-:W-:Y:S04]  /*55e0*/  STL.64 [R1+0x750], R18 ;  /* 0x0007501201007387 */ /* 0x000fe80000100a00 */
[----:B------:R0:W-:Y:S04]  /*55f0*/  STL.64 [R1+0x748], R16 ;  /* 0x0007481001007387 */ /* 0x0001e80000100a00 */
[----:B0-----:R-:W3:Y:S04]  /*5600*/  LDL.LU.64 R16, [R1+0xa0] ;  /* 0x0000a00001107983 */ /* 0x001ee80000300a00 */
[----:B------:R-:W3:Y:S01]  /*5610*/  LDL.LU.64 R18, [R1+0xa8] ;  /* 0x0000a80001127983 */ /* 0x000ee20000300a00 */
[----:B------:R-:W-:-:S02]  /*5620*/  F2FP.F16.E4M3.UNPACK_B R2, R2 ;  /* 0x00000002ff02723e */ /* 0x000fc400020006ff */
[----:B------:R-:W-:Y:S01]  /*5630*/  F2FP.F16.E4M3.UNPACK_B R3, R3 ;  /* 0x00000003ff03723e */ /* 0x000fe200020006ff */
[----:B------:R-:W3:Y:S01]  /*5640*/  LDL.LU R28, [R1+0x254] ;  /* 0x00025400011c7983 */ /* 0x000ee20000300800 */
[----:B------:R-:W-:Y:S02]  /*5650*/  F2FP.F16.E4M3.UNPACK_B R4, R4 ;  /* 0x00000004ff04723e */ /* 0x000fe400020006ff */
[----:B------:R-:W-:Y:S01]  /*5660*/  F2FP.F16.E4M3.UNPACK_B R5, R5 ;  /* 0x00000005ff05723e */ /* 0x000fe200020006ff */
[----:B------:R-:W3:Y:S01]  /*5670*/  LDL.LU R29, [R1+0x250] ;  /* 0x00025000011d7983 */ /* 0x000ee20000300800 */
[----:B------:R-:W-:Y:S02]  /*5680*/  F2FP.F16.E4M3.UNPACK_B R6, R6 ;  /* 0x00000006ff06723e */ /* 0x000fe400020006ff */
[----:B------:R-:W-:-:S03]  /*5690*/  F2FP.F16.E4M3.UNPACK_B R7, R7 ;  /* 0x00000007ff07723e */ /* 0x000fc600020006ff */
[C---:B--2---:R-:W-:Y:S08]  /*56a0*/  HMMA.16816.F32 R20, R12.reuse, R4, R20 ;  /* 0x000000040c14723c */ /* 0x044ff00000001814 */
[C---:B----4-:R-:W-:Y:S08]  /*56b0*/  HMMA.16816.F32 R8, R12.reuse, R6, R8 ;  /* 0x000000060c08723c */ /* 0x050ff00000001808 */
[----:B---3--:R-:W-:-:S15]  /*56c0*/  HMMA.16816.F32 R16, R12, R2, R16 ;  /* 0x000000020c10723c */ /* 0x008fde0000001810 */
[----:B------:R-:W-:-:S04]  /*56d0*/  NOP ;  /* 0x0000000000007918 */ /* 0x000fc80000000000 */
[----:B------:R-:W-:Y:S01]  /*56e0*/  IMAD.MOV.U32 R25, RZ, RZ, R17 ;  /* 0x000000ffff197224 */ /* 0x000fe200078e0011 */
[----:B------:R0:W-:Y:S01]  /*56f0*/  STL [R1+0xa0], R16 ;  /* 0x0000a01001007387 */ /* 0x0001e20000100800 */
[----:B------:R-:W-:Y:S02]  /*5700*/  IMAD.MOV.U32 R24, RZ, RZ, R18 ;  /* 0x000000ffff187224 */ /* 0x000fe400078e0012 */
[----:B------:R-:W-:Y:S01]  /*5710*/  IMAD.MOV.U32 R26, RZ, RZ, R19 ;  /* 0x000000ffff1a7224 */ /* 0x000fe200078e0013 */
[----:B0-----:R-:W2:Y:S04]  /*5720*/  LDL.LU.64 R16, [R1+0x130] ;  /* 0x0001300001107983 */ /* 0x001ea80000300a00 */
[----:B------:R-:W2:Y:S04]  /*5730*/  LDL.LU.64 R18, [R1+0x138] ;  /* 0x0001380001127983 */ /* 0x000ea80000300a00 */
[----:B------:R-:W-:Y:S04]  /*5740*/  STL.64 [R1+0xc0], R20 ;  /* 0x0000c01401007387 */ /* 0x000fe80000100a00 */
[----:B------:R0:W-:Y:S04]  /*5750*/  STL.64 [R1+0xc8], R22 ;  /* 0x0000c81601007387 */ /* 0x0001e80000100a00 */
[----:B0-----:R-:W3:Y:S04]  /*5760*/  LDL.LU.64 R22, [R1+0x770] ;  /* 0x0007700001167983 */ /* 0x001ee80000300a00 */
[----:B------:R-:W4:Y:S04]  /*5770*/  LDL.LU.64 R20, [R1+0x768] ;  /* 0x0007680001147983 */ /* 0x000f280000300a00 */
[----:B------:R-:W-:Y:S04]  /*5780*/  STL.64 [R1+0xe0], R8 ;  /* 0x0000e00801007387 */ /* 0x000fe80000100a00 */
[----:B------:R0:W-:Y:S04]  /*5790*/  STL.64 [R1+0xe8], R10 ;  /* 0x0000e80a01007387 */ /* 0x0001e80000100a00 */
[----:B0-----:R-:W2:Y:S04]  /*57a0*/  LDL.LU.64 R10, [R1+0x760] ;  /* 0x00076000010a7983 */ /* 0x001ea80000300a00 */
[----:B------:R-:W3:Y:S04]  /*57b0*/  LDL.LU.64 R8, [R1+0x758] ;  /* 0x0007580001087983 */ /* 0x000ee80000300a00 */
[----:B------:R-:W-:Y:S04]  /*57c0*/  STL.64 [R1+0x730], R6 ;  /* 0x0007300601007387 */ /* 0x000fe80000100a00 */
[----:B------:R0:W-:Y:S04]  /*57d0*/  STL.64 [R1+0x728], R4 ;  /* 0x0007280401007387 */ /* 0x0001e80000100a00 */
[----:B0-----:R-:W4:Y:S04]  /*57e0*/  LDL.LU.64 R4, [R1+0x220] ;  /* 0x0002200001047983 */ /* 0x001f280000300a00 */
[----:B------:R-:W4:Y:S01]  /*57f0*/  LDL.LU.64 R6, [R1+0x228] ;  /* 0x0002280001067983 */ /* 0x000f220000300a00 */
[----:B--2---:R-:W-:-:S02]  /*5800*/  F2FP.F16.E4M3.UNPACK_B R10, R10 ;  /* 0x0000000aff0a723e */ /* 0x004fc400020006ff */
[----:B---3--:R-:W-:Y:S02]  /*5810*/  F2FP.F16.E4M3.UNPACK_B R8, R8 ;  /* 0x00000008ff08723e */ /* 0x008fe400020006ff */
[----:B------:R-:W-:Y:S02]  /*5820*/  F2FP.F16.E4M3.UNPACK_B R9, R9 ;  /* 0x00000009ff09723e */ /* 0x000fe400020006ff */
[----:B------:R-:W-:-:S05]  /*5830*/  F2FP.F16.E4M3.UNPACK_B R11, R11 ;  /* 0x0000000bff0b723e */ /* 0x000fca00020006ff */
[C---:B------:R-:W-:Y:S08]  /*5840*/  HMMA.16816.F32 R16, R12.reuse, R8, R16 ;  /* 0x000000080c10723c */ /* 0x040ff00000001810 */
[----:B----4-:R-:W-:Y:S11]  /*5850*/  HMMA.16816.F32 R4, R12, R10, R4 ;  /* 0x0000000a0c04723c */ /* 0x010ff60000001804 */
[----:B------:R-:W-:Y:S04]  /*5860*/  STL.64 [R1+0x130], R16 ;  /* 0x0001301001007387 */ /* 0x000fe80000100a00 */
[----:B------:R0:W-:Y:S01]  /*5870*/  STL.64 [R1+0x138], R18 ;  /* 0x0001381201007387 */ /* 0x0001e20000100a00 */
[----:B------:R-:W-:-:S03]  /*5880*/  IMAD R23, R23, 0x100, R27 ;  /* 0x0000010017177824 */ /* 0x000fc600078e021b */
[----:B0-----:R-:W2:Y:S01]  /*5890*/  LDL.LU.64 R18, [R1+0x750] ;  /* 0x0007500001127983 */ /* 0x001ea20000300a00 */
[----:B------:R-:W-:-:S03]  /*58a0*/  IMAD.MOV.U32 R27, RZ, RZ, R7 ;  /* 0x000000ffff1b7224 */ /* 0x000fc600078e0007 */
[----:B------:R-:W3:Y:S04]  /*58b0*/  LDL.LU.64 R16, [R1+0x748] ;  /* 0x0007480001107983 */ /* 0x000ee80000300a00 */
[----:B------:R0:W-:Y:S04]  /*58c0*/  STL.64 [R1+0x220], R4 ;  /* 0x0002200401007387 */ /* 0x0001e80000100a00 */
[----:B------:R1:W-:Y:S04]  /*58d0*/  STL [R1+0x228], R6 ;  /* 0x0002280601007387 */ /* 0x0003e80000100800 */
[----:B0-----:R-:W4:Y:S04]  /*58e0*/  LDL.LU.64 R4, [R1+0x210] ;  /* 0x0002100001047983 */ /* 0x001f280000300a00 */
[----:B-1----:R-:W4:Y:S04]  /*58f0*/  LDL.LU.64 R6, [R1+0x218] ;  /* 0x0002180001067983 */ /* 0x002f280000300a00 */
[----:B------:R0:W-:Y:S04]  /*5900*/  STL.64 [R1+0x710], R10 ;  /* 0x0007100a01007387 */ /* 0x0001e80000100a00 */
[----:B0-----:R-:W2:Y:S04]  /*5910*/  LDL.LU R10, [R1+0x24c] ;  /* 0x00024c00010a7983 */ /* 0x001ea80000300800 */
[----:B------:R-:W2:Y:S04]  /*5920*/  LDL.LU R11, [R1+0x244] ;  /* 0x00024400010b7983 */ /* 0x000ea80000300800 */
[----:B------:R0:W-:Y:S04]  /*5930*/  STL.64 [R1+0x708], R8 ;  /* 0x0007080801007387 */ /* 0x0001e80000100a00 */
[----:B0-----:R-:W2:Y:S04]  /*5940*/  LDL.LU R8, [R1+0x240] ;  /* 0x0002400001087983 */ /* 0x001ea80000300800 */
[----:B------:R-:W2:Y:S04]  /*5950*/  LDL.LU R9, [R1+0x23c] ;  /* 0x00023c0001097983 */ /* 0x000ea80000300800 */
[----:B------:R-:W-:Y:S04]  /*5960*/  STL.64 [R1+0x608], R26 ;  /* 0x0006081a01007387 */ /* 0x000fe80000100a00 */
[----:B------:R0:W-:Y:S04]  /*5970*/  STL.64 [R1+0x600], R24 ;  /* 0x0006001801007387 */ /* 0x0001e80000100a00 */
[----:B0-----:R-:W2:Y:S04]  /*5980*/  LDL.LU.64 R24, [R1+0x120] ;  /* 0x0001200001187983 */ /* 0x001ea80000300a00 */
[----:B------:R-:W2:Y:S01]  /*5990*/  LDL.LU.64 R26, [R1+0x128] ;  /* 0x00012800011a7983 */ /* 0x000ea20000300a00 */
[----:B---3--:R-:W-:-:S02]  /*59a0*/  F2FP.F16.E4M3.UNPACK_B R16, R16 ;  /* 0x00000010ff10723e */ /* 0x008fc400020006ff */
[----:B------:R-:W-:-:S07]  /*59b0*/  F2FP.F16.E4M3.UNPACK_B R17, R17 ;  /* 0x00000011ff11723e */ /* 0x000fce00020006ff */
[----:B--2---:R-:W-:Y:S01]  /*59c0*/  HMMA.16816.F32 R24, R12, R16, R24 ;  /* 0x000000100c18723c */ /* 0x004fe20000001818 */
[----:B------:R-:W-:Y:S02]  /*59d0*/  IMAD R13, R9, 0x100, R8 ;  /* 0x00000100090d7824 */ /* 0x000fe400078e0208 */
[----:B------:R-:W-:Y:S02]  /*59e0*/  IMAD R14, R11, 0x100, R10 ;  /* 0x000001000b0e7824 */ /* 0x000fe400078e020a */
[----:B------:R-:W-:Y:S01]  /*59f0*/  IMAD R15, R29, 0x100, R28 ;  /* 0x000001001d0f7824 */ /* 0x000fe200078e021c */
[----:B------:R-:W-:Y:S02]  /*5a00*/  F2FP.F16.E4M3.UNPACK_B R12, R23 ;  /* 0x00000017ff0c723e */ /* 0x000fe400020006ff */
[----:B------:R-:W-:Y:S02]  /*5a10*/  F2FP.F16.E4M3.UNPACK_B R13, R13 ;  /* 0x0000000dff0d723e */ /* 0x000fe400020006ff */
[----:B------:R-:W-:-:S02]  /*5a20*/  F2FP.F16.E4M3.UNPACK_B R14, R14 ;  /* 0x0000000eff0e723e */ /* 0x000fc400020006ff */
[----:B------:R-:W-:-:S07]  /*5a30*/  F2FP.F16.E4M3.UNPACK_B R15, R15 ;  /* 0x0000000fff0f723e */ /* 0x000fce00020006ff */
[----:B------:R0:W-:Y:S01]  /*5a40*/  STL.64 [R1+0x120], R24 ;  /* 0x0001201801007387 */ /* 0x0001e20000100a00 */
[C---:B----4-:R-:W-:Y:S03]  /*5a50*/  HMMA.16816.F32 R8, R12.reuse, R20, R4 ;  /* 0x000000140c08723c */ /* 0x050fe60000001804 */
[----:B------:R-:W-:Y:S04]  /*5a60*/  STL.64 [R1+0x128], R26 ;  /* 0x0001281a01007387 */ /* 0x000fe80000100a00 */
[----:B0-----:R-:W2:Y:S04]  /*5a70*/  LDL.LU R24, [R1+0x260] ;  /* 0x0002600001187983 */ /* 0x001ea80000300800 */
[----:B------:R-:W3:Y:S04]  /*5a80*/  LDL.LU.64 R4, [R1+0x1f0] ;  /* 0x0001f00001047983 */ /* 0x000ee80000300a00 */
[----:B------:R-:W4:Y:S04]  /*5a90*/  LDL.LU.64 R6, [R1+0x1f8] ;  /* 0x0001f80001067983 */ /* 0x000f280000300a00 */
[----:B------:R-:W-:Y:S04]  /*5aa0*/  STL.64 [R1+0x210], R8 ;  /* 0x0002100801007387 */ /* 0x000fe80000100a00 */
[----:B------:R-:W-:Y:S04]  /*5ab0*/  STL.64 [R1+0x218], R10 ;  /* 0x0002180a01007387 */ /* 0x000fe80000100a00 */
[----:B----4-:R-:W-:Y:S04]  /*5ac0*/  STL.64 [R1+0x740], R6 ;  /* 0x0007400601007387 */ /* 0x010fe80000100a00 */
[----:B---3--:R0:W-:Y:S04]  /*5ad0*/  STL.64 [R1+0x738], R4 ;  /* 0x0007380401007387 */ /* 0x0081e80000100a00 */
[----:B0-----:R-:W3:Y:S04]  /*5ae0*/  LDL.LU.64 R4, [R1+0x200] ;  /* 0x0002000001047983 */ /* 0x001ee80000300a00 */
[----:B------:R-:W3:Y:S04]  /*5af0*/  LDL.LU.64 R6, [R1+0x208] ;  /* 0x0002080001067983 */ /* 0x000ee80000300a00 */
[----:B------:R-:W4:Y:S04]  /*5b00*/  LDL.LU.64 R8, [R1+0x1d0] ;  /* 0x0001d00001087983 */ /* 0x000f280000300a00 */
[----:B------:R-:W2:Y:S04]  /*5b10*/  LDL.LU.64 R10, [R1+0x1d8] ;  /* 0x0001d800010a7983 */ /* 0x000ea80000300a00 */
[----:B--2---:R-:W-:Y:S04]  /*5b20*/  STL.64 [R1+0x720], R10 ;  /* 0x0007200a01007387 */ /* 0x004fe80000100a00 */
[----:B----4-:R0:W-:Y:S04]  /*5b30*/  STL.64 [R1+0x718], R8 ;  /* 0x0007180801007387 */ /* 0x0101e80000100a00 */
[----:B0-----:R-:W2:Y:S04]  /*5b40*/  LDL.LU.64 R8, [R1+0x1e0] ;  /* 0x0001e00001087983 */ /* 0x001ea80000300a00 */
[----:B------:R-:W2:Y:S04]  /*5b50*/  LDL.LU.64 R10, [R1+0x1e8] ;  /* 0x0001e800010a7983 */ /* 0x000ea80000300a00 */
[----:B------:R-:W-:Y:S04]  /*5b60*/  STL [R1+0x700], R22 ;  /* 0x0007001601007387 */ /* 0x000fe80000100800 */
[----:B------:R0:W-:Y:S04]  /*5b70*/  STL.64 [R1+0x6f8], R20 ;  /* 0x0006f81401007387 */ /* 0x0001e80000100a00 */
[----:B0-----:R-:W4:Y:S04]  /*5b80*/  LDL.LU.64 R20, [R1+0x1c0] ;  /* 0x0001c00001147983 */ /* 0x001f280000300a00 */
[----:B------:R-:W4:Y:S04]  /*5b90*/  LDL.LU.64 R22, [R1+0x1c8] ;  /* 0x0001c80001167983 */ /* 0x000f280000300a00 */
[----:B------:R-:W2:Y:S04]  /*5ba0*/  LDL.LU R25, [R1+0x2fc] ;  /* 0x0002fc0001197983 */ /* 0x000ea80000300800 */
[----:B------:R-:W2:Y:S04]  /*5bb0*/  LDL.LU R26, [R1+0x2f8] ;  /* 0x0002f800011a7983 */ /* 0x000ea80000300800 */
[----:B------:R-:W2:Y:S01]  /*5bc0*/  LDL.LU R27, [R1+0x304] ;  /* 0x00030400011b7983 */ /* 0x000ea20000300800 */
[C---:B---3--:R-:W-:Y:S03]  /*5bd0*/  HMMA.16816.F32 R4, R12.reuse, R18, R4 ;  /* 0x000000120c04723c */ /* 0x048fe60000001804 */
[----:B--2---:R0:W-:Y:S04]  /*5be0*/  STL.64 [R1+0x678], R26 ;  /* 0x0006781a01007387 */ /* 0x0041e80000100a00 */
[----:B0-----:R-:W2:Y:S04]  /*5bf0*/  LDL.LU R26, [R1+0x258] ;  /* 0x00025800011a7983 */ /* 0x001ea80000300800 */
[----:B------:R-:W2:Y:S04]  /*5c00*/  LDL.LU R27, [R1+0x264] ;  /* 0x00026400011b7983 */ /* 0x000ea80000300800 */
[----:B------:R0:W-:Y:S04]  /*5c10*/  STL [R1+0x670], R25 ;  /* 0x0006701901007387 */ /* 0x0001e80000100800 */
[----:B0-----:R-:W3:Y:S04]  /*5c20*/  LDL.LU R25, [R1+0x25c] ;  /* 0x00025c0001197983 */ /* 0x001ee80000300800 */
[----:B--2---:R-:W-:Y:S04]  /*5c30*/  STL.64 [R1+0x6f0], R26 ;  /* 0x0006f01a01007387 */ /* 0x004fe80000100a00 */
[----:B---3--:R0:W-:Y:S04]  /*5c40*/  STL.64 [R1+0x6e8], R24 ;  /* 0x0006e81801007387 */ /* 0x0081e80000100a00 */
[----:B0-----:R-:W2:Y:S04]  /*5c50*/  LDL.LU.64 R24, [R1+0x1b0] ;  /* 0x0001b00001187983 */ /* 0x001ea80000300a00 */
[----:B------:R-:W2:Y:S04]  /*5c60*/  LDL.LU.64 R26, [R1+0x1b8] ;  /* 0x0001b800011a7983 */ /* 0x000ea80000300a00 */
[----:B------:R-:W3:Y:S04]  /*5c70*/  LDL.LU R28, [R1+0x300] ;  /* 0x00030000011c7983 */ /* 0x000ee80000300800 */
[----:B------:R-:W-:Y:S04]  /*5c80*/  STL.64 [R1+0x200], R4 ;  /* 0x0002000401007387 */ /* 0x000fe80000100a00 */
[----:B------:R0:W-:Y:S04]  /*5c90*/  STL.64 [R1+0x208], R6 ;  /* 0x0002080601007387 */ /* 0x0001e80000100a00 */
[----:B0-----:R-:W2:Y:S04]  /*5ca0*/  LDL.LU.64 R6, [R1+0x740] ;  /* 0x0007400001067983 */ /* 0x001ea80000300a00 */
[----:B------:R-:W2:Y:S02]  /*5cb0*/  LDL.LU.64 R4, [R1+0x738] ;  /* 0x0007380001047983 */ /* 0x000ea40000300a00 */
[----:B--2---:R-:W-:-:S15]  /*5cc0*/  HMMA.16816.F32 R4, R12, R2, R4 ;  /* 0x000000020c04723c */ /* 0x004fde0000001804 */
[----:B------:R-:W-:-:S04]  /*5cd0*/  NOP ;  /* 0x0000000000007918 */ /* 0x000fc80000000000 */
        /* <DEDUP_REMOVED lines=15> */
[----:B------:R-:W4:Y:S04]  /*5dd0*/  LDL.LU.64 R8, [R1+0x708] ;  /* 0x0007080001087983 */ /* 0x000f280000300a00 */
[----:B------:R-:W-:Y:S04]  /*5de0*/  STL.64 [R1+0x6b8], R6 ;  /* 0x0006b80601007387 */ /* 0x000fe80000100a00 */
[----:B------:R0:W-:Y:S04]  /*5df0*/  STL.64 [R1+0x6b0], R4 ;  /* 0x0006b00401007387 */ /* 0x0001e80000100a00 */
[----:B0-----:R-:W3:Y:S04]  /*5e00*/  LDL.LU.64 R4, [R1+0x110] ;  /* 0x0001100001047983 */ /* 0x001ee80000300a00 */
[----:B------:R-:W3:Y:S01]  /*5e10*/  LDL.LU.64 R6, [R1+0x118] ;  /* 0x0001180001067983 */ /* 0x000ee20000300a00 */
[C---:B----4-:R-:W-:Y:S08]  /*5e20*/  HMMA.16816.F32 R20, R12.reuse, R8, R20 ;  /* 0x000000080c14723c */ /* 0x050ff00000001814 */
[C---:B--2---:R-:W-:Y:S11]  /*5e30*/  HMMA.16816.F32 R24, R12.reuse, R10, R24 ;  /* 0x0000000a0c18723c */ /* 0x044ff60000001818 */
[----:B------:R-:W-:Y:S01]  /*5e40*/  STL.64 [R1+0x1c0], R20 ;  /* 0x0001c01401007387 */ /* 0x000fe20000100a00 */
[----:B---3--:R-:W-:Y:S03]  /*5e50*/  HMMA.16816.F32 R4, R12, R16, R4 ;  /* 0x000000100c04723c */ /* 0x008fe60000001804 */
[----:B------:R0:W-:Y:S04]  /*5e60*/  STL.64 [R1+0x1c8], R22 ;  /* 0x0001c81601007387 */ /* 0x0001e80000100a00 */
[----:B0-----:R-:W2:Y:S04]  /*5e70*/  LDL.LU R22, [R1+0x700] ;  /* 0x0007000001167983 */ /* 0x001ea80000300800 */
[----:B------:R-:W3:Y:S04]  /*5e80*/  LDL.LU.64 R20, [R1+0x6f8] ;  /* 0x0006f80001147983 */ /* 0x000ee80000300a00 */
[----:B------:R-:W4:Y:S04]  /*5e90*/  LDL.LU R23, [R1+0x26c] ;  /* 0x00026c0001177983 */ /* 0x000f280000300800 */
[----:B------:R-:W2:Y:S04]  /*5ea0*/  LDL.LU R29, [R1+0x274] ;  /* 0x00027400011d7983 */ /* 0x000ea80000300800 */
[----:B------:R-:W-:Y:S04]  /*5eb0*/  STL.64 [R1+0x1b0], R24 ;  /* 0x0001b01801007387 */ /* 0x000fe80000100a00 */
[----:B------:R0:W-:Y:S04]  /*5ec0*/  STL.64 [R1+0x1b8], R26 ;  /* 0x0001b81a01007387 */ /* 0x0001e80000100a00 */
[----:B0-----:R-:W2:Y:S04]  /*5ed0*/  LDL.LU.64 R26, [R1+0x6f0] ;  /* 0x0006f000011a7983 */ /* 0x001ea80000300a00 */
[----:B------:R-:W2:Y:S04]  /*5ee0*/  LDL.LU.64 R24, [R1+0x6e8] ;  /* 0x0006e80001187983 */ /* 0x000ea80000300a00 */
[----:B------:R-:W-:Y:S04]  /*5ef0*/  STL.64 [R1+0x698], R10 ;  /* 0x0006980a01007387 */ /* 0x000fe80000100a00 */
[----:B------:R-:W-:Y:S04]  /*5f00*/  STL.64 [R1+0x690], R8 ;  /* 0x0006900801007387 */ /* 0x000fe80000100a00 */
[----:B------:R-:W4:Y:S04]  /*5f10*/  LDL.LU R14, [R1+0x268] ;  /* 0x00026800010e7983 */ /* 0x000f280000300800 */
[----:B------:R-:W2:Y:S04]  /*5f20*/  LDL.LU R15, [R1+0x270] ;  /* 0x00027000010f7983 */ /* 0x000ea80000300800 */
[----:B------:R-:W-:Y:S04]  /*5f30*/  STL.64 [R1+0x110], R4 ;  /* 0x0001100401007387 */ /* 0x000fe80000100a00 */
[----:B------:R-:W-:Y:S04]  /*5f40*/  STL.64 [R1+0x118], R6 ;  /* 0x0001180601007387 */ /* 0x000fe80000100a00 */
[----:B------:R-:W-:Y:S04]  /*5f50*/  STL.64 [R1+0x6d8], R18 ;  /* 0x0006d81201007387 */ /* 0x000fe80000100a00 */
[----:B------:R0:W-:Y:S04]  /*5f60*/  STL.64 [R1+0x6d0], R16 ;  /* 0x0006d01001007387 */ /* 0x0001e80000100a00 */
[----:B0-----:R-:W3:Y:S04]  /*5f70*/  LDL.LU.64 R16, [R1+0x1a0] ;  /* 0x0001a00001107983 */ /* 0x001ee80000300a00 */
[----:B------:R-:W3:Y:S04]  /*5f80*/  LDL.LU.64 R18, [R1+0x1a8] ;  /* 0x0001a80001127983 */ /* 0x000ee80000300a00 */
[----:B------:R-:W2:Y:S04]  /*5f90*/  LDL.LU.64 R4, [R1+0x180] ;  /* 0x0001800001047983 */ /* 0x000ea80000300a00 */
[----:B------:R-:W2:Y:S04]  /*5fa0*/  LDL.LU.64 R6, [R1+0x188] ;  /* 0x0001880001067983 */ /* 0x000ea80000300a00 */
[----:B--2---:R-:W-:Y:S04]  /*5fb0*/  STL.64 [R1+0x6c8], R6 ;  /* 0x0006c80601007387 */ /* 0x004fe80000100a00 */
[----:B------:R0:W-:Y:S04]  /*5fc0*/  STL.64 [R1+0x6c0], R4 ;  /* 0x0006c00401007387 */ /* 0x0001e80000100a00 */
[----:B0-----:R-:W2:Y:S04]  /*5fd0*/  LDL.LU.64 R4, [R1+0x190] ;  /* 0x0001900001047983 */ /* 0x001ea80000300a00 */
[----:B------:R-:W2:Y:S04]  /*5fe0*/  LDL.LU.64 R6, [R1+0x198] ;  /* 0x0001980001067983 */ /* 0x000ea80000300a00 */
[----:B------:R-:W2:Y:S04]  /*5ff0*/  LDL.LU.64 R8, [R1+0x160] ;  /* 0x0001600001087983 */ /* 0x000ea80000300a00 */
[----:B------:R-:W2:Y:S01]  /*6000*/  LDL.LU.64 R10, [R1+0x168] ;  /* 0x00016800010a7983 */ /* 0x000ea20000300a00 */
[----:B------:R-:W-:-:S02]  /*6010*/  IMAD R12, R26, 0x100, R25 ;  /* 0x000001001a0c7824 */ /* 0x000fc400078e0219 */
[----:B------:R-:W-:Y:S02]  /*6020*/  IMAD R13, R24, 0x100, R27 ;  /* 0x00000100180d7824 */ /* 0x000fe400078e021b */
[----:B----4-:R-:W-:Y:S02]  /*6030*/  IMAD R14, R14, 0x100, R23 ;  /* 0x000001000e0e7824 */ /* 0x010fe400078e0217 */
[----:B------:R-:W-:Y:S01]  /*6040*/  IMAD R15, R15, 0x100, R29 ;  /* 0x000001000f0f7824 */ /* 0x000fe200078e021d */
[----:B------:R-:W-:Y:S02]  /*6050*/  F2FP.F16.E4M3.UNPACK_B R12, R12 ;  /* 0x0000000cff0c723e */ /* 0x000fe400020006ff */
[----:B------:R-:W-:Y:S02]  /*6060*/  F2FP.F16.E4M3.UNPACK_B R13, R13 ;  /* 0x0000000dff0d723e */ /* 0x000fe400020006ff */
[----:B------:R-:W-:Y:S02]  /*6070*/  F2FP.F16.E4M3.UNPACK_B R14, R14 ;  /* 0x0000000eff0e723e */ /* 0x000fe400020006ff */
[----:B------:R-:W-:Y:S01]  /*6080*/  F2FP.F16.E4M3.UNPACK_B R15, R15 ;  /* 0x0000000fff0f723e */ /* 0x000fe200020006ff */
[----:B--2---:R-:W-:Y:S04]  /*6090*/  STL.64 [R1+0x6a8], R10 ;  /* 0x0006a80a01007387 */ /* 0x004fe80000100a00 */
[----:B------:R0:W-:Y:S04]  /*60a0*/  STL.64 [R1+0x6a0], R8 ;  /* 0x0006a00801007387 */ /* 0x0001e80000100a00 */
[----:B0-----:R-:W2:Y:S04]  /*60b0*/  LDL.LU.64 R8, [R1+0x170] ;  /* 0x0001700001087983 */ /* 0x001ea80000300a00 */
[----:B------:R-:W2:Y:S04]  /*60c0*/  LDL.LU.64 R10, [R1+0x178] ;  /* 0x00017800010a7983 */ /* 0x000ea80000300a00 */
[----:B------:R-:W4:Y:S04]  /*60d0*/  LDL.LU.64 R24, [R1+0x140] ;  /* 0x0001400001187983 */ /* 0x000f280000300a00 */
[----:B------:R-:W2:Y:S01]  /*60e0*/  LDL.LU.64 R26, [R1+0x148] ;  /* 0x00014800011a7983 */ /* 0x000ea20000300a00 */
[C---:B---3--:R-:W-:Y:S03]  /*60f0*/  HMMA.16816.F32 R16, R12.reuse, R20, R16 ;  /* 0x000000140c10723c */ /* 0x048fe60000001810 */
[----:B--2---:R-:W-:Y:S04]  /*6100*/  STL.64 [R1+0x688], R26 ;  /* 0x0006881a01007387 */ /* 0x004fe80000100a00 */
[----:B----4-:R0:W-:Y:S04]  /*6110*/  STL.64 [R1+0x680], R24 ;  /* 0x0006801801007387 */ /* 0x0101e80000100a00 */
[----:B0-----:R-:W2:Y:S04]  /*6120*/  LDL.LU.64 R24, [R1+0x150] ;  /* 0x0001500001187983 */ /* 0x001ea80000300a00 */
[----:B------:R-:W2:Y:S04]  /*6130*/  LDL.LU.64 R26, [R1+0x158] ;  /* 0x00015800011a7983 */ /* 0x000ea80000300a00 */
[----:B------:R-:W3:Y:S04]  /*6140*/  LDL.LU R23, [R1+0x6e4] ;  /* 0x0006e40001177983 */ /* 0x000ee80000300800 */
[----:B------:R-:W3:Y:S04]  /*6150*/  LDL.LU R29, [R1+0x6e0] ;  /* 0x0006e000011d7983 */ /* 0x000ee80000300800 */
[----:B------:R-:W-:Y:S04]  /*6160*/  STL.64 [R1+0x1a0], R16 ;  /* 0x0001a01001007387 */ /* 0x000fe80000100a00 */
[----:B------:R0:W-:Y:S04]  /*6170*/  STL.64 [R1+0x1a8], R18 ;  /* 0x0001a81201007387 */ /* 0x0001e80000100a00 */
[----:B0-----:R-:W4:Y:S04]  /*6180*/  LDL.LU.64 R18, [R1+0x6d8] ;  /* 0x0006d80001127983 */ /* 0x001f280000300a00 */
[----:B------:R-:W2:Y:S01]  /*6190*/  LDL.LU.64 R16, [R1+0x6d0] ;  /* 0x0006d00001107983 */ /* 0x000ea20000300a00 */
[----:B----4-:R-:W-:-:S15]  /*61a0*/  HMMA.16816.F32 R4, R12, R18, R4 ;  /* 0x000000120c04723c */ /* 0x010fde0000001804 */
[----:B------:R-:W-:-:S04]  /*61b0*/  NOP ;  /* 0x0000000000007918 */ /* 0x000fc80000000000 */
[----:B------:R-:W-:Y:S04]  /*61c0*/  STL.64 [R1+0x190], R4 ;  /* 0x0001900401007387 */ /* 0x000fe80000100a00 */
[----:B------:R0:W-:Y:S04]  /*61d0*/  STL.64 [R1+0x198], R6 ;  /* 0x0001980601007387 */ /* 0x0001e80000100a00 */
[----:B0-----:R-:W4:Y:S04]  /*61e0*/  LDL.LU.64 R6, [R1+0x6c8] ;  /* 0x0006c80001067983 */ /* 0x001f280000300a00 */
[----:B------:R-:W4:Y:S02]  /*61f0*/  LDL.LU.64 R4, [R1+0x6c0] ;  /* 0x0006c00001047983 */ /* 0x000f240000300a00 */
[----:B----4-:R-:W-:-:S15]  /*6200*/  HMMA.16816.F32 R4, R12, R2, R4 ;  /* 0x000000020c04723c */ /* 0x010fde0000001804 */
[----:B------:R-:W-:-:S04]  /*6210*/  NOP ;  /* 0x0000000000007918 */ /* 0x000fc80000000000 */
[----:B------:R-:W-:Y:S04]  /*6220*/  STL.64 [R1+0x180], R4 ;  /* 0x0001800401007387 */ /* 0x000fe80000100a00 */
[----:B------:R0:W-:Y:S04]  /*6230*/  STL.64 [R1+0x188], R6 ;  /* 0x0001880601007387 */ /* 0x0001e80000100a00 */
[----:B0-----:R-:W4:Y:S04]  /*6240*/  LDL.LU.64 R6, [R1+0x6b8] ;  /* 0x0006b80001067983 */ /* 0x001f280000300a00 */
[----:B------:R-:W2:Y:S02]  /*6250*/  LDL.LU.64 R4, [R1+0x6b0] ;  /* 0x0006b00001047983 */ /* 0x000ea40000300a00 */
[----:B--2---:R-:W-:-:S15]  /*6260*/  HMMA.16816.F32 R8, R12, R4, R8 ;  /* 0x000000040c08723c */ /* 0x004fde0000001808 */
        /* <DEDUP_REMOVED lines=9> */
[----:B0-----:R-:W2:Y:S04]  /*6300*/  LDL.LU.64 R10, [R1+0x698] ;  /* 0x00069800010a7983 */ /* 0x001ea80000300a00 */
[----:B------:R-:W4:Y:S04]  /*6310*/  LDL.LU.64 R8, [R1+0x690] ;  /* 0x0006900001087983 */ /* 0x000f280000300a00 */
[----:B------:R-:W-:Y:S04]  /*6320*/  STL.64 [R1+0x648], R6 ;  /* 0x0006480601007387 */ /* 0x000fe80000100a00 */
[----:B------:R0:W-:Y:S04]  /*6330*/  STL.64 [R1+0x640], R4 ;  /* 0x0006400401007387 */ /* 0x0001e80000100a00 */
[----:B0-----:R-:W2:Y:S04]  /*6340*/  LDL.LU.64 R4, [R1+0x100] ;  /* 0x0001000001047983 */ /* 0x001ea80000300a00 */
[----:B------:R-:W2:Y:S01]  /*6350*/  LDL.LU.64 R6, [R1+0x108] ;  /* 0x0001080001067983 */ /* 0x000ea20000300a00 */
[----:B----4-:R-:W-:-:S15]  /*6360*/  HMMA.16816.F32 R24, R12, R8, R24 ;  /* 0x000000080c18723c */ /* 0x010fde0000001818 */
[----:B------:R-:W-:-:S04]  /*6370*/  NOP ;  /* 0x0000000000007918 */ /* 0x000fc80000000000 */
[----:B------:R-:W-:Y:S04]  /*6380*/  STL.64 [R1+0x150], R24 ;  /* 0x0001501801007387 */ /* 0x000fe80000100a00 */
[----:B------:R0:W-:Y:S04]  /*6390*/  STL.64 [R1+0x158], R26 ;  /* 0x0001581a01007387 */ /* 0x0001e80000100a00 */
[----:B0-----:R-:W4:Y:S04]  /*63a0*/  LDL.LU.64 R26, [R1+0x688] ;  /* 0x00068800011a7983 */ /* 0x001f280000300a00 */
[----:B------:R-:W4:Y:S01]  /*63b0*/  LDL.LU.64 R24, [R1+0x680] ;  /* 0x0006800001187983 */ /* 0x000f220000300a00 */
[C---:B--2---:R-:W-:Y:S08]  /*63c0*/  HMMA.16816.F32 R4, R12.reuse, R16, R4 ;  /* 0x000000100c04723c */ /* 0x044ff00000001804 */
[----:B----4-:R-:W-:-:S15]  /*63d0*/  HMMA.16816.F32 R24, R12, R10, R24 ;  /* 0x0000000a0c18723c */ /* 0x010fde0000001818 */
[----:B------:R-:W-:-:S04]  /*63e0*/  NOP ;  /* 0x0000000000007918 */ /* 0x000fc80000000000 */
[----:B------:R-:W-:Y:S04]  /*63f0*/  STL.64 [R1+0x140], R24 ;  /* 0x0001401801007387 */ /* 0x000fe80000100a00 */
[----:B------:R0:W-:Y:S04]  /*6400*/  STL.64 [R1+0x148], R26 ;  /* 0x0001481a01007387 */ /* 0x0001e80000100a00 */
[----:B0-----:R-:W2:Y:S04]  /*6410*/  LDL.LU.64 R26, [R1+0x678] ;  /* 0x00067800011a7983 */ /* 0x001ea80000300a00 */
[----:B------:R-:W2:Y:S04]  /*6420*/  LDL.LU R25, [R1+0x670] ;  /* 0x0006700001197983 */ /* 0x000ea80000300800 */
[----:B------:R-:W-:Y:S04]  /*6430*/  STL.64 [R1+0x628], R10 ;  /* 0x0006280a01007387 */ /* 0x000fe80000100a00 */
[----:B------:R-:W-:Y:S04]  /*6440*/  STL.64 [R1+0x620], R8 ;  /* 0x0006200801007387 */ /* 0x000fe80000100a00 */
[----:B------:R-:W-:Y:S04]  /*6450*/  STL.64 [R1+0x668], R18 ;  /* 0x0006681201007387 */ /* 0x000fe80000100a00 */
[----:B------:R0:W-:Y:S04]  /*6460*/  STL.64 [R1+0x660], R16 ;  /* 0x0006601001007387 */ /* 0x0001e80000100a00 */
[----:B------:R1:W-:Y:S04]  /*6470*/  STL.64 [R1+0x100], R4 ;  /* 0x0001000401007387 */ /* 0x0003e80000100a00 */
[----:B------:R4:W-:Y:S04]  /*6480*/  STL.64 [R1+0x108], R6 ;  /* 0x0001080601007387 */ /* 0x0009e80000100a00 */
[----:B0-----:R-:W2:Y:S04]  /*6490*/  LDL.LU.64 R16, [R1+0xf0] ;  /* 0x0000f00001107983 */ /* 0x001ea80000300a00 */
[----:B------:R-:W2:Y:S04]  /*64a0*/  LDL.LU.64 R18, [R1+0xf8] ;  /* 0x0000f80001127983 */ /* 0x000ea80000300a00 */
[----:B-1----:R-:W2:Y:S04]  /*64b0*/  LDL.LU.64 R4, [R1+0xb0] ;  /* 0x0000b00001047983 */ /* 0x002ea80000300a00 */
[----:B----4-:R-:W4:Y:S04]  /*64c0*/  LDL.LU.64 R6, [R1+0xb8] ;  /* 0x0000b80001067983 */ /* 0x010f280000300a00 */
[----:B----4-:R-:W-:Y:S04]  /*64d0*/  STL.64 [R1+0x658], R6 ;  /* 0x0006580601007387 */ /* 0x010fe80000100a00 */
[----:B--2---:R0:W-:Y:S04]  /*64e0*/  STL.64 [R1+0x650], R4 ;  /* 0x0006500401007387 */ /* 0x0041e80000100a00 */
[----:B0-----:R-:W2:Y:S04]  /*64f0*/  LDL.LU.64 R4, [R1+0xd0] ;  /* 0x0000d00001047983 */ /* 0x001ea80000300a00 */
[----:B------:R-:W2:Y:S04]  /*6500*/  LDL.LU.64 R6, [R1+0xd8] ;  /* 0x0000d80001067983 */ /* 0x000ea80000300a00 */
[----:B------:R-:W4:Y:S04]  /*6510*/  LDL.LU.64 R8, [R1+0x70] ;  /* 0x0000700001087983 */ /* 0x000f280000300a00 */
[----:B------:R-:W2:Y:S01]  /*6520*/  LDL.LU.64 R10, [R1+0x78] ;  /* 0x00007800010a7983 */ /* 0x000ea20000300a00 */
[----:B------:R-:W-:-:S02]  /*6530*/  IMAD R12, R26, 0x100, R25 ;  /* 0x000001001a0c7824 */ /* 0x000fc400078e0219 */
[----:B------:R-:W-:Y:S01]  /*6540*/  IMAD R13, R28, 0x100, R27 ;  /* 0x000001001c0d7824 */ /* 0x000fe200078e021b */
[----:B--2---:R-:W-:Y:S04]  /*6550*/  STL.64 [R1+0x638], R10 ;  /* 0x0006380a01007387 */ /* 0x004fe80000100a00 */
[----:B----4-:R0:W-:Y:S04]  /*6560*/  STL.64 [R1+0x630], R8 ;  /* 0x0006300801007387 */ /* 0x0101e80000100a00 */
[----:B0-----:R-:W2:Y:S04]  /*6570*/  LDL.LU.64 R8, [R1+0x90] ;  /* 0x0000900001087983 */ /* 0x001ea80000300a00 */
[----:B------:R-:W2:Y:S04]  /*6580*/  LDL.LU.64 R10, [R1+0x98] ;  /* 0x00009800010a7983 */ /* 0x000ea80000300a00 */
[----:B------:R-:W4:Y:S04]  /*6590*/  LDL.LU.64 R24, [R1+0x40] ;  /* 0x0000400001187983 */ /* 0x000f280000300a00 */
[----:B------:R-:W2:Y:S01]  /*65a0*/  LDL.LU.64 R26, [R1+0x48] ;  /* 0x00004800011a7983 */ /* 0x000ea20000300a00 */
[----:B---3--:R-:W-:-:S02]  /*65b0*/  IMAD R14, R23, 0x100, R29 ;  /* 0x00000100170e7824 */ /* 0x008fc400078e021d */
[----:B------:R-:W-:Y:S01]  /*65c0*/  IMAD R15, R0, 0x100, R22 ;  /* 0x00000100000f7824 */ /* 0x000fe200078e0216 */
[----:B------:R-:W-:Y:S02]  /*65d0*/  F2FP.F16.E4M3.UNPACK_B R12, R12 ;  /* 0x0000000cff0c723e */ /* 0x000fe400020006ff */
[----:B------:R-:W-:Y:S02]  /*65e0*/  F2FP.F16.E4M3.UNPACK_B R13, R13 ;  /* 0x0000000dff0d723e */ /* 0x000fe400020006ff */
[----:B------:R-:W-:Y:S02]  /*65f0*/  F2FP.F16.E4M3.UNPACK_B R14, R14 ;  /* 0x0000000eff0e723e */ /* 0x000fe400020006ff */
[----:B------:R-:W-:-:S07]  /*6600*/  F2FP.F16.E4M3.UNPACK_B R15, R15 ;  /* 0x0000000fff0f723e */ /* 0x000fce00020006ff */
[C---:B------:R-:W-:Y:S01]  /*6610*/  HMMA.16816.F32 R20, R12.reuse, R20, R16 ;  /* 0x000000140c14723c */ /* 0x040fe20000001810 */
[----:B--2---:R-:W-:Y:S04]  /*6620*/  STL.64 [R1+0x618], R26 ;  /* 0x0006181a01007387 */ /* 0x004fe80000100a00 */
[----:B----4-:R0:W-:Y:S04]  /*6630*/  STL.64 [R1+0x610], R24 ;  /* 0x0006101801007387 */ /* 0x0101e80000100a00 */
[----:B0-----:R-:W2:Y:S04]  /*6640*/  LDL.LU.64 R24, [R1+0x60] ;  /* 0x0000600001187983 */ /* 0x001ea80000300a00 */
[----:B------:R-:W2:Y:S04]  /*6650*/  LDL.LU.64 R26, [R1+0x68] ;  /* 0x00006800011a7983 */ /* 0x000ea80000300a00 */
[----:B------:R-:W3:Y:S04]  /*6660*/  LDL.LU.64 R18, [R1+0x668] ;  /* 0x0006680001127983 */ /* 0x000ee80000300a00 */
[----:B------:R-:W4:Y:S04]  /*6670*/  LDL.LU.64 R16, [R1+0x660] ;  /* 0x0006600001107983 */ /* 0x000f280000300a00 */
[----:B------:R0:W-:Y:S04]  /*6680*/  STL.64 [R1+0xf0], R20 ;  /* 0x0000f01401007387 */ /* 0x0001e80000100a00 */
[----:B------:R-:W-:Y:S04]  /*6690*/  STL.64 [R1+0xf8], R22 ;  /* 0x0000f81601007387 */ /* 0x000fe80000100a00 */
[----:B0-----:R-:W2:Y:S04]  /*66a0*/  LDL.LU R20, [R1+0x324] ;  /* 0x0003240001147983 */ /* 0x001ea80000300800 */
[----:B------:R-:W2:Y:S01]  /*66b0*/  LDL.LU R21, [R1+0x320] ;  /* 0x0003200001157983 */ /* 0x000ea20000300800 */
[----:B---3--:R-:W-:-:S15]  /*66c0*/  HMMA.16816.F32 R4, R12, R18, R4 ;  /* 0x000000120c04723c */ /* 0x008fde0000001804 */
[----:B------:R-:W-:-:S04]  /*66d0*/  NOP ;  /* 0x0000000000007918 */ /* 0x000fc80000000000 */
[----:B------:R-:W-:Y:S04]  /*66e0*/  STL.64 [R1+0xd0], R4 ;  /* 0x0000d00401007387 */ /* 0x000fe80000100a00 */
[----:B------:R0:W-:Y:S04]  /*66f0*/  STL.64 [R1+0xd8], R6 ;  /* 0x0000d80601007387 */ /* 0x0001e80000100a00 */
[----:B0-----:R-:W3:Y:S04]  /*6700*/  LDL.LU.64 R6, [R1+0x658] ;  /* 0x0006580001067983 */ /* 0x001ee80000300a00 */
[----:B------:R-:W3:Y:S04]  /*6710*/  LDL.LU.64 R4, [R1+0x650] ;  /* 0x0006500001047983 */ /* 0x000ee80000300a00 */
[----:B------:R-:W2:Y:S04]  /*6720*/  LDL.LU R18, [R1+0x31c] ;  /* 0x00031c0001127983 */ /* 0x000ea80000300800 */
[----:B------:R-:W2:Y:S01]  /*6730*/  LDL.LU R19, [R1+0x318] ;  /* 0x0003180001137983 */ /* 0x000ea20000300800 */
[----:B---3--:R-:W-:-:S15]  /*6740*/  HMMA.16816.F32 R4, R12, R2, R4 ;  /* 0x000000020c04723c */ /* 0x008fde0000001804 */
[----:B------:R-:W-:-:S04]  /*6750*/  NOP ;  /* 0x0000000000007918 */ /* 0x000fc80000000000 */
[----:B------:R-:W-:Y:S04]  /*6760*/  STL.64 [R1+0xb0], R4 ;  /* 0x0000b00401007387 */ /* 0x000fe80000100a00 */
[----:B------:R0:W-:Y:S04]  /*6770*/  STL.64 [R1+0xb8], R6 ;  /* 0x0000b80601007387 */ /* 0x0001e80000100a00 */
[----:B0-----:R-:W3:Y:S04]  /*6780*/  LDL.LU.64 R6, [R1+0x648] ;  /* 0x0006480001067983 */ /* 0x001ee80000300a00 */
[----:B------:R-:W2:Y:S04]  /*6790*/  LDL.LU.64 R4, [R1+0x640] ;  /* 0x0006400001047983 */ /* 0x000ea80000300a00 */
[----:B------:R-:W3:Y:S04]  /*67a0*/  LDL.LU R2, [R1+0x308] ;  /* 0x0003080001027983 */ /* 0x000ee80000300800 */
[----:B------:R-:W3:Y:S01]  /*67b0*/  LDL.LU R3, [R1+0x310] ;  /* 0x0003100001037983 */ /* 0x000ee20000300800 */
[----:B--2---:R-:W-:-:S15]  /*67c0*/  HMMA.16816.F32 R8, R12, R4, R8 ;  /* 0x000000040c08723c */ /* 0x004fde0000001808 */
        /* <DEDUP_REMOVED lines=12> */
[----:B------:R-:W2:Y:S02]  /*6890*/  LDL.LU.64 R8, [R1+0x620] ;  /* 0x0006200001087983 */ /* 0x000ea40000300a00 */
[----:B--2---:R-:W-:-:S15]  /*68a0*/  HMMA.16816.F32 R24, R12, R8, R24 ;  /* 0x000000080c18723c */ /* 0x004fde0000001818 */
[----:B------:R-:W-:-:S04]  /*68b0*/  NOP ;  /* 0x0000000000007918 */ /* 0x000fc80000000000 */
[----:B------:R-:W-:Y:S01]  /*68c0*/  STL.64 [R1+0x60], R24 ;  /* 0x0000601801007387 */ /* 0x000fe20000100a00 */
[----:B------:R-:W-:-:S03]  /*68d0*/  IMAD.MOV.U32 R28, RZ, RZ, R27 ;  /* 0x000000ffff1c7224 */ /* 0x000fc600078e001b */
[----:B------:R0:W-:Y:S04]  /*68e0*/  STL [R1+0x68], R26 ;  /* 0x0000681a01007387 */ /* 0x0001e80000100800 */
[----:B0-----:R-:W3:Y:S04]  /*68f0*/  LDL.LU.64 R26, [R1+0x618] ;  /* 0x00061800011a7983 */ /* 0x001ee80000300a00 */
[----:B------:R-:W3:Y:S04]  /*6900*/  LDL.LU.64 R24, [R1+0x610] ;  /* 0x0006100001187983 */ /* 0x000ee80000300a00 */
[----:B------:R0:W-:Y:S01]  /*6910*/  STL [R1+0x49c], R28 ;  /* 0x00049c1c01007387 */ /* 0x0001e20000100800 */
[----:B---3--:R-:W-:Y:S03]  /*6920*/  HMMA.16816.F32 R8, R12, R10, R24 ;  /* 0x0000000a0c08723c */ /* 0x008fe60000001818 */
[----:B------:R-:W2:Y:S04]  /*6930*/  LDL.LU.64 R26, [R1+0x608] ;  /* 0x00060800011a7983 */ /* 0x000ea80000300a00 */
[----:B------:R-:W3:-:S12]  /*6940*/  LDL.LU.64 R24, [R1+0x600] ;  /* 0x0006000001187983 */ /* 0x000ed80000300a00 */
[----:B------:R-:W-:Y:S02]  /*6950*/  IMAD.MOV.U32 R0, RZ, RZ, R8 ;  /* 0x000000ffff007224 */ /* 0x000fe400078e0008 */
[----:B------:R-:W-:Y:S02]  /*6960*/  IMAD.MOV.U32 R22, RZ, RZ, R9 ;  /* 0x000000ffff167224 */ /* 0x000fe400078e0009 */
[----:B------:R-:W-:Y:S01]  /*6970*/  IMAD.MOV.U32 R29, RZ, RZ, R10 ;  /* 0x000000ffff1d7224 */ /* 0x000fe200078e000a */
[----:B------:R-:W4:Y:S01]  /*6980*/  LDL.LU.64 R8, [R1+0x20] ;  /* 0x0000200001087983 */ /* 0x000f220000300a00 */
[----:B------:R-:W-:-:S03]  /*6990*/  IMAD.MOV.U32 R23, RZ, RZ, R11 ;  /* 0x000000ffff177224 */ /* 0x000fc600078e000b */
[----:B------:R-:W4:Y:S04]  /*69a0*/  LDL.LU.64 R10, [R1+0x28] ;  /* 0x00002800010a7983 */ /* 0x000f280000300a00 */
[----:B------:R-:W-:Y:S04]  /*69b0*/  STL [R1+0x4b4], R29 ;  /* 0x0004b41d01007387 */ /* 0x000fe80000100800 */
[----:B------:R-:W-:Y:S01]  /*69c0*/  STL [R1+0x4b0], R0 ;  /* 0x0004b00001007387 */ /* 0x000fe20000100800 */
[----:B----4-:R-:W-:-:S15]  /*69d0*/  HMMA.16816.F32 R8, R12, R16, R8 ;  /* 0x000000100c08723c */ /* 0x010fde0000001808 */
[----:B------:R-:W-:-:S04]  /*69e0*/  NOP ;  /* 0x0000000000007918 */ /* 0x000fc80000000000 */
[----:B------:R1:W-:Y:S01]  /*69f0*/  STL.64 [R1+0x20], R8 ;  /* 0x0000200801007387 */ /* 0x0003e20000100a00 */
[----:B0-----:R-:W-:-:S03]  /*6a00*/  IMAD.MOV.U32 R28, RZ, RZ, R10 ;  /* 0x000000ffff1c7224 */ /* 0x001fc600078e000a */
[----:B------:R0:W-:Y:S04]  /*6a10*/  STL [R1+0x2c], R11 ;  /* 0x00002c0b01007387 */ /* 0x0001e80000100800 */
[----:B------:R-:W4:Y:S04]  /*6a20*/  LDL.LU R7, [R1+0x14] ;  /* 0x0000140001077983 */ /* 0x000f280000300800 */
[----:B-1----:R-:W2:Y:S04]  /*6a30*/  LDL.LU R8, [R1+0x18] ;  /* 0x0000180001087983 */ /* 0x002ea80000300800 */
[----:B------:R-:W2:Y:S04]  /*6a40*/  LDL.LU R9, [R1+0x1c] ;  /* 0x00001c0001097983 */ /* 0x000ea80000300800 */
[----:B------:R-:W2:Y:S04]  /*6a50*/  LDL.LU R10, [R1+0x30] ;  /* 0x00003000010a7983 */ /* 0x000ea80000300800 */
[----:B0-----:R-:W2:Y:S04]  /*6a60*/  LDL.LU R11, [R1+0x34] ;  /* 0x00003400010b7983 */ /* 0x001ea80000300800 */
[----:B--2---:R-:W-:Y:S04]  /*6a70*/  STL.64 [R1+0x5a8], R10 ;  /* 0x0005a80a01007387 */ /* 0x004fe80000100a00 */
[----:B------:R0:W-:Y:S04]  /*6a80*/  STL.64 [R1+0x5a0], R8 ;  /* 0x0005a00801007387 */ /* 0x0001e80000100a00 */
[----:B0-----:R-:W2:Y:S04]  /*6a90*/  LDL.LU R8, [R1+0xc0] ;  /* 0x0000c00001087983 */ /* 0x001ea80000300800 */
[----:B------:R-:W2:Y:S04]  /*6aa0*/  LDL.LU R9, [R1+0xc4] ;  /* 0x0000c40001097983 */ /* 0x000ea80000300800 */
[----:B------:R-:W2:Y:S04]  /*6ab0*/  LDL.LU R10, [R1+0xc8] ;  /* 0x0000c800010a7983 */ /* 0x000ea80000300800 */
[----:B------:R-:W2:Y:S04]  /*6ac0*/  LDL.LU R11, [R1+0xcc] ;  /* 0x0000cc00010b7983 */ /* 0x000ea80000300800 */
[----:B--2---:R-:W-:Y:S04]  /*6ad0*/  STL.64 [R1+0x5b8], R10 ;  /* 0x0005b80a01007387 */ /* 0x004fe80000100a00 */
[----:B------:R0:W-:Y:S04]  /*6ae0*/  STL.64 [R1+0x5b0], R8 ;  /* 0x0005b00801007387 */ /* 0x0001e80000100a00 */
[----:B0-----:R-:W2:Y:S01]  /*6af0*/  LDL.LU R8, [R1+0xa0] ;  /* 0x0000a00001087983 */ /* 0x001ea20000300800 */
[----:B---3--:R-:W-:-:S02]  /*6b00*/  IMAD.MOV.U32 R9, RZ, RZ, R25 ;  /* 0x000000ffff097224 */ /* 0x008fc400078e0019 */
[----:B------:R-:W-:Y:S01]  /*6b10*/  IMAD.MOV.U32 R10, RZ, RZ, R24 ;  /* 0x000000ffff0a7224 */ /* 0x000fe200078e0018 */
[----:B------:R-:W3:Y:S01]  /*6b20*/  LDL.LU R25, [R1+0x5f8] ;  /* 0x0005f80001197983 */ /* 0x000ee20000300800 */
[----:B------:R-:W-:-:S03]  /*6b30*/  IMAD.MOV.U32 R11, RZ, RZ, R26 ;  /* 0x000000ffff0b7224 */ /* 0x000fc600078e001a */
[----:B------:R-:W3:Y:S04]  /*6b40*/  LDL.LU R24, [R1+0x5f4] ;  /* 0x0005f40001187983 */ /* 0x000ee80000300800 */
[----:B------:R-:W3:Y:S04]  /*6b50*/  LDL.LU R26, [R1+0x5f0] ;  /* 0x0005f000011a7983 */ /* 0x000ee80000300800 */
[----:B------:R-:W-:Y:S04]  /*6b60*/  STL.64 [R1+0x5c8], R10 ;  /* 0x0005c80a01007387 */ /* 0x000fe80000100a00 */
[----:B--2---:R0:W-:Y:S04]  /*6b70*/  STL.64 [R1+0x5c0], R8 ;  /* 0x0005c00801007387 */ /* 0x0041e80000100a00 */
[----:B0-----:R-:W2:Y:S04]  /*6b80*/  LDL.LU R8, [R1+0x80] ;  /* 0x0000800001087983 */ /* 0x001ea80000300800 */
[----:B------:R-:W2:Y:S01]  /*6b90*/  LDL.LU R9, [R1+0x84] ;  /* 0x0000840001097983 */ /* 0x000ea20000300800 */
[----:B---3--:R-:W-:-:S02]  /*6ba0*/  IMAD.MOV.U32 R10, RZ, RZ, R25 ;  /* 0x000000ffff0a7224 */ /* 0x008fc400078e0019 */
[----:B------:R-:W-:Y:S01]  /*6bb0*/  IMAD.MOV.U32 R11, RZ, RZ, R24 ;  /* 0x000000ffff0b7224 */ /* 0x000fe200078e0018 */
[----:B------:R-:W3:Y:S04]  /*6bc0*/  LDL.LU R25, [R1+0x5ec] ;  /* 0x0005ec0001197983 */ /* 0x000ee80000300800 */
[----:B------:R-:W3:Y:S04]  /*6bd0*/  LDL.LU R24, [R1+0x5e8] ;  /* 0x0005e80001187983 */ /* 0x000ee80000300800 */
[----:B------:R-:W-:Y:S04]  /*6be0*/  STL.64 [R1+0x5e0], R10 ;  /* 0x0005e00a01007387 */ /* 0x000fe80000100a00 */
[----:B--2---:R0:W-:Y:S04]  /*6bf0*/  STL.64 [R1+0x5d8], R8 ;  /* 0x0005d80801007387 */ /* 0x0041e80000100a00 */
[----:B0-----:R-:W2:Y:S04]  /*6c00*/  LDL.LU R8, [R1+0x50] ;  /* 0x0000500001087983 */ /* 0x001ea80000300800 */
[----:B------:R-:W2:Y:S04]  /*6c10*/  LDL.LU R9, [R1+0x54] ;  /* 0x0000540001097983 */ /* 0x000ea80000300800 */
[----:B------:R-:W2:Y:S04]  /*6c20*/  LDL.LU R10, [R1+0x58] ;  /* 0x00005800010a7983 */ /* 0x000ea80000300800 */
[----:B------:R-:W2:Y:S01]  /*6c30*/  LDL.LU R11, [R1+0x5c] ;  /* 0x00005c00010b7983 */ /* 0x000ea20000300800 */
[----:B------:R-:W-:-:S02]  /*6c40*/  IMAD R2, R2, 0x100, R4 ;  /* 0x0000010002027824 */ /* 0x000fc400078e0204 */
[----:B------:R-:W-:Y:S01]  /*6c50*/  IMAD R3, R3, 0x100, R5 ;  /* 0x0000010003037824 */ /* 0x000fe200078e0205 */
[----:B------:R-:W4:Y:S01]  /*6c60*/  LDL.LU R16, [R1+0x4] ;  /* 0x0000040001107983 */ /* 0x000f220000300800 */
[----:B------:R-:W-:Y:S02]  /*6c70*/  IMAD R4, R19, 0x100, R18 ;  /* 0x0000010013047824 */ /* 0x000fe400078e0212 */
[----:B------:R-:W-:Y:S01]  /*6c80*/  IMAD R5, R21, 0x100, R20 ;  /* 0x0000010015057824 */ /* 0x000fe200078e0214 */
[----:B------:R-:W-:Y:S01]  /*6c90*/  F2FP.F16.E4M3.UNPACK_B R12, R2 ;  /* 0x00000002ff0c723e */ /* 0x000fe200020006ff */
[----:B------:R-:W4:Y:S01]  /*6ca0*/  LDL.LU R17, [R1+0x8] ;  /* 0x0000080001117983 */ /* 0x000f220000300800 */
[----:B------:R-:W-:Y:S02]  /*6cb0*/  F2FP.F16.E4M3.UNPACK_B R13, R3 ;  /* 0x00000003ff0d723e */ /* 0x000fe400020006ff */
[----:B------:R-:W-:Y:S01]  /*6cc0*/  F2FP.F16.E4M3.UNPACK_B R14, R4 ;  /* 0x00000004ff0e723e */ /* 0x000fe200020006ff */
[----:B------:R-:W4:Y:S01]  /*6cd0*/  LDL.LU R0, [R1+0xc] ;  /* 0x00000c0001007983 */ /* 0x000f220000300800 */
[----:B------:R-:W-:-:S02]  /*6ce0*/  F2FP.F16.E4M3.UNPACK_B R15, R5 ;  /* 0x00000005ff0f723e */ /* 0x000fc400020006ff */
[----:B---3--:R-:W-:Y:S01]  /*6cf0*/  F2FP.F16.E4M3.UNPACK_B R20, R24.H1 ;  /* 0x00000018ff14723e */ /* 0x008fe200030006ff */
[----:B------:R-:W3:Y:S01]  /*6d00*/  LDL.LU R6, [R1+0x10] ;  /* 0x0000100001067983 */ /* 0x000ee20000300800 */
[----:B------:R-:W-:-:S03]  /*6d10*/  F2FP.F16.E4M3.UNPACK_B R21, R25.H1 ;  /* 0x00000019ff15723e */ /* 0x000fc600030006ff */
[----:B------:R-:W3:Y:S04]  /*6d20*/  LDL.LU R29, [R1+0x38] ;  /* 0x00003800011d7983 */ /* 0x000ee80000300800 */
[----:B------:R0:W-:Y:S04]  /*6d30*/  STL [R1+0x4b8], R28 ;  /* 0x0004b81c01007387 */ /* 0x0001e80000100800 */
[----:B0-----:R-:W3:Y:S01]  /*6d40*/  LDL.LU R28, [R1] ;  /* 0x00000000011c7983 */ /* 0x001ee20000300800 */
[----:B--2---:R-:W-:-:S15]  /*6d50*/  HMMA.16816.F32 R8, R12, R20, R8 ;  /* 0x000000140c08723c */ /* 0x004fde0000001808 */
[----:B------:R-:W-:-:S04]  /*6d60*/  NOP ;  /* 0x0000000000007918 */ /* 0x000fc80000000000 */
[----:B------:R-:W-:Y:S04]  /*6d70*/  STL.64 [R1+0x50], R8 ;  /* 0x0000500801007387 */ /* 0x000fe80000100a00 */
[----:B------:R0:W-:Y:S04]  /*6d80*/  STL.64 [R1+0x58], R10 ;  /* 0x0000580a01007387 */ /* 0x0001e80000100a00 */
[----:B0-----:R-:W2:Y:S04]  /*6d90*/  LDL.LU.64 R10, [R1+0x5e0] ;  /* 0x0005e000010a7983 */ /* 0x001ea80000300a00 */
[----:B------:R-:W2:Y:S04]  /*6da0*/  LDL.LU.64 R8, [R1+0x5d8] ;  /* 0x0005d80001087983 */ /* 0x000ea80000300a00 */
[----:B------:R0:W-:Y:S04]  /*6db0*/  STL.64 [R1+0x580], R22 ;  /* 0x0005801601007387 */ /* 0x0001e80000100a00 */
[----:B------:R1:W-:Y:S01]  /*6dc0*/  STL.64 [R1+0x578], R20 ;  /* 0x0005781401007387 */ /* 0x0003e20000100a00 */
[----:B0-----:R-:W-:-:S03]  /*6dd0*/  IMAD.MOV.U32 R23, RZ, RZ, R27 ;  /* 0x000000ffff177224 */ /* 0x001fc600078e001b */
[----:B-1----:R-:W2:Y:S04]  /*6de0*/  LDL.LU R20, [R1+0x220] ;  /* 0x0002200001147983 */ /* 0x002ea80000300800 */
[----:B------:R-:W2:Y:S04]  /*6df0*/  LDL.LU R21, [R1+0x224] ;  /* 0x0002240001157983 */ /* 0x000ea80000300800 */
[----:B------:R-:W2:Y:S04]  /*6e00*/  LDL.LU R22, [R1+0x228] ;  /* 0x0002280001167983 */ /* 0x000ea80000300800 */
[----:B------:R-:W2:Y:S01]  /*6e10*/  LDL.LU R27, [R1+0x5d0] ;  /* 0x0005d000011b7983 */ /* 0x000ea20000300800 */
[----:B------:R-:W-:-:S02]  /*6e20*/  F2FP.F16.E4M3.UNPACK_B R18, R26.H1 ;  /* 0x0000001aff12723e */ /* 0x000fc400030006ff */
[----:B--2---:R-:W-:-:S07]  /*6e30*/  F2FP.F16.E4M3.UNPACK_B R19, R27.H1 ;  /* 0x0000001bff13723e */ /* 0x004fce00030006ff */
[----:B------:R-:W-:Y:S01]  /*6e40*/  HMMA.16816.F32 R8, R12, R18, R8 ;  /* 0x000000120c08723c */ /* 0x000fe20000001808 */
[----:B------:R-:W-:Y:S04]  /*6e50*/  STL.64 [R1+0x598], R22 ;  /* 0x0005981601007387 */ /* 0x000fe80000100a00 */
[----:B------:R0:W-:Y:S04]  /*6e60*/  STL.64 [R1+0x590], R20 ;  /* 0x0005901401007387 */ /* 0x0001e80000100a00 */
[----:B0-----:R-:W2:Y:S04]  /*6e70*/  LDL.LU R20, [R1+0xe0] ;  /* 0x0000e00001147983 */ /* 0x001ea80000300800 */
[----:B------:R-:W2:Y:S04]  /*6e80*/  LDL.LU R21, [R1+0xe4] ;  /* 0x0000e40001157983 */ /* 0x000ea80000300800 */
[----:B------:R-:W2:Y:S04]  /*6e90*/  LDL.LU R22, [R1+0xe8] ;  /* 0x0000e80001167983 */ /* 0x000ea80000300800 */
[----:B------:R-:W2:Y:S04]  /*6ea0*/  LDL.LU R23, [R1+0xec] ;  /* 0x0000ec0001177983 */ /* 0x000ea80000300800 */
[----:B------:R-:W2:Y:S04]  /*6eb0*/  LDL.LU R24, [R1+0x130] ;  /* 0x0001300001187983 */ /* 0x000ea80000300800 */
[----:B------:R-:W2:Y:S04]  /*6ec0*/  LDL.LU R25, [R1+0x134] ;  /* 0x0001340001197983 */ /* 0x000ea80000300800 */
[----:B------:R-:W2:Y:S04]  /*6ed0*/  LDL.LU R26, [R1+0x138] ;  /* 0x00013800011a7983 */ /* 0x000ea80000300800 */
[----:B------:R-:W2:Y:S04]  /*6ee0*/  LDL.LU R27, [R1+0x13c] ;  /* 0x00013c00011b7983 */ /* 0x000ea80000300800 */
[----:B------:R-:W-:Y:S04]  /*6ef0*/  STL.64 [R1+0x80], R8 ;  /* 0x0000800801007387 */ /* 0x000fe80000100a00 */
[----:B------:R0:W-:Y:S04]  /*6f00*/  STL.64 [R1+0x88], R10 ;  /* 0x0000880a01007387 */ /* 0x0001e80000100a00 */
[----:B0-----:R-:W2:Y:S04]  /*6f10*/  LDL.LU.64 R10, [R1+0x5c8] ;  /* 0x0005c800010a7983 */ /* 0x001ea80000300a00 */
[----:B------:R-:W2:Y:S01]  /*6f20*/  LDL.LU.64 R8, [R1+0x5c0] ;  /* 0x0005c00001087983 */ /* 0x000ea20000300a00 */
[----:B---3--:R-:W-:-:S02]  /*6f30*/  F2FP.F16.E4M3.UNPACK_B R2, R28.H1 ;  /* 0x0000001cff02723e */ /* 0x008fc400030006ff */
[----:B----4-:R-:W-:Y:S01]  /*6f40*/  F2FP.F16.E4M3.UNPACK_B R3, R16.H1 ;  /* 0x00000010ff03723e */ /* 0x010fe200030006ff */
[----:B------:R-:W-:Y:S06]  /*6f50*/  STL [R1+0x588], R19 ;  /* 0x0005881301007387 */ /* 0x000fec0000100800 */
[----:B--2---:R-:W-:-:S15]  /*6f60*/  HMMA.16816.F32 R8, R12, R2, R8 ;  /* 0x000000020c08723c */ /* 0x004fde0000001808 */
[----:B------:R-:W-:-:S04]  /*6f70*/  NOP ;  /* 0x0000000000007918 */ /* 0x000fc80000000000 */
[----:B------:R-:W-:Y:S04]  /*6f80*/  STL.64 [R1+0xa0], R8 ;  /* 0x0000a00801007387 */ /* 0x000fe80000100a00 */
[----:B------:R0:W-:Y:S04]  /*6f90*/  STL.64 [R1+0xa8], R10 ;  /* 0x0000a80a01007387 */ /* 0x0001e80000100a00 */
[----:B0-----:R-:W2:Y:S04]  /*6fa0*/  LDL.LU.64 R10, [R1+0x5b8] ;  /* 0x0005b800010a7983 */ /* 0x001ea80000300a00 */
[----:B------:R-:W2:Y:S01]  /*6fb0*/  LDL.LU.64 R8, [R1+0x5b0] ;  /* 0x0005b00001087983 */ /* 0x000ea20000300a00 */
[----:B------:R-:W-:-:S02]  /*6fc0*/  F2FP.F16.E4M3.UNPACK_B R4, R17.H1 ;  /* 0x00000011ff04723e */ /* 0x000fc400030006ff */
[----:B------:R-:W-:Y:S02]  /*6fd0*/  F2FP.F16.E4M3.UNPACK_B R5, R0.H1 ;  /* 0x00000000ff05723e */ /* 0x000fe400030006ff */
[----:B------:R-:W-:Y:S02]  /*6fe0*/  F2FP.F16.E4M3.UNPACK_B R6, R6.H1 ;  /* 0x00000006ff06723e */ /* 0x000fe400030006ff */
[----:B------:R-:W-:-:S07]  /*6ff0*/  F2FP.F16.E4M3.UNPACK_B R7, R7.H1 ;  /* 0x00000007ff07723e */ /* 0x000fce00030006ff */
[C---:B------:R-:W-:Y:S08]  /*7000*/  HMMA.16816.F32 R20, R12.reuse, R6, R20 ;  /* 0x000000060c14723c */ /* 0x040ff00000001814 */
[----:B--2---:R-:W-:-:S15]  /*7010*/  HMMA.16816.F32 R8, R12, R4, R8 ;  /* 0x000000040c08723c */ /* 0x004fde0000001808 */
[----:B------:R-:W-:-:S04]  /*7020*/  NOP ;  /* 0x0000000000007918 */ /* 0x000fc80000000000 */
[----:B------:R-:W-:Y:S04]  /*7030*/  STL.64 [R1+0xc0], R8 ;  /* 0x0000c00801007387 */ /* 0x000fe80000100a00 */
[----:B------:R0:W-:Y:S04]  /*7040*/  STL.64 [R1+0xc8], R10 ;  /* 0x0000c80a01007387 */ /* 0x0001e80000100a00 */
[----:B0-----:R-:W2:Y:S04]  /*7050*/  LDL.LU.64 R10, [R1+0x5a8] ;  /* 0x0005a800010a7983 */ /* 0x001ea80000300a00 */
[----:B------:R-:W3:Y:S04]  /*7060*/  LDL.LU.64 R8, [R1+0x5a0] ;  /* 0x0005a00001087983 */ /* 0x000ee80000300a00 */
[----:B------:R-:W-:Y:S04]  /*7070*/  STL.64 [R1+0xe0], R20 ;  /* 0x0000e01401007387 */ /* 0x000fe80000100a00 */
[----:B------:R0:W-:Y:S04]  /*7080*/  STL.64 [R1+0xe8], R22 ;  /* 0x0000e81601007387 */ /* 0x0001e80000100a00 */
[----:B0-----:R-:W4:Y:S04]  /*7090*/  LDL.LU.64 R22, [R1+0x598] ;  /* 0x0005980001167983 */ /* 0x001f280000300a00 */
[----:B------:R-:W4:Y:S04]  /*70a0*/  LDL.LU.64 R20, [R1+0x590] ;  /* 0x0005900001147983 */ /* 0x000f280000300a00 */
[----:B------:R-:W-:Y:S04]  /*70b0*/  STL.64 [R1+0x550], R6 ;  /* 0x0005500601007387 */ /* 0x000fe80000100a00 */
[----:B------:R0:W-:Y:S01]  /*70c0*/  STL.64 [R1+0x548], R4 ;  /* 0x0005480401007387 */ /* 0x0001e20000100a00 */
[----:B------:R-:W-:-:S02]  /*70d0*/  F2FP.F16.E4M3.UNPACK_B R16, R29.H1 ;  /* 0x0000001dff10723e */ /* 0x000fc400030006ff */
[----:B---3--:R-:W-:Y:S02]  /*70e0*/  F2FP.F16.E4M3.UNPACK_B R8, R8.H1 ;  /* 0x00000008ff08723e */ /* 0x008fe400030006ff */
[----:B------:R-:W-:-:S07]  /*70f0*/  F2FP.F16.E4M3.UNPACK_B R9, R9.H1 ;  /* 0x00000009ff09723e */ /* 0x000fce00030006ff */
[----:B0-----:R-:W-:Y:S01]  /*7100*/  HMMA.16816.F32 R4, R12, R8, R24 ;  /* 0x000000080c04723c */ /* 0x001fe20000001818 */
[----:B--2---:R-:W-:Y:S02]  /*7110*/  F2FP.F16.E4M3.UNPACK_B R10, R10.H1 ;  /* 0x0000000aff0a723e */ /* 0x004fe400030006ff */
[----:B------:R-:W-:-:S15]  /*7120*/  F2FP.F16.E4M3.UNPACK_B R11, R11.H1 ;  /* 0x0000000bff0b723e */ /* 0x000fde00030006ff */
[----:B------:R-:W-:Y:S01]  /*7130*/  NOP ;  /* 0x0000000000007918 */ /* 0x000fe20000000000 */
[----:B------:R-:W-:Y:S04]  /*7140*/  STL.64 [R1+0x130], R4 ;  /* 0x0001300401007387 */ /* 0x000fe80000100a00 */
[----:B------:R4:W-:Y:S02]  /*7150*/  STL.64 [R1+0x138], R6 ;  /* 0x0001380601007387 */ /* 0x0009e40000100a00 */
[----:B----4-:R-:W-:Y:S02]  /*7160*/  HMMA.16816.F32 R4, R12, R10, R20 ;  /* 0x0000000a0c04723c */ /* 0x010fe40000001814 */
[----:B------:R-:W2:-:S15]  /*7170*/  LDL.LU R20, [R1+0x120] ;  /* 0x0001200001147983 */ /* 0x000e9e0000300800 */
[----:B------:R-:W-:Y:S02]  /*7180*/  NOP ;  /* 0x0000000000007918 */ /* 0x000fe40000000000 */
[----:B------:R0:W-:Y:S04]  /*7190*/  STL.64 [R1+0x220], R4 ;  /* 0x0002200401007387 */ /* 0x0001e80000100a00 */
[----:B------:R1:W-:Y:S04]  /*71a0*/  STL.64 [R1+0x228], R6 ;  /* 0x0002280601007387 */ /* 0x0003e80000100a00 */
[----:B------:R-:W2:Y:S04]  /*71b0*/  LDL.LU R21, [R1+0x124] ;  /* 0x0001240001157983 */ /* 0x000ea80000300800 */
[----:B------:R-:W2:Y:S04]  /*71c0*/  LDL.LU R22, [R1+0x128] ;  /* 0x0001280001167983 */ /* 0x000ea80000300800 */
[----:B------:R-:W2:Y:S04]  /*71d0*/  LDL.LU R23, [R1+0x12c] ;  /* 0x00012c0001177983 */ /* 0x000ea80000300800 */
[----:B------:R-:W3:Y:S04]  /*71e0*/  LDL.LU R17, [R1+0x3c] ;  /* 0x00003c0001117983 */ /* 0x000ee80000300800 */
[----:B------:R-:W4:Y:S04]  /*71f0*/  LDL.LU R19, [R1+0x32c] ;  /* 0x00032c0001137983 */ /* 0x000f280000300800 */
[----:B------:R-:W4:Y:S04]  /*7200*/  LDL.LU R24, [R1+0x328] ;  /* 0x0003280001187983 */ /* 0x000f280000300800 */
[----:B------:R-:W2:Y:S04]  /*7210*/  LDL.LU R27, [R1+0x334] ;  /* 0x00033400011b7983 */ /* 0x000ea80000300800 */
[----:B------:R-:W2:Y:S04]  /*7220*/  LDL.LU R25, [R1+0x330] ;  /* 0x0003300001197983 */ /* 0x000ea80000300800 */
[----:B------:R-:W2:Y:S04]  /*7230*/  LDL.LU R26, [R1+0x33c] ;  /* 0x00033c00011a7983 */ /* 0x000ea80000300800 */
[----:B------:R-:W2:Y:S04]  /*7240*/  LDL.LU R28, [R1+0x338] ;  /* 0x00033800011c7983 */ /* 0x000ea80000300800 */
[----:B------:R-:W2:Y:S04]  /*7250*/  LDL.LU R0, [R1+0x344] ;  /* 0x0003440001007983 */ /* 0x000ea80000300800 */
[----:B------:R-:W2:Y:S04]  /*7260*/  LDL.LU R29, [R1+0x340] ;  /* 0x00034000011d7983 */ /* 0x000ea80000300800 */
[----:B0-----:R-:W2:Y:S04]  /*7270*/  LDL.LU R4, [R1+0x1f0] ;  /* 0x0001f00001047983 */ /* 0x001ea80000300800 */
[----:B------:R-:W2:Y:S04]  /*7280*/  LDL.LU R5, [R1+0x1f4] ;  /* 0x0001f40001057983 */ /* 0x000ea80000300800 */
[----:B-1----:R-:W2:Y:S04]  /*7290*/  LDL.LU R6, [R1+0x1f8] ;  /* 0x0001f80001067983 */ /* 0x002ea80000300800 */
[----:B------:R-:W2:Y:S04]  /*72a0*/  LDL.LU R7, [R1+0x1fc] ;  /* 0x0001fc0001077983 */ /* 0x000ea80000300800 */
        /* <DEDUP_REMOVED lines=8> */
[----:B0-----:R-:W2:Y:S04]  /*7330*/  LDL.LU R4, [R1+0x210] ;  /* 0x0002100001047983 */ /* 0x001ea80000300800 */
[----:B------:R-:W2:Y:S04]  /*7340*/  LDL.LU R5, [R1+0x214] ;  /* 0x0002140001057983 */ /* 0x000ea80000300800 */
[----:B------:R-:W2:Y:S04]  /*7350*/  LDL.LU R6, [R1+0x218] ;  /* 0x0002180001067983 */ /* 0x000ea80000300800 */
[----:B------:R-:W2:Y:S04]  /*7360*/  LDL.LU R7, [R1+0x21c] ;  /* 0x00021c0001077983 */ /* 0x000ea80000300800 */
[----:B------:R-:W-:Y:S04]  /*7370*/  STL.64 [R1+0x530], R10 ;  /* 0x0005300a01007387 */ /* 0x000fe80000100a00 */
[----:B------:R0:W-:Y:S04]  /*7380*/  STL.64 [R1+0x528], R8 ;  /* 0x0005280801007387 */ /* 0x0001e80000100a00 */
[----:B0-----:R-:W2:Y:S04]  /*7390*/  LDL.LU R8, [R1+0x1d0] ;  /* 0x0001d00001087983 */ /* 0x001ea80000300800 */
[----:B------:R-:W2:Y:S04]  /*73a0*/  LDL.LU R9, [R1+0x1d4] ;  /* 0x0001d40001097983 */ /* 0x000ea80000300800 */
[----:B------:R-:W2:Y:S04]  /*73b0*/  LDL.LU R10, [R1+0x1d8] ;  /* 0x0001d800010a7983 */ /* 0x000ea80000300800 */
[----:B------:R-:W2:Y:S01]  /*73c0*/  LDL.LU R11, [R1+0x1dc] ;  /* 0x0001dc00010b7983 */ /* 0x000ea20000300800 */
[----:B---3--:R-:W-:Y:S01]  /*73d0*/  F2FP.F16.E4M3.UNPACK_B R17, R17.H1 ;  /* 0x00000011ff11723e */ /* 0x008fe200030006ff */
[----:B----4-:R-:W-:-:S06]  /*73e0*/  IMAD R24, R24, 0x100, R19 ;  /* 0x0000010018187824 */ /* 0x010fcc00078e0213 */
[----:B------:R-:W-:Y:S01]  /*73f0*/  HMMA.16816.F32 R12, R12, R16, R20 ;  /* 0x000000100c0c723c */ /* 0x000fe20000001814 */
[----:B--2---:R-:W-:Y:S04]  /*7400*/  STL.64 [R1+0x540], R10 ;  /* 0x0005400a01007387 */ /* 0x004fe80000100a00 */
[----:B------:R0:W-:Y:S04]  /*7410*/  STL.64 [R1+0x538], R8 ;  /* 0x0005380801007387 */ /* 0x0001e80000100a00 */
[----:B0-----:R-:W2:Y:S04]  /*7420*/  LDL.LU R8, [R1+0x1e0] ;  /* 0x0001e00001087983 */ /* 0x001ea80000300800 */
[----:B------:R-:W2:Y:S04]  /*7430*/  LDL.LU R9, [R1+0x1e4] ;  /* 0x0001e40001097983 */ /* 0x000ea80000300800 */
[----:B------:R-:W2:Y:S04]  /*7440*/  LDL.LU R10, [R1+0x1e8] ;  /* 0x0001e800010a7983 */ /* 0x000ea80000300800 */
[----:B------:R-:W2:Y:S04]  /*7450*/  LDL.LU R11, [R1+0x1ec] ;  /* 0x0001ec00010b7983 */ /* 0x000ea80000300800 */
[----:B------:R-:W3:Y:S04]  /*7460*/  LDL.LU R19, [R1+0x588] ;  /* 0x0005880001137983 */ /* 0x000ee80000300800 */
[----:B------:R-:W4:Y:S04]  /*7470*/  LDL.LU.64 R22, [R1+0x580] ;  /* 0x0005800001167983 */ /* 0x000f280000300a00 */
[----:B------:R-:W2:Y:S01]  /*7480*/  LDL.LU.64 R20, [R1+0x578] ;  /* 0x0005780001147983 */ /* 0x000ea20000300a00 */
[----:B------:R-:W-:-:S02]  /*7490*/  IMAD R25, R25, 0x100, R27 ;  /* 0x0000010019197824 */ /* 0x000fc400078e021b */
[----:B------:R-:W-:Y:S02]  /*74a0*/  IMAD R26, R28, 0x100, R26 ;  /* 0x000001001c1a7824 */ /* 0x000fe400078e021a */
[----:B------:R-:W-:Y:S01]  /*74b0*/  IMAD R27, R29, 0x100, R0 ;  /* 0x000001001d1b7824 */ /* 0x000fe200078e0200 */
[----:B------:R-:W-:Y:S04]  /*74c0*/  STL [R1+0x520], R17 ;  /* 0x0005201101007387 */ /* 0x000fe80000100800 */
[----:B------:R0:W-:Y:S04]  /*74d0*/  STL.64 [R1+0x120], R12 ;  /* 0x0001200c01007387 */ /* 0x0001e80000100a00 */
[----:B------:R1:W-:Y:S01]  /*74e0*/  STL.64 [R1+0x128], R14 ;  /* 0x0001280e01007387 */ /* 0x0003e20000100a00 */
[----:B0-----:R-:W-:-:S02]  /*74f0*/  F2FP.F16.E4M3.UNPACK_B R12, R24 ;  /* 0x00000018ff0c723e */ /* 0x001fc400020006ff */
[----:B------:R-:W-:Y:S01]  /*7500*/  F2FP.F16.E4M3.UNPACK_B R13, R25 ;  /* 0x00000019ff0d723e */ /* 0x000fe200020006ff */
[----:B------:R-:W3:Y:S01]  /*7510*/  LDL.LU R24, [R1+0x1b0] ;  /* 0x0001b00001187983 */ /* 0x000ee20000300800 */
[----:B-1----:R-:W-:Y:S02]  /*7520*/  F2FP.F16.E4M3.UNPACK_B R14, R26 ;  /* 0x0000001aff0e723e */ /* 0x002fe400020006ff */
[----:B------:R-:W-:Y:S01]  /*7530*/  F2FP.F16.E4M3.UNPACK_B R15, R27 ;  /* 0x0000001bff0f723e */ /* 0x000fe200020006ff */
[----:B------:R-:W3:Y:S04]  /*7540*/  LDL.LU R25, [R1+0x1b4] ;  /* 0x0001b40001197983 */ /* 0x000ee80000300800 */
        /* <DEDUP_REMOVED lines=8> */
[----:B----4-:R-:W-:Y:S04]  /*75d0*/  STL.64 [R1+0x518], R22 ;  /* 0x0005181601007387 */ /* 0x010fe80000100a00 */
[----:B------:R0:W-:Y:S04]  /*75e0*/  STL.64 [R1+0x510], R20 ;  /* 0x0005101401007387 */ /* 0x0001e80000100a00 */
[----:B0-----:R-:W2:Y:S04]  /*75f0*/  LDL.LU R20, [R1+0x1c0] ;  /* 0x0001c00001147983 */ /* 0x001ea80000300800 */
[----:B------:R-:W2:Y:S04]  /*7600*/  LDL.LU R21, [R1+0x1c4] ;  /* 0x0001c40001157983 */ /* 0x000ea80000300800 */
[----:B------:R-:W2:Y:S04]  /*7610*/  LDL.LU R22, [R1+0x1c8] ;  /* 0x0001c80001167983 */ /* 0x000ea80000300800 */
[----:B------:R-:W2:Y:S01]  /*7620*/  LDL.LU R23, [R1+0x1cc] ;  /* 0x0001cc0001177983 */ /* 0x000ea20000300800 */
[----:B---3--:R-:W-:-:S15]  /*7630*/  HMMA.16816.F32 R4, R12, R18, R4 ;  /* 0x000000120c04723c */ /* 0x008fde0000001804 */
[----:B------:R-:W-:-:S04]  /*7640*/  NOP ;  /* 0x0000000000007918 */ /* 0x000fc80000000000 */
[----:B------:R-:W-:Y:S04]  /*7650*/  STL.64 [R1+0x200], R4 ;  /* 0x0002000401007387 */ /* 0x000fe80000100a00 */
[----:B------:R0:W-:Y:S04]  /*7660*/  STL.64 [R1+0x208], R6 ;  /* 0x0002080601007387 */ /* 0x0001e80000100a00 */
[----:B0-----:R-:W3:Y:S04]  /*7670*/  LDL.LU.64 R6, [R1+0x560] ;  /* 0x0005600001067983 */ /* 0x001ee80000300a00 */
[----:B------:R-:W3:Y:S02]  /*7680*/  LDL.LU.64 R4, [R1+0x558] ;  /* 0x0005580001047983 */ /* 0x000ee40000300a00 */
[----:B---3--:R-:W-:-:S15]  /*7690*/  HMMA.16816.F32 R4, R12, R2, R4 ;  /* 0x000000020c04723c */ /* 0x008fde0000001804 */
[----:B------:R-:W-:-:S04]  /*76a0*/  NOP ;  /* 0x0000000000007918 */ /* 0x000fc80000000000 */
[----:B------:R-:W-:Y:S04]  /*76b0*/  STL.64 [R1+0x1f0], R4 ;  /* 0x0001f00401007387 */ /* 0x000fe80000100a00 */
[----:B------:R0:W-:Y:S04]  /*76c0*/  STL.64 [R1+0x1f8], R6 ;  /* 0x0001f80601007387 */ /* 0x0001e80000100a00 */
[----:B0-----:R-:W3:Y:S04]  /*76d0*/  LDL.LU.64 R6, [R1+0x550] ;  /* 0x0005500001067983 */ /* 0x001ee80000300a00 */
[----:B------:R-:W4:Y:S02]  /*76e0*/  LDL.LU.64 R4, [R1+0x548] ;  /* 0x0005480001047983 */ /* 0x000f240000300a00 */
[----:B----4-:R-:W-:-:S15]  /*76f0*/  HMMA.16816.F32 R8, R12, R4, R8 ;  /* 0x000000040c08723c */ /* 0x010fde0000001808 */
        /* <DEDUP_REMOVED lines=10> */
[----:B------:R-:W2:Y:S04]  /*77a0*/  LDL.LU.64 R8, [R1+0x528] ;  /* 0x0005280001087983 */ /* 0x000ea80000300a00 */
[----:B------:R-:W-:Y:S04]  /*77b0*/  STL.64 [R1+0x4e8], R6 ;  /* 0x0004e80601007387 */ /* 0x000fe80000100a00 */
[----:B------:R3:W-:Y:S02]  /*77c0*/  STL.64 [R1+0x4e0], R4 ;  /* 0x0004e00401007387 */ /* 0x0007e40000100a00 */
[C---:B---3--:R-:W-:Y:S08]  /*77d0*/  HMMA.16816.F32 R4, R12.reuse, R10, R24 ;  /* 0x0000000a0c04723c */ /* 0x048ff00000001818 */
[----:B--2---:R-:W-:-:S15]  /*77e0*/  HMMA.16816.F32 R20, R12, R8, R20 ;  /* 0x000000080c14723c */ /* 0x004fde0000001814 */
[----:B------:R-:W-:-:S04]  /*77f0*/  NOP ;  /* 0x0000000000007918 */ /* 0x000fc80000000000 */
[----:B------:R0:W-:Y:S04]  /*7800*/  STL.64 [R1+0x1c0], R20 ;  /* 0x0001c01401007387 */ /* 0x0001e80000100a00 */
[----:B------:R1:W-:Y:S04]  /*7810*/  STL.64 [R1+0x1c8], R22 ;  /* 0x0001c81601007387 */ /* 0x0003e80000100a00 */
[----:B0-----:R-:W2:Y:S04]  /*7820*/  LDL.LU R20, [R1+0x110] ;  /* 0x0001100001147983 */ /* 0x001ea80000300800 */
[----:B------:R0:W-:Y:S04]  /*7830*/  STL.64 [R1+0x1b0], R4 ;  /* 0x0001b00401007387 */ /* 0x0001e80000100a00 */
[----:B------:R3:W-:Y:S04]  /*7840*/  STL.64 [R1+0x1b8], R6 ;  /* 0x0001b80601007387 */ /* 0x0007e80000100a00 */
[----:B------:R-:W2:Y:S04]  /*7850*/  LDL.LU R21, [R1+0x114] ;  /* 0x0001140001157983 */ /* 0x000ea80000300800 */
[----:B-1----:R-:W2:Y:S04]  /*7860*/  LDL.LU R22, [R1+0x118] ;  /* 0x0001180001167983 */ /* 0x002ea80000300800 */
[----:B------:R-:W2:Y:S04]  /*7870*/  LDL.LU R23, [R1+0x11c] ;  /* 0x00011c0001177983 */ /* 0x000ea80000300800 */
        /* <DEDUP_REMOVED lines=10> */
[----:B---3--:R-:W3:Y:S04]  /*7920*/  LDL.LU R6, [R1+0x188] ;  /* 0x0001880001067983 */ /* 0x008ee80000300800 */
[----:B------:R-:W3:Y:S04]  /*7930*/  LDL.LU R7, [R1+0x18c] ;  /* 0x00018c0001077983 */ /* 0x000ee80000300800 */
[----:B---3--:R-:W-:Y:S04]  /*7940*/  STL.64 [R1+0x4f8], R6 ;  /* 0x0004f80601007387 */ /* 0x008fe80000100a00 */
[----:B--2---:R0:W-:Y:S04]  /*7950*/  STL.64 [R1+0x4f0], R4 ;  /* 0x0004f00401007387 */ /* 0x0041e80000100a00 */
[----:B0-----:R-:W2:Y:S04]  /*7960*/  LDL.LU R4, [R1+0x190] ;  /* 0x0001900001047983 */ /* 0x001ea80000300800 */
[----:B------:R-:W2:Y:S04]  /*7970*/  LDL.LU R5, [R1+0x194] ;  /* 0x0001940001057983 */ /* 0x000ea80000300800 */
[----:B------:R-:W3:Y:S04]  /*7980*/  LDL.LU R6, [R1+0x198] ;  /* 0x0001980001067983 */ /* 0x000ee80000300800 */
[----:B------:R-:W3:Y:S04]  /*7990*/  LDL.LU R7, [R1+0x19c] ;  /* 0x00019c0001077983 */ /* 0x000ee80000300800 */
[----:B---3--:R-:W-:Y:S04]  /*79a0*/  STL.64 [R1+0x508], R6 ;  /* 0x0005080601007387 */ /* 0x008fe80000100a00 */
[----:B--2---:R0:W-:Y:S04]  /*79b0*/  STL.64 [R1+0x500], R4 ;  /* 0x0005000401007387 */ /* 0x0041e80000100a00 */
[----:B0-----:R-:W2:Y:S04]  /*79c0*/  LDL.LU R4, [R1+0x1a0] ;  /* 0x0001a00001047983 */ /* 0x001ea80000300800 */
[----:B------:R-:W2:Y:S04]  /*79d0*/  LDL.LU R5, [R1+0x1a4] ;  /* 0x0001a40001057983 */ /* 0x000ea80000300800 */
[----:B------:R-:W2:Y:S04]  /*79e0*/  LDL.LU R6, [R1+0x1a8] ;  /* 0x0001a80001067983 */ /* 0x000ea80000300800 */
[----:B------:R-:W2:Y:S04]  /*79f0*/  LDL.LU R7, [R1+0x1ac] ;  /* 0x0001ac0001077983 */ /* 0x000ea80000300800 */
[----:B------:R-:W-:Y:S04]  /*7a00*/  STL.64 [R1+0x4c8], R10 ;  /* 0x0004c80a01007387 */ /* 0x000fe80000100a00 */
[----:B------:R0:W-:Y:S04]  /*7a10*/  STL.64 [R1+0x4c0], R8 ;  /* 0x0004c00801007387 */ /* 0x0001e80000100a00 */
[----:B0-----:R-:W3:Y:S04]  /*7a20*/  LDL.LU R8, [R1+0x160] ;  /* 0x0001600001087983 */ /* 0x001ee80000300800 */
[----:B------:R-:W3:Y:S04]  /*7a30*/  LDL.LU R9, [R1+0x164] ;  /* 0x0001640001097983 */ /* 0x000ee80000300800 */
[----:B------:R-:W2:Y:S04]  /*7a40*/  LDL.LU R10, [R1+0x168] ;  /* 0x00016800010a7983 */ /* 0x000ea80000300800 */
[----:B------:R-:W2:Y:S01]  /*7a50*/  LDL.LU R11, [R1+0x16c] ;  /* 0x00016c00010b7983 */ /* 0x000ea20000300800 */
[----:B----4-:R-:W-:-:S03]  /*7a60*/  IMAD R24, R24, 0x100, R17 ;  /* 0x0000010018187824 */ /* 0x010fc600078e0211 */
[----:B--2---:R-:W-:Y:S04]  /*7a70*/  STL.64 [R1+0x4d8], R10 ;  /* 0x0004d80a01007387 */ /* 0x004fe80000100a00 */
[----:B---3--:R0:W-:Y:S04]  /*7a80*/  STL.64 [R1+0x4d0], R8 ;  /* 0x0004d00801007387 */ /* 0x0081e80000100a00 */
[----:B0-----:R-:W2:Y:S04]  /*7a90*/  LDL.LU R8, [R1+0x170] ;  /* 0x0001700001087983 */ /* 0x001ea80000300800 */
[----:B------:R-:W2:Y:S04]  /*7aa0*/  LDL.LU R9, [R1+0x174] ;  /* 0x0001740001097983 */ /* 0x000ea80000300800 */
[----:B------:R-:W2:Y:S04]  /*7ab0*/  LDL.LU R10, [R1+0x178] ;  /* 0x00017800010a7983 */ /* 0x000ea80000300800 */
[----:B------:R-:W2:Y:S04]  /*7ac0*/  LDL.LU R11, [R1+0x17c] ;  /* 0x00017c00010b7983 */ /* 0x000ea80000300800 */
[----:B------:R-:W3:Y:S01]  /*7ad0*/  LDL.LU R17, [R1+0x520] ;  /* 0x0005200001117983 */ /* 0x000ee20000300800 */
[----:B------:R-:W-:-:S02]  /*7ae0*/  IMAD R25, R25, 0x100, R27 ;  /* 0x0000010019197824 */ /* 0x000fc400078e021b */
[----:B------:R-:W-:Y:S02]  /*7af0*/  IMAD R26, R28, 0x100, R26 ;  /* 0x000001001c1a7824 */ /* 0x000fe400078e021a */
[----:B------:R-:W-:Y:S01]  /*7b00*/  IMAD R27, R29, 0x100, R0 ;  /* 0x000001001d1b7824 */ /* 0x000fe200078e0200 */
[----:B---3--:R-:W-:Y:S01]  /*7b10*/  HMMA.16816.F32 R12, R12, R16, R20 ;  /* 0x000000100c0c723c */ /* 0x008fe20000001814 */
[----:B------:R-:W3:Y:S04]  /*7b20*/  LDL.LU.64 R22, [R1+0x518] ;  /* 0x0005180001167983 */ /* 0x000ee80000300a00 */
[----:B------:R-:W4:Y:S04]  /*7b30*/  LDL.LU.64 R20, [R1+0x510] ;  /* 0x0005100001147983 */ /* 0x000f280000300a00 */
[----:B------:R-:W-:Y:S10]  /*7b40*/  STL [R1+0x4bc], R17 ;  /* 0x0004bc1101007387 */ /* 0x000ff40000100800 */
[----:B------:R0:W-:Y:S04]  /*7b50*/  STL.64 [R1+0x110], R12 ;  /* 0x0001100c01007387 */ /* 0x0001e80000100a00 */
[----:B------:R1:W-:Y:S01]  /*7b60*/  STL.64 [R1+0x118], R14 ;  /* 0x0001180e01007387 */ /* 0x0003e20000100a00 */
[----:B0-----:R-:W-:-:S02]  /*7b70*/  F2FP.F16.E4M3.UNPACK_B R12, R24 ;  /* 0x00000018ff0c723e */ /* 0x001fc400020006ff */
[----:B------:R-:W-:Y:S01]  /*7b80*/  F2FP.F16.E4M3.UNPACK_B R13, R25 ;  /* 0x00000019ff0d723e */ /* 0x000fe200020006ff */
[----:B------:R-:W2:Y:S01]  /*7b90*/  LDL.LU R24, [R1+0x140] ;  /* 0x0001400001187983 */ /* 0x000ea20000300800 */
[----:B-1----:R-:W-:Y:S02]  /*7ba0*/  F2FP.F16.E4M3.UNPACK_B R14, R26 ;  /* 0x0000001aff0e723e */ /* 0x002fe400020006ff */
[----:B------:R-:W-:Y:S01]  /*7bb0*/  F2FP.F16.E4M3.UNPACK_B R15, R27 ;  /* 0x0000001bff0f723e */ /* 0x000fe200020006ff */
[----:B------:R-:W2:Y:S04]  /*7bc0*/  LDL.LU R25, [R1+0x144] ;  /* 0x0001440001197983 */ /* 0x000ea80000300800 */
[----:B------:R-:W2:Y:S04]  /*7bd0*/  LDL.LU R26, [R1+0x148] ;  /* 0x00014800011a7983 */ /* 0x000ea80000300800 */
[----:B------:R-:W2:Y:S01]  /*7be0*/  LDL.LU R27, [R1+0x14c] ;  /* 0x00014c00011b7983 */ /* 0x000ea20000300800 */
[----:B----4-:R-:W-:-:S15]  /*7bf0*/  HMMA.16816.F32 R4, R12, R20, R4 ;  /* 0x000000140c04723c */ /* 0x010fde0000001804 */
[----:B------:R-:W-:-:S04]  /*7c00*/  NOP ;  /* 0x0000000000007918 */ /* 0x000fc80000000000 */
[----:B------:R-:W-:Y:S04]  /*7c10*/  STL.64 [R1+0x1a0], R4 ;  /* 0x0001a00401007387 */ /* 0x000fe80000100a00 */
[----:B------:R0:W-:Y:S04]  /*7c20*/  STL.64 [R1+0x1a8], R6 ;  /* 0x0001a80601007387 */ /* 0x0001e80000100a00 */
[----:B0-----:R-:W4:Y:S04]  /*7c30*/  LDL.LU.64 R6, [R1+0x508] ;  /* 0x0005080001067983 */ /* 0x001f280000300a00 */
[----:B------:R-:W4:Y:S04]  /*7c40*/  LDL.LU.64 R4, [R1+0x500] ;  /* 0x0005000001047983 */ /* 0x000f280000300a00 */
[----:B---3--:R-:W-:Y:S04]  /*7c50*/  STL.64 [R1+0x4a8], R22 ;  /* 0x0004a81601007387 */ /* 0x008fe80000100a00 */
[----:B------:R0:W-:Y:S04]  /*7c60*/  STL.64 [R1+0x4a0], R20 ;  /* 0x0004a01401007387 */ /* 0x0001e80000100a00 */
[----:B0-----:R-:W3:Y:S04]  /*7c70*/  LDL.LU R20, [R1+0x150] ;  /* 0x0001500001147983 */ /* 0x001ee80000300800 */
[----:B------:R-:W3:Y:S04]  /*7c80*/  LDL.LU R21, [R1+0x154] ;  /* 0x0001540001157983 */ /* 0x000ee80000300800 */
[----:B------:R-:W3:Y:S04]  /*7c90*/  LDL.LU R22, [R1+0x158] ;  /* 0x0001580001167983 */ /* 0x000ee80000300800 */
[----:B------:R-:W3:Y:S01]  /*7ca0*/  LDL.LU R23, [R1+0x15c] ;  /* 0x00015c0001177983 */ /* 0x000ee20000300800 */
        /* <DEDUP_REMOVED lines=23> */
[----:B------:R-:W3:Y:S04]  /*7e20*/  LDL.LU.64 R8, [R1+0x4c0] ;  /* 0x0004c00001087983 */ /* 0x000ee80000300a00 */
[----:B------:R-:W-:Y:S04]  /*7e30*/  STL.64 [R1+0x470], R6 ;  /* 0x0004700601007387 */ /* 0x000fe80000100a00 */
[----:B------:R2:W-:Y:S02]  /*7e40*/  STL.64 [R1+0x468], R4 ;  /* 0x0004680401007387 */ /* 0x0005e40000100a00 */
[C---:B--2---:R-:W-:Y:S08]  /*7e50*/  HMMA.16816.F32 R4, R12.reuse, R10, R24 ;  /* 0x0000000a0c04723c */ /* 0x044ff00000001818 */
[----:B---3--:R-:W-:-:S15]  /*7e60*/  HMMA.16816.F32 R20, R12, R8, R20 ;  /* 0x000000080c14723c */ /* 0x008fde0000001814 */
[----:B------:R-:W-:-:S04]  /*7e70*/  NOP ;  /* 0x0000000000007918 */ /* 0x000fc80000000000 */
[----:B------:R0:W-:Y:S04]  /*7e80*/  STL.64 [R1+0x150], R20 ;  /* 0x0001501401007387 */ /* 0x0001e80000100a00 */
[----:B------:R1:W-:Y:S04]  /*7e90*/  STL.64 [R1+0x158], R22 ;  /* 0x0001581601007387 */ /* 0x0003e80000100a00 */
[----:B0-----:R-:W2:Y:S04]  /*7ea0*/  LDL.LU R20, [R1+0x100] ;  /* 0x0001000001147983 */ /* 0x001ea80000300800 */
[----:B------:R-:W-:Y:S04]  /*7eb0*/  STL.64 [R1+0x140], R4 ;  /* 0x0001400401007387 */ /* 0x000fe80000100a00 */
[----:B------:R-:W-:Y:S04]  /*7ec0*/  STL.64 [R1+0x148], R6 ;  /* 0x0001480601007387 */ /* 0x000fe80000100a00 */
[----:B------:R-:W2:Y:S04]  /*7ed0*/  LDL.LU R21, [R1+0x104] ;  /* 0x0001040001157983 */ /* 0x000ea80000300800 */
[----:B-1----:R-:W2:Y:S04]  /*7ee0*/  LDL.LU R22, [R1+0x108] ;  /* 0x0001080001167983 */ /* 0x002ea80000300800 */
[----:B------:R-:W2:Y:S04]  /*7ef0*/  LDL.LU R23, [R1+0x10c] ;  /* 0x00010c0001177983 */ /* 0x000ea80000300800 */
[----:B------:R-:W3:Y:S04]  /*7f00*/  LDL.LU R17, [R1+0x36c] ;  /* 0x00036c0001117983 */ /* 0x000ee80000300800 */
[----:B------:R-:W3:Y:S04]  /*7f10*/  LDL.LU R24, [R1+0x368] ;  /* 0x0003680001187983 */ /* 0x000ee80000300800 */
[----:B------:R-:W4:Y:S04]  /*7f20*/  LDL.LU R28, [R1+0x374] ;  /* 0x00037400011c7983 */ /* 0x000f280000300800 */
[----:B------:R-:W4:Y:S04]  /*7f30*/  LDL.LU R25, [R1+0x370] ;  /* 0x0003700001197983 */ /* 0x000f280000300800 */
[----:B------:R-:W2:Y:S04]  /*7f40*/  LDL.LU R29, [R1+0x37c] ;  /* 0x00037c00011d7983 */ /* 0x000ea80000300800 */
        /* <DEDUP_REMOVED lines=18> */
[----:B------:R-:W2:Y:S01]  /*8070*/  LDL.LU R7, [R1+0xdc] ;  /* 0x0000dc0001077983 */ /* 0x000ea20000300800 */
[----:B---3--:R-:W-:-:S03]  /*8080*/  IMAD R24, R24, 0x100, R17 ;  /* 0x0000010018187824 */ /* 0x008fc600078e0211 */
        /* <DEDUP_REMOVED lines=10> */
[----:B------:R-:W3:Y:S04]  /*8130*/  LDL.LU R10, [R1+0x98] ;  /* 0x00009800010a7983 */ /* 0x000ee80000300800 */
[----:B------:R-:W3:Y:S04]  /*8140*/  LDL.LU R11, [R1+0x9c] ;  /* 0x00009c00010b7983 */ /* 0x000ee80000300800 */
[----:B------:R-:W2:Y:S01]  /*8150*/  LDL.LU R17, [R1+0x4bc] ;  /* 0x0004bc0001117983 */ /* 0x000ea20000300800 */
[----:B----4-:R-:W-:-:S02]  /*8160*/  IMAD R25, R25, 0x100, R28 ;  /* 0x0000010019197824 */ /* 0x010fc400078e021c */
[----:B------:R-:W-:Y:S01]  /*8170*/  IMAD R26, R26, 0x100, R29 ;  /* 0x000001001a1a7824 */ /* 0x000fe200078e021d */
[----:B------:R-:W4:Y:S01]  /*8180*/  LDL.LU R28, [R1+0x4b8] ;  /* 0x0004b800011c7983 */ /* 0x000f220000300800 */
[----:B------:R-:W-:-:S03]  /*8190*/  IMAD R27, R27, 0x100, R0 ;  /* 0x000001001b1b7824 */ /* 0x000fc600078e0200 */
[----:B------:R-:W3:Y:S04]  /*81a0*/  LDL.LU R29, [R1+0x4b4] ;  /* 0x0004b400011d7983 */ /* 0x000ee80000300800 */
[----:B------:R-:W3:Y:S01]  /*81b0*/  LDL.LU R0, [R1+0x4b0] ;  /* 0x0004b00001007983 */ /* 0x000ee20000300800 */
[----:B--2---:R-:W-:Y:S03]  /*81c0*/  HMMA.16816.F32 R12, R12, R16, R20 ;  /* 0x000000100c0c723c */ /* 0x004fe60000001814 */
[----:B------:R-:W2:Y:S04]  /*81d0*/  LDL.LU.64 R22, [R1+0x4a8] ;  /* 0x0004a80001167983 */ /* 0x000ea80000300a00 */
[----:B------:R-:W2:-:S12]  /*81e0*/  LDL.LU.64 R20, [R1+0x4a0] ;  /* 0x0004a00001147983 */ /* 0x000e980000300a00 */
[----:B------:R0:W-:Y:S04]  /*81f0*/  STL.64 [R1+0x100], R12 ;  /* 0x0001000c01007387 */ /* 0x0001e80000100a00 */
[----:B------:R1:W-:Y:S01]  /*8200*/  STL.64 [R1+0x108], R14 ;  /* 0x0001080e01007387 */ /* 0x0003e20000100a00 */
[----:B0-----:R-:W-:-:S03]  /*8210*/  F2FP.F16.E4M3.UNPACK_B R12, R24 ;  /* 0x00000018ff0c723e */ /* 0x001fc600020006ff */
[----:B------:R-:W2:Y:S01]  /*8220*/  LDL.LU R24, [R1+0x28c] ;  /* 0x00028c0001187983 */ /* 0x000ea20000300800 */
[----:B------:R-:W-:-:S03]  /*8230*/  F2FP.F16.E4M3.UNPACK_B R13, R25 ;  /* 0x00000019ff0d723e */ /* 0x000fc600020006ff */
[----:B------:R-:W2:Y:S01]  /*8240*/  LDL.LU R25, [R1+0x284] ;  /* 0x0002840001197983 */ /* 0x000ea20000300800 */
[----:B-1----:R-:W-:Y:S01]  /*8250*/  F2FP.F16.E4M3.UNPACK_B R14, R26 ;  /* 0x0000001aff0e723e */ /* 0x002fe200020006ff */
[----:B----4-:R-:W-:Y:S01]  /*8260*/  IMAD.MOV.U32 R26, RZ, RZ, R28 ;  /* 0x000000ffff1a7224 */ /* 0x010fe200078e001c */
[----:B------:R-:W-:Y:S01]  /*8270*/  F2FP.F16.E4M3.UNPACK_B R15, R27 ;  /* 0x0000001bff0f723e */ /* 0x000fe200020006ff */
[----:B--2---:R0:W-:Y:S04]  /*8280*/  STL.64 [R1+0x420], R24 ;  /* 0x0004201801007387 */ /* 0x0041e80000100a00 */
[----:B0-----:R-:W2:Y:S04]  /*8290*/  LDL.LU R24, [R1+0x20] ;  /* 0x0000200001187983 */ /* 0x001ea80000300800 */
[----:B------:R-:W2:Y:S04]  /*82a0*/  LDL.LU R25, [R1+0x24] ;  /* 0x0000240001197983 */ /* 0x000ea80000300800 */
[----:B------:R-:W4:Y:S04]  /*82b0*/  LDL.LU R28, [R1+0x49c] ;  /* 0x00049c00011c7983 */ /* 0x000f280000300800 */
[----:B------:R-:W2:Y:S01]  /*82c0*/  LDL.LU R27, [R1+0x2c] ;  /* 0x00002c00011b7983 */ /* 0x000ea20000300800 */
[----:B------:R-:W-:Y:S03]  /*82d0*/  HMMA.16816.F32 R4, R12, R20, R4 ;  /* 0x000000140c04723c */ /* 0x000fe60000001804 */
[----:B--2---:R4:W-:Y:S04]  /*82e0*/  STL.64 [R1+0x430], R26 ;  /* 0x0004301a01007387 */ /* 0x0049e80000100a00 */
[----:B------:R0:W-:Y:S01]  /*82f0*/  STL.64 [R1+0x428], R24 ;  /* 0x0004281801007387 */ /* 0x0001e20000100a00 */
[----:B----4-:R-:W-:-:S03]  /*8300*/  IMAD.MOV.U32 R27, RZ, RZ, R28 ;  /* 0x000000ffff1b7224 */ /* 0x010fc600078e001c */
[----:B0-----:R-:W2:Y:S04]  /*8310*/  LDL.LU R24, [R1+0x60] ;  /* 0x0000600001187983 */ /* 0x001ea80000300800 */
[----:B------:R-:W2:Y:S04]  /*8320*/  LDL.LU R25, [R1+0x64] ;  /* 0x0000640001197983 */ /* 0x000ea80000300800 */
[----:B------:R-:W2:Y:S04]  /*8330*/  LDL.LU R26, [R1+0x68] ;  /* 0x00006800011a7983 */ /* 0x000ea80000300800 */
[----:B------:R0:W5:Y:S04]  /*8340*/  LDL.LU R28, [R1+0x498] ;  /* 0x00049800011c7983 */ /* 0x0001680000300800 */
[----:B------:R-:W-:Y:S04]  /*8350*/  STL.64 [R1+0xf0], R4 ;  /* 0x0000f00401007387 */ /* 0x000fe80000100a00 */
[----:B------:R1:W-:Y:S04]  /*8360*/  STL.64 [R1+0xf8], R6 ;  /* 0x0000f80601007387 */ /* 0x0003e80000100a00 */
[----:B-1----:R-:W4:Y:S04]  /*8370*/  LDL.LU.64 R6, [R1+0x490] ;  /* 0x0004900001067983 */ /* 0x002f280000300a00 */
[----:B------:R-:W4:Y:S02]  /*8380*/  LDL.LU.64 R4, [R1+0x488] ;  /* 0x0004880001047983 */ /* 0x000f240000300a00 */
[----:B----4-:R-:W-:-:S15]  /*8390*/  HMMA.16816.F32 R4, R12, R18, R4 ;  /* 0x000000120c04723c */ /* 0x010fde0000001804 */
[----:B------:R-:W-:-:S04]  /*83a0*/  NOP ;  /* 0x0000000000007918 */ /* 0x000fc80000000000 */
        /* <DEDUP_REMOVED lines=9> */
[----:B------:R-:W3:Y:S02]  /*8440*/  LDL.LU.64 R4, [R1+0x468] ;  /* 0x0004680001047983 */ /* 0x000ee40000300a00 */
[----:B---3--:R-:W-:-:S15]  /*8450*/  HMMA.16816.F32 R8, R12, R4, R8 ;  /* 0x000000040c08723c */ /* 0x008fde0000001808 */
[----:B------:R-:W-:-:S04]  /*8460*/  NOP ;  /* 0x0000000000007918 */ /* 0x000fc80000000000 */
[----:B------:R-:W-:Y:S04]  /*8470*/  STL.64 [R1+0x90], R8 ;  /* 0x0000900801007387 */ /* 0x000fe80000100a00 */
[----:B------:R1:W-:Y:S04]  /*8480*/  STL.64 [R1+0x98], R10 ;  /* 0x0000980a01007387 */ /* 0x0003e80000100a00 */
[----:B-1----:R-:W4:Y:S04]  /*8490*/  LDL.LU.64 R10, [R1+0x460] ;  /* 0x00046000010a7983 */ /* 0x002f280000300a00 */
[----:B------:R-:W4:Y:S02]  /*84a0*/  LDL.LU.64 R8, [R1+0x458] ;  /* 0x0004580001087983 */ /* 0x000f240000300a00 */
[----:B----4-:R-:W-:Y:S02]  /*84b0*/  HMMA.16816.F32 R4, R12, R6, R8 ;  /* 0x000000060c04723c */ /* 0x010fe40000001808 */
[----:B------:R-:W3:Y:S04]  /*84c0*/  LDL.LU.64 R10, [R1+0x450] ;  /* 0x00045000010a7983 */ /* 0x000ee80000300a00 */
[----:B------:R-:W2:-:S13]  /*84d0*/  LDL.LU.64 R8, [R1+0x448] ;  /* 0x0004480001087983 */ /* 0x000e9a0000300a00 */
[----:B------:R1:W-:Y:S04]  /*84e0*/  STL.64 [R1+0x70], R4 ;  /* 0x0000700401007387 */ /* 0x0003e80000100a00 */
[----:B------:R4:W-:Y:S01]  /*84f0*/  STL.64 [R1+0x78], R6 ;  /* 0x0000780601007387 */ /* 0x0009e20000100a00 */
[----:B-1----:R-:W-:-:S03]  /*8500*/  IMAD.MOV.U32 R4, RZ, RZ, R0 ;  /* 0x000000ffff047224 */ /* 0x002fc600078e0000 */
[----:B------:R0:W5:Y:S01]  /*8510*/  LDL.LU R0, [R1+0x444] ;  /* 0x0004440001007983 */ /* 0x0001620000300800 */
[----:B------:R-:W-:Y:S02]  /*8520*/  IMAD.MOV.U32 R5, RZ, RZ, R22 ;  /* 0x000000ffff057224 */ /* 0x000fe400078e0016 */
[----:B----4-:R-:W-:Y:S01]  /*8530*/  IMAD.MOV.U32 R6, RZ, RZ, R29 ;  /* 0x000000ffff067224 */ /* 0x010fe200078e001d */
[----:B------:R-:W4:Y:S01]  /*8540*/  LDL.LU R22, [R1+0x440] ;  /* 0x0004400001167983 */ /* 0x000f220000300800 */
[----:B------:R-:W-:-:S03]  /*8550*/  IMAD.MOV.U32 R7, RZ, RZ, R23 ;  /* 0x000000ffff077224 */ /* 0x000fc600078e0017 */
[----:B------:R-:W3:Y:S04]  /*8560*/  LDL.LU R29, [R1+0x43c] ;  /* 0x00043c00011d7983 */ /* 0x000ee80000300800 */
[----:B------:R-:W3:Y:S01]  /*8570*/  LDL.LU R23, [R1+0x438] ;  /* 0x0004380001177983 */ /* 0x000ee20000300800 */
[----:B--2---:R-:W-:-:S15]  /*8580*/  HMMA.16816.F32 R24, R12, R8, R24 ;  /* 0x000000080c18723c */ /* 0x004fde0000001818 */
[----:B------:R-:W-:-:S04]  /*8590*/  NOP ;  /* 0x0000000000007918 */ /* 0x000fc80000000000 */
[----:B------:R-:W-:Y:S04]  /*85a0*/  STL.64 [R1+0x60], R24 ;  /* 0x0000601801007387 */ /* 0x000fe80000100a00 */
[----:B------:R1:W-:Y:S04]  /*85b0*/  STL.64 [R1+0x68], R26 ;  /* 0x0000681a01007387 */ /* 0x0003e80000100a00 */
[----:B-1----:R-:W2:Y:S04]  /*85c0*/  LDL.LU.64 R26, [R1+0x430] ;  /* 0x00043000011a7983 */ /* 0x002ea80000300a00 */
[----:B------:R-:W2:Y:S01]  /*85d0*/  LDL.LU.64 R24, [R1+0x428] ;  /* 0x0004280001187983 */ /* 0x000ea20000300a00 */
[----:B---3--:R-:W-:Y:S03]  /*85e0*/  HMMA.16816.F32 R4, R12, R10, R4 ;  /* 0x0000000a0c04723c */ /* 0x008fe60000001804 */
[----:B------:R-:W3:Y:S04]  /*85f0*/  LDL.LU R8, [R1+0x280] ;  /* 0x0002800001087983 */ /* 0x000ee80000300800 */
[----:B------:R-:W3:Y:S04]  /*8600*/  LDL.LU R9, [R1+0x2bc] ;  /* 0x0002bc0001097983 */ /* 0x000ee80000300800 */
[----:B------:R-:W3:Y:S04]  /*8610*/  LDL.LU R10, [R1+0x278] ;  /* 0x00027800010a7983 */ /* 0x000ee80000300800 */
[----:B------:R-:W3:Y:S04]  /*8620*/  LDL.LU R11, [R1+0x2b4] ;  /* 0x0002b400010b7983 */ /* 0x000ee80000300800 */
[----:B------:R-:W-:Y:S04]  /*8630*/  STL.64 [R1+0x40], R4 ;  /* 0x0000400401007387 */ /* 0x000fe80000100a00 */
[----:B------:R1:W-:Y:S01]  /*8640*/  STL.64 [R1+0x48], R6 ;  /* 0x0000480601007387 */ /* 0x0003e20000100a00 */
[----:B------:R-:W-:-:S03]  /*8650*/  IADD3 R23, P2, PT, R23, UR5, RZ ;  /* 0x0000000517177c10 */ /* 0x000fc6000ff5e0ff */
[----:B-1----:R-:W3:Y:S04]  /*8660*/  LDL.LU R6, [R1+0x290] ;  /* 0x0002900001067983 */ /* 0x002ee80000300800 */
[----:B------:R-:W3:Y:S04]  /*8670*/  LDL.LU R7, [R1+0x2cc] ;  /* 0x0002cc0001077983 */ /* 0x000ee80000300800 */
[----:B------:R-:W3:Y:S04]  /*8680*/  LDL.LU R4, [R1+0x2d4] ;  /* 0x0002d40001047983 */ /* 0x000ee80000300800 */
[----:B------:R-:W3:Y:S04]  /*8690*/  LDL.LU R5, [R1+0x2a0] ;  /* 0x0002a00001057983 */ /* 0x000ee80000300800 */
[----:B------:R-:W3:Y:S01]  /*86a0*/  LDL.LU R2, [R1+0x2dc] ;  /* 0x0002dc0001027983 */ /* 0x000ee20000300800 */
[----:B--2---:R-:W-:Y:S03]  /*86b0*/  HMMA.16816.F32 R16, R12, R16, R24 ;  /* 0x000000100c10723c */ /* 0x004fe60000001818 */
[----:B------:R-:W2:Y:S04]  /*86c0*/  LDL.LU.64 R24, [R1+0x420] ;  /* 0x0004200001187983 */ /* 0x000ea80000300a00 */
[----:B------:R-:W3:-:S12]  /*86d0*/  LDL.LU R15, [R1+0x294] ;  /* 0x00029400010f7983 */ /* 0x000ed80000300800 */
[----:B------:R1:W-:Y:S04]  /*86e0*/  STL.64 [R1+0x20], R16 ;  /* 0x0000201001007387 */ /* 0x0003e80000100a00 */
[----:B------:R0:W-:Y:S04]  /*86f0*/  STL.64 [R1+0x28], R18 ;  /* 0x0000281201007387 */ /* 0x0001e80000100a00 */
[----:B-1----:R-:W3:Y:S04]  /*8700*/  LDL.LU R16, [R1+0x2a4] ;  /* 0x0002a40001107983 */ /* 0x002ee80000300800 */
[----:B------:R-:W3:Y:S04]  /*8710*/  LDL.LU R17, [R1+0x2ac] ;  /* 0x0002ac0001117983 */ /* 0x000ee80000300800 */
[----:B------:R-:W3:Y:S04]  /*8720*/  LDL.LU R3, [R1+0x2b0] ;  /* 0x0002b00001037983 */ /* 0x000ee80000300800 */
[----:B0-----:R-:W3:Y:S04]  /*8730*/  LDL.LU R18, [R1+0x2ec] ;  /* 0x0002ec0001127983 */ /* 0x001ee80000300800 */
[----:B------:R0:W-:Y:S04]  /*8740*/  STL [R1+0x27c], R23 ;  /* 0x00027c1701007387 */ /* 0x0001e80000100800 */
[----:B0-----:R-:W3:Y:S04]  /*8750*/  LDL.LU R23, [R1+0x41c] ;  /* 0x00041c0001177983 */ /* 0x001ee80000300800 */
[----:B------:R-:W4:Y:S04]  /*8760*/  LDL.LU R19, [R1+0x2b8] ;  /* 0x0002b80001137983 */ /* 0x000f280000300800 */
[----:B------:R-:W4:Y:S04]  /*8770*/  LDL.LU R20, [R1+0x2f4] ;  /* 0x0002f40001147983 */ /* 0x000f280000300800 */
[----:B------:R-:W4:Y:S04]  /*8780*/  LDL.LU R21, [R1+0x2c0] ;  /* 0x0002c00001157983 */ /* 0x000f280000300800 */
[----:B------:R-:W4:Y:S04]  /*8790*/  LDL.LU R27, [R1+0x2d0] ;  /* 0x0002d000011b7983 */ /* 0x000f280000300800 */
[----:B------:R-:W4:Y:S01]  /*87a0*/  LDL.LU R26, [R1+0x2d8] ;  /* 0x0002d800011a7983 */ /* 0x000f220000300800 */
[----:B--2---:R-:W-:-:S02]  /*87b0*/  IADD3 R25, P3, PT, R25, UR5, RZ ;  /* 0x0000000519197c10 */ /* 0x004fc4000ff7e0ff */
[----:B------:R-:W-:-:S03]  /*87c0*/  IADD3 R24, P4, PT, R24, UR5, RZ ;  /* 0x0000000518187c10 */ /* 0x000fc6000ff9e0ff */
[----:B------:R0:W-:Y:S04]  /*87d0*/  STL [R1+0x284], R25 ;  /* 0x0002841901007387 */ /* 0x0001e80000100800 */
[----:B0-----:R-:W2:Y:S04]  /*87e0*/  LDL.LU R25, [R1+0x2e0] ;  /* 0x0002e00001197983 */ /* 0x001ea80000300800 */
[----:B------:R0:W-:Y:S04]  /*87f0*/  STL [R1+0x28c], R24 ;  /* 0x00028c1801007387 */ /* 0x0001e80000100800 */
[----:B0-----:R-:W2:Y:S01]  /*8800*/  LDL.LU R24, [R1+0x2e8] ;  /* 0x0002e80001187983 */ /* 0x001ea20000300800 */
[----:B---3--:R-:W-:-:S05]  /*8810*/  IADD3 R23, P6, PT, R23, UR5, RZ ;  /* 0x0000000517177c10 */ /* 0x008fca000ffde0ff */
[----:B------:R0:W-:Y:S04]  /*8820*/  STL [R1+0x29c], R23 ;  /* 0x00029c1701007387 */ /* 0x0001e80000100800 */
[----:B0-----:R-:W3:Y:S01]  /*8830*/  LDL.LU R23, [R1+0x418] ;  /* 0x0004180001177983 */ /* 0x001ee20000300800 */
[----:B------:R-:W-:Y:S02]  /*8840*/  IADD3 R15, P5, PT, R15, UR5, RZ ;  /* 0x000000050f0f7c10 */ /* 0x000fe4000ffbe0ff */
[----:B------:R-:W-:Y:S02]  /*8850*/  IADD3 R16, P0, PT, R16, UR5, RZ ;  /* 0x0000000510107c10 */ /* 0x000fe4000ff1e0ff */
[----:B------:R-:W-:Y:S02]  /*8860*/  IADD3 R17, P1, PT, R17, UR5, RZ ;  /* 0x0000000511117c10 */ /* 0x000fe4000ff3e0ff */
[----:B------:R-:W-:Y:S01]  /*8870*/  IADD3.X R10, PT, PT, R10, UR10, RZ, P2, !PT ;  /* 0x0000000a0a0a7c10 */ /* 0x000fe200097fe4ff */
[----:B------:R-:W-:Y:S01]  /*8880*/  STL [R1+0x294], R15 ;  /* 0x0002940f01007387 */ /* 0x000fe20000100800 */
[----:B------:R-:W-:-:S02]  /*8890*/  IADD3 R11, P2, PT, R11, UR5, RZ ;  /* 0x000000050b0b7c10 */ /* 0x000fc4000ff5e0ff */
[----:B----4-:R-:W-:Y:S01]  /*88a0*/  IADD3.X R22, PT, PT, R22, UR10, RZ, P4, !PT ;  /* 0x0000000a16167c10 */ /* 0x010fe2000a7fe4ff */
[----:B------:R-:W-:Y:S01]  /*88b0*/  STL [R1+0x2a4], R16 ;  /* 0x0002a41001007387 */ /* 0x000fe20000100800 */
[----:B------:R-:W-:Y:S02]  /*88c0*/  IADD3.X R8, PT, PT, R8, UR10, RZ, P3, !PT ;  /* 0x0000000a08087c10 */ /* 0x000fe40009ffe4ff */
[----:B------:R-:W-:Y:S01]  /*88d0*/  IADD3 R9, P3, PT, R9, UR5, RZ ;  /* 0x0000000509097c10 */ /* 0x000fe2000ff7e0ff */
[----:B------:R-:W-:Y:S04]  /*88e0*/  STL [R1+0x2ac], R17 ;  /* 0x0002ac1101007387 */ /* 0x000fe80000100800 */
[----:B------:R-:W-:Y:S04]  /*88f0*/  STL [R1+0x278], R10 ;  /* 0x0002780a01007387 */ /* 0x000fe80000100800 */
[----:B------:R-:W-:Y:S04]  /*8900*/  STL [R1+0x2b4], R11 ;  /* 0x0002b40b01007387 */ /* 0x000fe80000100800 */
[----:B------:R0:W-:Y:S04]  /*8910*/  STL [R1+0x288], R22 ;  /* 0x0002881601007387 */ /* 0x0001e80000100800 */
[----:B------:R-:W-:Y:S04]  /*8920*/  STL [R1+0x280], R8 ;  /* 0x0002800801007387 */ /* 0x000fe80000100800 */
[----:B0-----:R-:W4:Y:S04]  /*8930*/  LDL.LU R22, [R1+0x414] ;  /* 0x0004140001167983 */ /* 0x001f280000300800 */
[----:B------:R-:W-:Y:S01]  /*8940*/  STL [R1+0x2bc], R9 ;  /* 0x0002bc0901007387 */ /* 0x000fe20000100800 */
[----:B---3--:R-:W-:-:S05]  /*8950*/  IADD3 R23, P4, PT, R23, UR5, RZ ;  /* 0x0000000517177c10 */ /* 0x008fca000ff9e0ff */
[----:B------:R0:W-:Y:S04]  /*8960*/  STL [R1+0x2c4], R23 ;  /* 0x0002c41701007387 */ /* 0x0001e80000100800 */
[----:B0-----:R-:W3:Y:S01]  /*8970*/  LDL.LU R23, [R1+0x410] ;  /* 0x0004100001177983 */ /* 0x001ee20000300800 */
[----:B------:R-:W-:Y:S02]  /*8980*/  IADD3.X R29, PT, PT, R29, UR10, RZ, P6, !PT ;  /* 0x0000000a1d1d7c10 */ /* 0x000fe4000b7fe4ff */
[----:B------:R-:W-:Y:S02]  /*8990*/  IADD3.X R6, PT, PT, R6, UR10, RZ, P5, !PT ;  /* 0x0000000a06067c10 */ /* 0x000fe4000affe4ff */
[----:B------:R-:W-:Y:S01]  /*89a0*/  IADD3 R7, P5, PT, R7, UR5, RZ ;  /* 0x0000000507077c10 */ /* 0x000fe2000ffbe0ff */
[----:B------:R0:W-:Y:S01]  /*89b0*/  STL [R1+0x298], R29 ;  /* 0x0002981d01007387 */ /* 0x0001e20000100800 */
[----:B------:R-:W-:-:S02]  /*89c0*/  IADD3 R4, P6, PT, R4, UR5, RZ ;  /* 0x0000000504047c10 */ /* 0x000fc4000ffde0ff */
[----:B------:R-:W-:Y:S01]  /*89d0*/  IADD3.X R5, PT, PT, R5, UR10, RZ, P0, !PT ;  /* 0x0000000a05057c10 */ /* 0x000fe200087fe4ff */
[----:B------:R-:W-:Y:S01]  /*89e0*/  STL [R1+0x290], R6 ;  /* 0x0002900601007387 */ /* 0x000fe20000100800 */
[----:B------:R-:W-:-:S03]  /*89f0*/  IADD3 R2, P0, PT, R2, UR5, RZ ;  /* 0x0000000502027c10 */ /* 0x000fc6000ff1e0ff */
[----:B0-----:R-:W2:Y:S04]  /*8a00*/  LDL.LU R29, [R1+0x40c] ;  /* 0x00040c00011d7983 */ /* 0x001ea80000300800 */
[----:B------:R-:W-:Y:S04]  /*8a10*/  STL [R1+0x2cc], R7 ;  /* 0x0002cc0701007387 */ /* 0x000fe80000100800 */
[----:B------:R-:W-:Y:S01]  /*8a20*/  STL [R1+0x2d4], R4 ;  /* 0x0002d40401007387 */ /* 0x000fe20000100800 */
[----:B---3--:R-:W-:Y:S02]  /*8a30*/  IADD3.X R23, PT, PT, R23, UR10, RZ, P1, !PT ;  /* 0x0000000a17177c10 */ /* 0x008fe40008ffe4ff */
[----:B----4-:R-:W-:-:S03]  /*8a40*/  IADD3 R22, P1, PT, R22, UR5, RZ ;  /* 0x0000000516167c10 */ /* 0x010fc6000ff3e0ff */
[----:B------:R0:W-:Y:S04]  /*8a50*/  STL [R1+0x2a8], R23 ;  /* 0x0002a81701007387 */ /* 0x0001e80000100800 */
[----:B------:R-:W-:Y:S04]  /*8a60*/  STL [R1+0x2a0], R5 ;  /* 0x0002a00501007387 */ /* 0x000fe80000100800 */
[----:B0-----:R-:W3:Y:S04]  /*8a70*/  LDL.LU R23, [R1+0x408] ;  /* 0x0004080001177983 */ /* 0x001ee80000300800 */
[----:B------:R0:W-:Y:S04]  /*8a80*/  STL [R1+0x2dc], R2 ;  /* 0x0002dc0201007387 */ /* 0x0001e80000100800 */
[----:B------:R1:W-:Y:S01]  /*8a90*/  STL [R1+0x2e4], R22 ;  /* 0x0002e41601007387 */ /* 0x0003e20000100800 */
[----:B------:R-:W-:-:S02]  /*8aa0*/  IADD3.X R3, PT, PT, R3, UR10, RZ, P2, !PT ;  /* 0x0000000a03037c10 */ /* 0x000fc400097fe4ff */
[----:B------:R-:W-:Y:S02]  /*8ab0*/  IADD3.X R19, PT, PT, R19, UR10, RZ, P3, !PT ;  /* 0x0000000a13137c10 */ /* 0x000fe40009ffe4ff */
[----:B------:R-:W-:Y:S01]  /*8ac0*/  IADD3.X R21, PT, PT, R21, UR10, RZ, P4, !PT ;  /* 0x0000000a15157c10 */ /* 0x000fe2000a7fe4ff */
[----:B0-----:R-:W0:Y:S01]  /*8ad0*/  LDC R2, c[0x0][0x3a8] ;  /* 0x0000ea00ff027b82 */ /* 0x001e220000000800 */
[----:B-1----:R-:W4:Y:S01]  /*8ae0*/  LDL.LU R22, [R1+0x404] ;  /* 0x0004040001167983 */ /* 0x002f220000300800 */
[----:B------:R-:W-:Y:S02]  /*8af0*/  IADD3 R18, P2, PT, R18, UR5, RZ ;  /* 0x0000000512127c10 */ /* 0x000fe4000ff5e0ff */
[----:B------:R-:W-:Y:S01]  /*8b00*/  IADD3 R20, P3, PT, R20, UR5, RZ ;  /* 0x0000000514147c10 */ /* 0x000fe2000ff7e0ff */
[----:B------:R-:W-:Y:S04]  /*8b10*/  STL [R1+0x2b0], R3 ;  /* 0x0002b00301007387 */ /* 0x000fe80000100800 */
[----:B------:R-:W-:Y:S04]  /*8b20*/  STL [R1+0x2ec], R18 ;  /* 0x0002ec1201007387 */ /* 0x000fe80000100800 */
[----:B------:R-:W-:Y:S04]  /*8b30*/  STL [R1+0x2b8], R19 ;  /* 0x0002b81301007387 */ /* 0x000fe80000100800 */
[----:B------:R-:W-:Y:S01]  /*8b40*/  STL [R1+0x2f4], R20 ;  /* 0x0002f41401007387 */ /* 0x000fe20000100800 */
[----:B------:R-:W-:-:S02]  /*8b50*/  IADD3.X R27, PT, PT, R27, UR10, RZ, P6, !PT ;  /* 0x0000000a1b1b7c10 */ /* 0x000fc4000b7fe4ff */
[----:B------:R-:W-:Y:S02]  /*8b60*/  IADD3.X R26, PT, PT, R26, UR10, RZ, P0, !PT ;  /* 0x0000000a1a1a7c10 */ /* 0x000fe400087fe4ff */
[----:B--2---:R-:W-:Y:S02]  /*8b70*/  IADD3.X R29, PT, PT, R29, UR10, RZ, P3, !PT ;  /* 0x0000000a1d1d7c10 */ /* 0x004fe40009ffe4ff */
[----:B----4-:R-:W-:-:S05]  /*8b80*/  IADD3.X R22, PT, PT, R22, UR10, RZ, P5, !PT ;  /* 0x0000000a16167c10 */ /* 0x010fca000affe4ff */
[----:B------:R1:W-:Y:S04]  /*8b90*/  STL [R1+0x2c8], R22 ;  /* 0x0002c81601007387 */ /* 0x0003e80000100800 */
[----:B------:R-:W-:Y:S04]  /*8ba0*/  STL [R1+0x2c0], R21 ;  /* 0x0002c01501007387 */ /* 0x000fe80000100800 */
[----:B-1----:R-:W2:Y:S01]  /*8bb0*/  LDL.LU R22, [R1+0x400] ;  /* 0x0004000001167983 */ /* 0x002ea20000300800 */
[----:B------:R-:W-:Y:S02]  /*8bc0*/  IADD3.X R25, PT, PT, R25, UR10, RZ, P1, !PT ;  /* 0x0000000a19197c10 */ /* 0x000fe40008ffe4ff */
[----:B------:R-:W-:Y:S01]  /*8bd0*/  IADD3.X R24, PT, PT, R24, UR10, RZ, P2, !PT ;  /* 0x0000000a18187c10 */ /* 0x000fe200097fe4ff */
[----:B------:R-:W-:Y:S04]  /*8be0*/  STL [R1+0x2d0], R27 ;  /* 0x0002d01b01007387 */ /* 0x000fe80000100800 */
[----:B------:R-:W-:Y:S04]  /*8bf0*/  STL [R1+0x2d8], R26 ;  /* 0x0002d81a01007387 */ /* 0x000fe80000100800 */
[----:B------:R1:W-:Y:S04]  /*8c00*/  STL [R1+0x2f0], R29 ;  /* 0x0002f01d01007387 */ /* 0x0003e80000100800 */
[----:B------:R4:W-:Y:S04]  /*8c10*/  STL [R1+0x2e0], R25 ;  /* 0x0002e01901007387 */ /* 0x0009e80000100800 */
[----:B-1----:R4:W5:Y:S04]  /*8c20*/  LDL.LU R29, [R1+0x3fc] ;  /* 0x0003fc00011d7983 */ /* 0x0029680000300800 */
[----:B------:R4:W-:Y:S01]  /*8c30*/  STL [R1+0x2e8], R24 ;  /* 0x0002e81801007387 */ /* 0x0009e20000100800 */
[----:B------:R-:W-:Y:S01]  /*8c40*/  UIADD3 UR6, UPT, UPT, UR6, -0x1, URZ ;  /* 0xffffffff06067890 */ /* 0x000fe2000fffe0ff */
[----:B0-----:R-:W-:-:S03]  /*8c50*/  IMAD.SHL.U32 R2, R2, 0x20, RZ ;  /* 0x0000002002027824 */ /* 0x001fc600078e00ff */
[----:B------:R-:W-:Y:S02]  /*8c60*/  UISETP.NE.U32.AND UP0, UPT, UR6, URZ, UPT ;  /* 0x000000ff0600728c */ /* 0x000fe4000bf05070 */
[----:B---3--:R-:W-:Y:S01]  /*8c70*/  IADD3 R23, P4, PT, R2, R23, RZ ;  /* 0x0000001702177210 */ /* 0x008fe20007f9e0ff */
[----:B------:R-:W-:-:S03]  /*8c80*/  UIADD3 UR7, UPT, UPT, UR7, -0x20, URZ ;  /* 0xffffffe007077890 */ /* 0x000fc6000fffe0ff */
[----:B--2---:R-:W-:-:S03]  /*8c90*/  LEA.HI.X.SX32 R22, R2, R22, 0x1, P4 ;  /* 0x0000001602167211 */ /* 0x004fc600020f0eff */
[----:B----4-:R-:W-:Y:S06]  /*8ca0*/  BRA.U UP0, `(.L_x_2) ;  /* 0xffffffa500847547 */ /* 0x010fec000b83ffff */
.L_x_1:
[----:B------:R-:W2:Y:S01]  /*8cb0*/  LDL.LU R15, [R1+0x54] ;  /* 0x00005400010f7983 */ /* 0x000ea20000300800 */
[----:B------:R-:W1:Y:S03]  /*8cc0*/  LDCU.64 UR18, c[0x0][0x398] ;  /* 0x00007300ff1277ac */ /* 0x000e660008000a00 */
[----:B------:R-:W3:Y:S01]  /*8cd0*/  LDL.LU R14, [R1+0x5c] ;  /* 0x00005c00010e7983 */ /* 0x000ee20000300800 */
[----:B------:R-:W4:Y:S01]  /*8ce0*/  LDCU UR6, c[0x0][0x39c] ;  /* 0x00007380ff0677ac */ /* 0x000f220008000800 */
[----:B------:R-:W0:Y:S01]  /*8cf0*/  LDCU UR5, c[0x0][0x39c] ;  /* 0x00007380ff0577ac */ /* 0x000e220008000800 */
        /* <DEDUP_REMOVED lines=17> */
[----:B------:R-:W-:Y:S06]  /*8e10*/  BAR.SYNC.DEFER_BLOCKING 0x0 ;  /* 0x0000000000007b1d */ /* 0x000fec0000010000 */
[----:B---3--:R3:W-:Y:S04]  /*8e20*/  STL [R1+0x51c], R14 ;  /* 0x00051c0e01007387 */ /* 0x0087e80000100800 */
[----:B---3--:R-:W2:Y:S04]  /*8e30*/  LDL.LU R14, [R1+0x50] ;  /* 0x00005000010e7983 */ /* 0x008ea80000300800 */
[----:B------:R-:W3:Y:S04]  /*8e40*/  LDL.LU R11, [R1+0x84] ;  /* 0x00008400010b7983 */ /* 0x000ee80000300800 */
[----:B---3--:R3:W-:Y:S04]  /*8e50*/  STL [R1+0x518], R11 ;  /* 0x0005180b01007387 */ /* 0x0087e80000100800 */
[----:B---3--:R-:W3:Y:S04]  /*8e60*/  LDL.LU R11, [R1+0x58] ;  /* 0x00005800010b7983 */ /* 0x008ee80000300800 */
[----:B------:R-:W2:Y:S04]  /*8e70*/  LDL.LU R20, [R1+0x8c] ;  /* 0x00008c0001147983 */ /* 0x000ea80000300800 */
[----:B--2---:R2:W-:Y:S04]  /*8e80*/  STL [R1+0x514], R20 ;  /* 0x0005141401007387 */ /* 0x0045e80000100800 */
[----:B--2---:R-:W2:Y:S04]  /*8e90*/  LDL.LU R20, [R1+0x80] ;  /* 0x0000800001147983 */ /* 0x004ea80000300800 */
[----:B------:R-:W2:Y:S04]  /*8ea0*/  LDL.LU R21, [R1+0xa4] ;  /* 0x0000a40001157983 */ /* 0x000ea80000300800 */
[----:B--2---:R2:W-:Y:S04]  /*8eb0*/  STL [R1+0x510], R21 ;  /* 0x0005101501007387 */ /* 0x0045e80000100800 */
[----:B--2---:R-:W2:Y:S04]  /*8ec0*/  LDL.LU R21, [R1+0x88] ;  /* 0x0000880001157983 */ /* 0x004ea80000300800 */
[----:B------:R-:W2:Y:S04]  /*8ed0*/  LDL.LU R22, [R1+0xac] ;  /* 0x0000ac0001167983 */ /* 0x000ea80000300800 */
[----:B--2---:R2:W-:Y:S04]  /*8ee0*/  STL [R1+0x50c], R22 ;  /* 0x00050c1601007387 */ /* 0x0045e80000100800 */
[----:B--2---:R-:W2:Y:S04]  /*8ef0*/  LDL.LU R22, [R1+0xa0] ;  /* 0x0000a00001167983 */ /* 0x004ea80000300800 */
[----:B0----5:R-:W2:Y:S01]  /*8f00*/  LDL.LU R0, [R1+0xe8] ;  /* 0x0000e80001007983 */ /* 0x021ea20000300800 */
[----:B------:R-:W-:-:S03]  /*8f10*/  F2FP.SATFINITE.E4M3.F32.PACK_AB_MERGE_C R15, R15, R14, RZ ;  /* 0x0000000e0f0f723e */ /* 0x000fc600048070ff */
[----:B--2---:R0:W-:Y:S04]  /*8f20*/  STL [R1+0x508], R0 ;  /* 0x0005080001007387 */ /* 0x0041e80000100800 */
        /* <DEDUP_REMOVED lines=22> */
[----:B------:R0:W-:Y:S04]  /*9090*/  STL [R1+0x434], R29 ;  /* 0x0004341d01007387 */ /* 0x0001e80000100800 */
[----:B0-----:R-:W2:Y:S04]  /*90a0*/  LDL.LU R29, [R1+0xe4] ;  /* 0x0000e400011d7983 */ /* 0x001ea80000300800 */
[----:B------:R-:W3:Y:S04]  /*90b0*/  LDL.LU R14, [R1+0x51c] ;  /* 0x00051c00010e7983 */ /* 0x000ee80000300800 */
[----:B------:R0:W-:Y:S04]  /*90c0*/  STL [R1+0x460], R15 ;  /* 0x0004600f01007387 */ /* 0x0001e80000100800 */
[----:B0-----:R-:W2:Y:S01]  /*90d0*/  LDL.LU R15, [R1+0xe0] ;  /* 0x0000e000010f7983 */ /* 0x001ea20000300800 */
[----:B---3--:R-:W-:-:S03]  /*90e0*/  F2FP.SATFINITE.E4M3.F32.PACK_AB_MERGE_C R14, R14, R11, RZ ;  /* 0x0000000b0e0e723e */ /* 0x008fc600048070ff */
        /* <DEDUP_REMOVED lines=12> */
[----:B------:R-:W2:Y:S04]  /*91b0*/  LDL.LU R22, [R1+0x50c] ;  /* 0x00050c0001167983 */ /* 0x000ea80000300800 */
[----:B------:R0:W-:Y:S04]  /*91c0*/  STL [R1+0x470], R21 ;  /* 0x0004701501007387 */ /* 0x0001e80000100800 */
[----:B0-----:R-:W3:Y:S01]  /*91d0*/  LDL.LU R21, [R1+0xc0] ;  /* 0x0000c00001157983 */ /* 0x001ee20000300800 */
[----:B--2---:R-:W-:-:S03]  /*91e0*/  F2FP.SATFINITE.E4M3.F32.PACK_AB_MERGE_C R22, R22, R0, RZ ;  /* 0x000000001616723e */ /* 0x004fc600048070ff */
[----:B------:R-:W2:Y:S01]  /*91f0*/  LDL.LU R0, [R1+0x508] ;  /* 0x0005080001007983 */ /* 0x000ea20000300800 */
[----:B------:R-:W-:Y:S02]  /*9200*/  F2FP.SATFINITE.E4M3.F32.PACK_AB_MERGE_C R14, R14, R11, RZ ;  /* 0x0000000b0e0e723e */ /* 0x000fe400048070ff */
[----:B------:R-:W-:Y:S01]  /*9210*/  F2FP.SATFINITE.E4M3.F32.PACK_AB_MERGE_C R11, R29, R15, RZ ;  /* 0x0000000f1d0b723e */ /* 0x000fe200048070ff */
[----:B------:R-:W-:Y:S01]  /*9220*/  STL [R1+0x474], R22 ;  /* 0x0004741601007387 */ /* 0x000fe20000100800 */
[----:B---3--:R-:W-:-:S05]  /*9230*/  F2FP.SATFINITE.E4M3.F32.PACK_AB_MERGE_C R20, R20, R21, RZ ;  /* 0x000000151414723e */ /* 0x008fca00048070ff */
[----:B------:R-:W-:Y:S04]  /*9240*/  STL [R1+0x230], R20 ;  /* 0x0002301401007387 */ /* 0x000fe80000100800 */
[----:B------:R0:W-:Y:S04]  /*9250*/  STL [R1+0x234], R14 ;  /* 0x0002340e01007387 */ /* 0x0001e80000100800 */
[----:B------:R3:W-:Y:S01]  /*9260*/  STL [R1+0x84], R11 ;  /* 0x0000840b01007387 */ /* 0x0007e20000100800 */
[----:B0-----:R-:W-:Y:S02]  /*9270*/  F2FP.SATFINITE.E4M3.F32.PACK_AB_MERGE_C R14, R27, R28, RZ ;  /* 0x0000001c1b0e723e */ /* 0x001fe400048070ff */
[----:B------:R-:W-:-:S02]  /*9280*/  F2FP.SATFINITE.E4M3.F32.PACK_AB_MERGE_C R27, R2, R3, RZ ;  /* 0x00000003021b723e */ /* 0x000fc400048070ff */
[----:B---3--:R-:W-:Y:S02]  /*9290*/  F2FP.SATFINITE.E4M3.F32.PACK_AB_MERGE_C R11, R25, R26, RZ ;  /* 0x0000001a190b723e */ /* 0x008fe400048070ff */
[----:B--2---:R-:W-:-:S05]  /*92a0*/  F2FP.SATFINITE.E4M3.F32.PACK_AB_MERGE_C R0, R23, R0, RZ ;  /* 0x000000001700723e */ /* 0x004fca00048070ff */
[----:B------:R0:W-:Y:S04]  /*92b0*/  STL [R1+0x80], R0 ;  /* 0x0000800001007387 */ /* 0x0001e80000100800 */
[----:B------:R2:W-:Y:S04]  /*92c0*/  STL [R1+0x5c], R14 ;  /* 0x00005c0e01007387 */ /* 0x0005e80000100800 */
[----:B------:R3:W-:Y:S01]  /*92d0*/  STL [R1+0x58], R11 ;  /* 0x0000580b01007387 */ /* 0x0007e20000100800 */
[----:B0-----:R-:W-:Y:S02]  /*92e0*/  F2FP.SATFINITE.E4M3.F32.PACK_AB_MERGE_C R0, R19, R24, RZ ;  /* 0x000000181300723e */ /* 0x001fe400048070ff */
[----:B--2---:R-:W-:-:S03]  /*92f0*/  F2FP.SATFINITE.E4M3.F32.PACK_AB_MERGE_C R14, R17, R18, RZ ;  /* 0x00000012110e723e */ /* 0x004fc600048070ff */
[----:B------:R0:W-:Y:S01]  /*9300*/  STL [R1+0x54], R0 ;  /* 0x0000540001007387 */ /* 0x0001e20000100800 */
[----:B---3--:R-:W-:-:S03]  /*9310*/  F2FP.SATFINITE.E4M3.F32.PACK_AB_MERGE_C R11, R13, R16, RZ ;  /* 0x000000100d0b723e */ /* 0x008fc600048070ff */
[----:B------:R-:W-:Y:S04]  /*9320*/  STL [R1+0x50], R14 ;  /* 0x0000500e01007387 */ /* 0x000fe80000100800 */
[----:B------:R-:W-:Y:S01]  /*9330*/  STL [R1+0x120], R11 ;  /* 0x0001200b01007387 */ /* 0x000fe20000100800 */
[----:B0-----:R-:W-:Y:S02]  /*9340*/  F2FP.SATFINITE.E4M3.F32.PACK_AB_MERGE_C R0, R10, R12, RZ ;  /* 0x0000000c0a00723e */ /* 0x001fe400048070ff */
[----:B------:R-:W-:Y:S02]  /*9350*/  F2FP.SATFINITE.E4M3.F32.PACK_AB_MERGE_C R10, R8, R9, RZ ;  /* 0x00000009080a723e */ /* 0x000fe400048070ff */
[----:B------:R-:W-:-:S03]  /*9360*/  F2FP.SATFINITE.E4M3.F32.PACK_AB_MERGE_C R9, R4, R5, RZ ;  /* 0x000000050409723e */ /* 0x000fc600048070ff */
[----:B------:R-:W-:Y:S04]  /*9370*/  STL [R1+0x478], R10 ;  /* 0x0004780a01007387 */ /* 0x000fe80000100800 */
[----:B------:R0:W-:Y:S04]  /*9380*/  STL [R1+0xec], R0 ;  /* 0x0000ec0001007387 */ /* 0x0001e80000100800 */
[----:B------:R-:W-:Y:S01]  /*9390*/  STL [R1+0x47c], R9 ;  /* 0x00047c0901007387 */ /* 0x000fe20000100800 */
[----:B0-----:R-:W-:-:S05]  /*93a0*/  F2FP.SATFINITE.E4M3.F32.PACK_AB_MERGE_C R0, R6, R7, RZ ;  /* 0x000000070600723e */ /* 0x001fca00048070ff */
[----:B------:R-:W-:Y:S04]  /*93b0*/  STL [R1+0x10], R0 ;  /* 0x0000100001007387 */ /* 0x000fe80000100800 */
[----:B------:R-:W2:Y:S04]  /*93c0*/  LDL.LU R8, [R1+0x1f4] ;  /* 0x0001f40001087983 */ /* 0x000ea80000300800 */
[----:B------:R-:W3:Y:S04]  /*93d0*/  LDL.LU R18, [R1+0x1fc] ;  /* 0x0001fc0001127983 */ /* 0x000ee80000300800 */
[----:B---3--:R0:W-:Y:S04]  /*93e0*/  STL [R1+0x504], R18 ;  /* 0x0005041201007387 */ /* 0x0081e80000100800 */
[----:B0-----:R-:W2:Y:S04]  /*93f0*/  LDL.LU R18, [R1+0x1f0] ;  /* 0x0001f00001127983 */ /* 0x001ea80000300800 */
[----:B------:R-:W3:Y:S04]  /*9400*/  LDL.LU R29, [R1+0x1c4] ;  /* 0x0001c400011d7983 */ /* 0x000ee80000300800 */
[----:B---3--:R0:W-:Y:S04]  /*9410*/  STL [R1+0x4e0], R29 ;  /* 0x0004e01d01007387 */ /* 0x0081e80000100800 */
[----:B0-----:R-:W3:Y:S04]  /*9420*/  LDL.LU R29, [R1+0x1dc] ;  /* 0x0001dc00011d7983 */ /* 0x001ee80000300800 */
        /* <DEDUP_REMOVED lines=8> */
[----:B------:R-:W2:Y:S04]  /*94b0*/  LDL.LU R26, [R1+0x1b4] ;  /* 0x0001b400011a7983 */ /* 0x000ea80000300800 */
[----:B--2---:R0:W-:Y:S04]  /*94c0*/  STL [R1+0x4dc], R26 ;  /* 0x0004dc1a01007387 */ /* 0x0041e80000100800 */
[----:B0-----:R-:W2:Y:S04]  /*94d0*/  LDL.LU R26, [R1+0x1c0] ;  /* 0x0001c000011a7983 */ /* 0x001ea80000300800 */
[----:B--2---:R0:W-:Y:S04]  /*94e0*/  STL [R1+0x4e4], R26 ;  /* 0x0004e41a01007387 */ /* 0x0041e80000100800 */
[----:B0-----:R-:W2:Y:S04]  /*94f0*/  LDL.LU R26, [R1+0x1d8] ;  /* 0x0001d800011a7983 */ /* 0x001ea80000300800 */
[----:B--2---:R0:W-:Y:S04]  /*9500*/  STL [R1+0x4ec], R26 ;  /* 0x0004ec1a01007387 */ /* 0x0041e80000100800 */
[----:B0-----:R-:W2:Y:S04]  /*9510*/  LDL.LU R26, [R1+0x1d0] ;  /* 0x0001d000011a7983 */ /* 0x001ea80000300800 */
[----:B--2---:R0:W-:Y:S04]  /*9520*/  STL [R1+0x4f4], R26 ;  /* 0x0004f41a01007387 */ /* 0x0041e80000100800 */
[----:B0-----:R-:W2:Y:S01]  /*9530*/  LDL.LU R26, [R1+0x1e8] ;  /* 0x0001e800011a7983 */ /* 0x001ea20000300800 */
        /* <DEDUP_REMOVED lines=37> */
[----:B------:R-:W2:Y:S04]  /*9790*/  LDL.LU R26, [R1+0x4fc] ;  /* 0x0004fc00011a7983 */ /* 0x000ea80000300800 */
[----:B------:R0:W-:Y:S04]  /*97a0*/  STL [R1+0xcc], R29 ;  /* 0x0000cc1d01007387 */ /* 0x0001e80000100800 */
[----:B0-----:R-:W2:Y:S02]  /*97b0*/  LDL.LU R29, [R1+0x4f8] ;  /* 0x0004f800011d7983 */ /* 0x001ea40000300800 */
[----:B--2---:R-:W-:-:S02]  /*97c0*/  F2FP.SATFINITE.E4M3.F32.PACK_AB_MERGE_C R29, R29, R26, RZ ;  /* 0x0000001a1d1d723e */ /* 0x004fc400048070ff */
        /* <DEDUP_REMOVED lines=12> */
[----:B------:R-:W2:Y:S01]  /*9890*/  LDL.LU R26, [R1+0x4dc] ;  /* 0x0004dc00011a7983 */ /* 0x000ea20000300800 */
[----:B---3--:R-:W-:Y:S02]  /*98a0*/  F2FP.SATFINITE.E4M3.F32.PACK_AB_MERGE_C R8, R8, R18, RZ ;  /* 0x000000120808723e */ /* 0x008fe400048070ff */
[----:B------:R-:W-:Y:S01]  /*98b0*/  F2FP.SATFINITE.E4M3.F32.PACK_AB_MERGE_C R10, R10, R9, RZ ;  /* 0x000000090a0a723e */ /* 0x000fe200048070ff */
[----:B------:R-:W-:Y:S01]  /*98c0*/  STL [R1+0x484], R29 ;  /* 0x0004841d01007387 */ /* 0x000fe20000100800 */
[----:B------:R-:W-:Y:S02]  /*98d0*/  F2FP.SATFINITE.E4M3.F32.PACK_AB_MERGE_C R9, R21, R22, RZ ;  /* 0x000000161509723e */ /* 0x000fe400048070ff */
[----:B------:R-:W-:Y:S02]  /*98e0*/  F2FP.SATFINITE.E4M3.F32.PACK_AB_MERGE_C R19, R19, R14, RZ ;  /* 0x0000000e1313723e */ /* 0x000fe400048070ff */
[----:B------:R-:W-:Y:S02]  /*98f0*/  F2FP.SATFINITE.E4M3.F32.PACK_AB_MERGE_C R17, R17, R15, RZ ;  /* 0x0000000f1111723e */ /* 0x000fe400048070ff */
[----:B------:R-:W-:-:S02]  /*9900*/  F2FP.SATFINITE.E4M3.F32.PACK_AB_MERGE_C R16, R16, R0, RZ ;  /* 0x000000001010723e */ /* 0x000fc400048070ff */
[----:B------:R-:W-:Y:S02]  /*9910*/  F2FP.SATFINITE.E4M3.F32.PACK_AB_MERGE_C R12, R12, R23, RZ ;  /* 0x000000170c0c723e */ /* 0x000fe400048070ff */
[----:B------:R-:W-:Y:S02]  /*9920*/  F2FP.SATFINITE.E4M3.F32.PACK_AB_MERGE_C R13, R13, R28, RZ ;  /* 0x0000001c0d0d723e */ /* 0x000fe400048070ff */
[----:B------:R-:W-:Y:S02]  /*9930*/  F2FP.SATFINITE.E4M3.F32.PACK_AB_MERGE_C R6, R6, R25, RZ ;  /* 0x000000190606723e */ /* 0x000fe400048070ff */
[----:B------:R-:W-:Y:S02]  /*9940*/  F2FP.SATFINITE.E4M3.F32.PACK_AB_MERGE_C R4, R4, R5, RZ ;  /* 0x000000050404723e */ /* 0x000fe400048070ff */
[----:B------:R-:W-:Y:S02]  /*9950*/  F2FP.SATFINITE.E4M3.F32.PACK_AB_MERGE_C R0, R2, R3, RZ ;  /* 0x000000030200723e */ /* 0x000fe400048070ff */
[----:B--2---:R-:W-:-:S05]  /*9960*/  F2FP.SATFINITE.E4M3.F32.PACK_AB_MERGE_C R26, R26, R27, RZ ;  /* 0x0000001b1a1a723e */ /* 0x004fca00048070ff */
[----:B------:R-:W-:Y:S04]  /*9970*/  STL [R1+0x488], R26 ;  /* 0x0004881a01007387 */ /* 0x000fe80000100800 */
[----:B------:R0:W-:Y:S04]  /*9980*/  STL [R1+0x38], R8 ;  /* 0x0000380801007387 */ /* 0x0001e80000100800 */
[----:B------:R-:W-:Y:S04]  /*9990*/  STL [R1+0x34], R10 ;  /* 0x0000340a01007387 */ /* 0x000fe80000100800 */
[----:B------:R-:W-:Y:S01]  /*99a0*/  STL [R1+0xe8], R9 ;  /* 0x0000e80901007387 */ /* 0x000fe20000100800 */
[----:B0-----:R-:W-:-:S03]  /*99b0*/  F2FP.SATFINITE.E4M3.F32.PACK_AB_MERGE_C R8, R11, R20, RZ ;  /* 0x000000140b08723e */ /* 0x001fc600048070ff */
[----:B------:R-:W-:Y:S04]  /*99c0*/  STL [R1+0x48c], R19 ;  /* 0x00048c1301007387 */ /* 0x000fe80000100800 */
[----:B------:R-:W-:Y:S04]  /*99d0*/  STL [R1+0xe4], R8 ;  /* 0x0000e40801007387 */ /* 0x000fe80000100800 */
[----:B------:R-:W-:Y:S04]  /*99e0*/  STL [R1+0x490], R17 ;  /* 0x0004901101007387 */ /* 0x000fe80000100800 */
[----:B------:R-:W-:Y:S04]  /*99f0*/  STL [R1+0x494], R16 ;  /* 0x0004941001007387 */ /* 0x000fe80000100800 */
[----:B------:R-:W-:Y:S04]  /*9a00*/  STL [R1+0x498], R12 ;  /* 0x0004980c01007387 */ /* 0x000fe80000100800 */
[----:B------:R-:W-:Y:S04]  /*9a10*/  STL [R1+0x49c], R13 ;  /* 0x00049c0d01007387 */ /* 0x000fe80000100800 */
[----:B------:R0:W-:Y:S02]  /*9a20*/  STL [R1+0x4a0], R6 ;  /* 0x0004a00601007387 */ /* 0x0001e40000100800 */
[----:B0-----:R-:W-:-:S05]  /*9a30*/  F2FP.SATFINITE.E4M3.F32.PACK_AB_MERGE_C R6, R7, R24, RZ ;  /* 0x000000180706723e */ /* 0x001fca00048070ff */
[----:B------:R-:W-:Y:S04]  /*9a40*/  STL [R1+0xac], R6 ;  /* 0x0000ac0601007387 */ /* 0x000fe80000100800 */
[----:B------:R-:W2:Y:S04]  /*9a50*/  LDL.LU R28, [R1+0x15c] ;  /* 0x00015c00011c7983 */ /* 0x000ea80000300800 */
[----:B------:R-:W-:Y:S04]  /*9a60*/  STL [R1+0xc0], R4 ;  /* 0x0000c00401007387 */ /* 0x000fe80000100800 */
[----:B--2---:R0:W-:Y:S04]  /*9a70*/  STL [R1+0x4cc], R28 ;  /* 0x0004cc1c01007387 */ /* 0x0041e80000100800 */
[----:B------:R-:W-:Y:S04]  /*9a80*/  STL [R1+0x8], R0 ;  /* 0x0000080001007387 */ /* 0x000fe80000100800 */
[----:B0-----:R-:W2:Y:S04]  /*9a90*/  LDL.LU R28, [R1+0x154] ;  /* 0x00015400011c7983 */ /* 0x001ea80000300800 */
[----:B--2---:R0:W-:Y:S04]  /*9aa0*/  STL [R1+0x4d4], R28 ;  /* 0x0004d41c01007387 */ /* 0x0041e80000100800 */
[----:B0-----:R-:W2:Y:S04]  /*9ab0*/  LDL.LU R28, [R1+0x16c] ;  /* 0x00016c00011c7983 */ /* 0x001ea80000300800 */
[----:B------:R-:W3:Y:S04]  /*9ac0*/  LDL.LU R25, [R1+0x144] ;  /* 0x0001440001197983 */ /* 0x000ee80000300800 */
[----:B---3--:R0:W-:Y:S04]  /*9ad0*/  STL [R1+0x4c8], R25 ;  /* 0x0004c81901007387 */ /* 0x0081e80000100800 */
[----:B0-----:R-:W3:Y:S04]  /*9ae0*/  LDL.LU R25, [R1+0x158] ;  /* 0x0001580001197983 */ /* 0x001ee80000300800 */
[----:B---3--:R0:W-:Y:S04]  /*9af0*/  STL [R1+0x4d0], R25 ;  /* 0x0004d01901007387 */ /* 0x0081e80000100800 */
[----:B0-----:R-:W3:Y:S04]  /*9b00*/  LDL.LU R25, [R1+0x150] ;  /* 0x0001500001197983 */ /* 0x001ee80000300800 */
[----:B---3--:R0:W-:Y:S04]  /*9b10*/  STL [R1+0x4d8], R25 ;  /* 0x0004d81901007387 */ /* 0x0081e80000100800 */
[----:B0-----:R-:W2:Y:S04]  /*9b20*/  LDL.LU R25, [R1+0x168] ;  /* 0x0001680001197983 */ /* 0x001ea80000300800 */
[----:B------:R-:W3:Y:S04]  /*9b30*/  LDL.LU R24, [R1+0x14c] ;  /* 0x00014c0001187983 */ /* 0x000ee80000300800 */
[----:B---3--:R0:W-:Y:S04]  /*9b40*/  STL [R1+0x4c4], R24 ;  /* 0x0004c41801007387 */ /* 0x0081e80000100800 */
[----:B0-----:R-:W3:Y:S04]  /*9b50*/  LDL.LU R24, [R1+0x140] ;  /* 0x0001400001187983 */ /* 0x001ee80000300800 */
[----:B------:R-:W2:Y:S04]  /*9b60*/  LDL.LU R23, [R1+0x104] ;  /* 0x0001040001177983 */ /* 0x000ea80000300800 */
[----:B--2---:R0:W-:Y:S04]  /*9b70*/  STL [R1+0x4c0], R23 ;  /* 0x0004c01701007387 */ /* 0x0041e80000100800 */
[----:B0-----:R-:W2:Y:S04]  /*9b80*/  LDL.LU R23, [R1+0x148] ;  /* 0x0001480001177983 */ /* 0x001ea80000300800 */
[----:B------:R-:W2:Y:S04]  /*9b90*/  LDL.LU R4, [R1+0xf4] ;  /* 0x0000f40001047983 */ /* 0x000ea80000300800 */
[----:B--2---:R0:W-:Y:S04]  /*9ba0*/  STL [R1+0x4b4], R4 ;  /* 0x0004b40401007387 */ /* 0x0041e80000100800 */
[----:B0-----:R-:W2:Y:S04]  /*9bb0*/  LDL.LU R4, [R1+0x10c] ;  /* 0x00010c0001047983 */ /* 0x001ea80000300800 */
        /* <DEDUP_REMOVED lines=10> */
[----:B------:R-:W2:Y:S04]  /*9c60*/  LDL.LU R3, [R1+0xdc] ;  /* 0x0000dc0001037983 */ /* 0x000ea80000300800 */
[----:B--2---:R0:W-:Y:S04]  /*9c70*/  STL [R1+0x4a8], R3 ;  /* 0x0004a80301007387 */ /* 0x0041e80000100800 */
[----:B0-----:R-:W2:Y:S04]  /*9c80*/  LDL.LU R3, [R1+0xd0] ;  /* 0x0000d00001037983 */ /* 0x001ea80000300800 */
[----:B------:R-:W2:Y:S01]  /*9c90*/  LDL.LU R6, [R1+0xb0] ;  /* 0x0000b00001067983 */ /* 0x000ea20000300800 */
        /* <DEDUP_REMOVED lines=25> */
[----:B0-----:R-:W2:Y:S02]  /*9e30*/  LDL.LU R28, [R1+0x4d4] ;  /* 0x0004d400011c7983 */ /* 0x001ea40000300800 */
[----:B--2---:R-:W-:-:S02]  /*9e40*/  F2FP.SATFINITE.E4M3.F32.PACK_AB_MERGE_C R28, R28, R25, RZ ;  /* 0x000000191c1c723e */ /* 0x004fc400048070ff */
[----:B------:R-:W2:Y:S04]  /*9e50*/  LDL.LU R25, [R1+0x4d0] ;  /* 0x0004d00001197983 */ /* 0x000ea80000300800 */
[----:B------:R0:W-:Y:S04]  /*9e60*/  STL [R1], R28 ;  /* 0x0000001c01007387 */ /* 0x0001e80000100800 */
[----:B0-----:R-:W2:Y:S02]  /*9e70*/  LDL.LU R28, [R1+0x4cc] ;  /* 0x0004cc00011c7983 */ /* 0x001ea40000300800 */
[----:B--2---:R-:W-:-:S02]  /*9e80*/  F2FP.SATFINITE.E4M3.F32.PACK_AB_MERGE_C R28, R28, R25, RZ ;  /* 0x000000191c1c723e */ /* 0x004fc400048070ff */
        /* <DEDUP_REMOVED lines=18> */
[----:B0-----:R-:W3:Y:S02]  /*9fb0*/  LDL.LU R4, [R1+0x4b4] ;  /* 0x0004b40001047983 */ /* 0x001ee40000300800 */
[----:B---3--:R-:W-:-:S02]  /*9fc0*/  F2FP.SATFINITE.E4M3.F32.PACK_AB_MERGE_C R4, R4, R2, RZ ;  /* 0x000000020404723e */ /* 0x008fc400048070ff */
[----:B------:R-:W3:Y:S02]  /*9fd0*/  LDL.LU R2, [R1+0x4b0] ;  /* 0x0004b00001027983 */ /* 0x000ee40000300800 */
[----:B---3--:R-:W-:Y:S02]  /*9fe0*/  F2FP.SATFINITE.E4M3.F32.PACK_AB_MERGE_C R2, R2, R0, RZ ;  /* 0x000000000202723e */ /* 0x008fe400048070ff */
[----:B------:R-:W3:Y:S02]  /*9ff0*/  LDL.LU R0, [R1+0x4ac] ;  /* 0x0004ac0001007983 */ /* 0x000ee40000300800 */
[----:B---3--:R-:W-:Y:S02]  /*a000*/  F2FP.SATFINITE.E4M3.F32.PACK_AB_MERGE_C R0, R0, R3, RZ ;  /* 0x000000030000723e */ /* 0x008fe400048070ff */
[----:B------:R-:W3:Y:S02]  /*a010*/  LDL.LU R3, [R1+0x4a8] ;  /* 0x0004a80001037983 */ /* 0x000ee40000300800 */
[----:B---3--:R-:W-:-:S02]  /*a020*/  F2FP.SATFINITE.E4M3.F32.PACK_AB_MERGE_C R3, R3, R6, RZ ;  /* 0x000000060303723e */ /* 0x008fc400048070ff */
[----:B------:R-:W3:Y:S01]  /*a030*/  LDL.LU R6, [R1+0x4a4] ;  /* 0x0004a40001067983 */ /* 0x000ee20000300800 */
[----:B------:R-:W-:Y:S02]  /*a040*/  F2FP.SATFINITE.E4M3.F32.PACK_AB_MERGE_C R16, R16, R12, RZ ;  /* 0x0000000c1010723e */ /* 0x000fe400048070ff */
[----:B------:R-:W-:Y:S02]  /*a050*/  F2FP.SATFINITE.E4M3.F32.PACK_AB_MERGE_C R7, R7, R13, RZ ;  /* 0x0000000d0707723e */ /* 0x000fe400048070ff */
[----:B------:R-:W-:Y:S02]  /*a060*/  F2FP.SATFINITE.E4M3.F32.PACK_AB_MERGE_C R18, R18, R17, RZ ;  /* 0x000000111212723e */ /* 0x000fe400048070ff */
[----:B------:R-:W-:Y:S02]  /*a070*/  F2FP.SATFINITE.E4M3.F32.PACK_AB_MERGE_C R26, R26, R19, RZ ;  /* 0x000000131a1a723e */ /* 0x000fe400048070ff */
[----:B------:R-:W-:Y:S02]  /*a080*/  F2FP.SATFINITE.E4M3.F32.PACK_AB_MERGE_C R8, R8, R29, RZ ;  /* 0x0000001d0808723e */ /* 0x000fe400048070ff */
[----:B--2---:R-:W-:-:S02]  /*a090*/  F2FP.SATFINITE.E4M3.F32.PACK_AB_MERGE_C R24, R24, R9, RZ ;  /* 0x000000091818723e */ /* 0x004fc400048070ff */
[----:B------:R-:W-:Y:S02]  /*a0a0*/  F2FP.SATFINITE.E4M3.F32.PACK_AB_MERGE_C R22, R22, R10, RZ ;  /* 0x0000000a1616723e */ /* 0x000fe400048070ff */
[----:B------:R-:W-:Y:S02]  /*a0b0*/  F2FP.SATFINITE.E4M3.F32.PACK_AB_MERGE_C R28, R28, R21, RZ ;  /* 0x000000151c1c723e */ /* 0x000fe400048070ff */
[----:B------:R-:W-:Y:S02]  /*a0c0*/  F2FP.SATFINITE.E4M3.F32.PACK_AB_MERGE_C R11, R11, R20, RZ ;  /* 0x000000140b0b723e */ /* 0x000fe400048070ff */
[----:B------:R-:W-:Y:S02]  /*a0d0*/  F2FP.SATFINITE.E4M3.F32.PACK_AB_MERGE_C R15, R15, R14, RZ ;  /* 0x0000000e0f0f723e */ /* 0x000fe400048070ff */
[----:B---3--:R-:W-:Y:S02]  /*a0e0*/  F2FP.SATFINITE.E4M3.F32.PACK_AB_MERGE_C R5, R5, R6, RZ ;  /* 0x000000060505723e */ /* 0x008fe400048070ff */
[----:B------:R-:W2:Y:S04]  /*a0f0*/  LDL.LU R6, [R1+0x4a0] ;  /* 0x0004a00001067983 */ /* 0x000ea80000300800 */
[----:B------:R-:W3:Y:S04]  /*a100*/  LDL.LU R13, [R1+0x49c] ;  /* 0x00049c00010d7983 */ /* 0x000ee80000300800 */
[----:B------:R-:W2:Y:S04]  /*a110*/  LDL.LU R12, [R1+0x498] ;  /* 0x00049800010c7983 */ /* 0x000ea80000300800 */
[----:B------:R0:W-:Y:S04]  /*a120*/  STL [R1+0x8c], R16 ;  /* 0x00008c1001007387 */ /* 0x0001e80000100800 */
[----:B0-----:R-:W2:Y:S04]  /*a130*/  LDL.LU R16, [R1+0x494] ;  /* 0x0004940001107983 */ /* 0x001ea80000300800 */
[----:B------:R-:W2:Y:S04]  /*a140*/  LDL.LU R17, [R1+0x490] ;  /* 0x0004900001117983 */ /* 0x000ea80000300800 */
[----:B------:R0:W-:Y:S04]  /*a150*/  STL [R1+0x88], R18 ;  /* 0x0000881201007387 */ /* 0x0001e80000100800 */
[----:B------:R-:W2:Y:S04]  /*a160*/  LDL.LU R19, [R1+0x48c] ;  /* 0x00048c0001137983 */ /* 0x000ea80000300800 */
[----:B------:R1:W-:Y:S01]  /*a170*/  STL [R1+0x138], R26 ;  /* 0x0001381a01007387 */ /* 0x0003e20000100800 */
[----:B0-----:R-:W0:Y:S03]  /*a180*/  S2R R18, SR_TID.X ;  /* 0x0000000000127919 */ /* 0x001e260000002100 */
[----:B-1----:R-:W2:Y:S04]  /*a190*/  LDL.LU R26, [R1+0x488] ;  /* 0x00048800011a7983 */ /* 0x002ea80000300800 */
[----:B------:R-:W2:Y:S04]  /*a1a0*/  LDL.LU R29, [R1+0x484] ;  /* 0x00048400011d7983 */ /* 0x000ea80000300800 */
[----:B------:R1:W-:Y:S04]  /*a1b0*/  STL [R1+0x14c], R8 ;  /* 0x00014c0801007387 */ /* 0x0003e80000100800 */
[----:B-1----:R-:W2:Y:S04]  /*a1c0*/  LDL.LU R8, [R1+0x480] ;  /* 0x0004800001087983 */ /* 0x002ea80000300800 */
[----:B------:R-:W2:Y:S04]  /*a1d0*/  LDL.LU R9, [R1+0x47c] ;  /* 0x00047c0001097983 */ /* 0x000ea80000300800 */
[----:B------:R-:W-:Y:S04]  /*a1e0*/  STL [R1+0x134], R24 ;  /* 0x0001341801007387 */ /* 0x000fe80000100800 */
[----:B------:R-:W3:Y:S04]  /*a1f0*/  LDL.LU R10, [R1+0x478] ;  /* 0x00047800010a7983 */ /* 0x000ee80000300800 */
[----:B------:R1:W-:Y:S04]  /*a200*/  STL [R1+0x144], R22 ;  /* 0x0001441601007387 */ /* 0x0003e80000100800 */
[----:B-1----:R-:W3:Y:S04]  /*a210*/  LDL.LU R22, [R1+0x474] ;  /* 0x0004740001167983 */ /* 0x002ee80000300800 */
[----:B------:R-:W4:Y:S04]  /*a220*/  LDL.LU R21, [R1+0x470] ;  /* 0x0004700001157983 */ /* 0x000f280000300800 */
[----:B------:R1:W-:Y:S04]  /*a230*/  STL [R1+0x130], R28 ;  /* 0x0001301c01007387 */ /* 0x0003e80000100800 */
[----:B-1----:R-:W4:Y:S04]  /*a240*/  LDL.LU R28, [R1+0x10] ;  /* 0x00001000011c7983 */ /* 0x002f280000300800 */
[----:B------:R-:W4:Y:S04]  /*a250*/  LDL.LU R20, [R1+0x46c] ;  /* 0x00046c0001147983 */ /* 0x000f280000300800 */
[----:B------:R1:W-:Y:S04]  /*a260*/  STL [R1+0x13c], R11 ;  /* 0x00013c0b01007387 */ /* 0x0003e80000100800 */
[----:B-1----:R-:W4:Y:S04]  /*a270*/  LDL.LU R11, [R1+0x468] ;  /* 0x00046800010b7983 */ /* 0x002f280000300800 */
[----:B------:R-:W4:Y:S04]  /*a280*/  LDL.LU R14, [R1+0x464] ;  /* 0x00046400010e7983 */ /* 0x000f280000300800 */
[----:B------:R1:W-:Y:S04]  /*a290*/  STL [R1+0x15c], R15 ;  /* 0x00015c0f01007387 */ /* 0x0003e80000100800 */
[----:B-1----:R-:W4:Y:S01]  /*a2a0*/  LDL.LU R15, [R1+0x460] ;  /* 0x00046000010f7983 */ /* 0x002f220000300800 */
[----:B0-----:R-:W-:Y:S01]  /*a2b0*/  IMAD.SHL.U32 R24, R18, 0x200, RZ ;  /* 0x0000020012187824 */ /* 0x001fe200078e00ff */
[----:B------:R-:W-:-:S04]  /*a2c0*/  LOP3.LUT R23, R23, 0x80, RZ, 0xc0, !PT ;  /* 0x0000008017177812 */ /* 0x000fc800078ec0ff */
[----:B------:R-:W-:Y:S02]  /*a2d0*/  LOP3.LUT R24, R24, 0x1000, RZ, 0xc0, !PT ;  /* 0x0000100018187812 */ /* 0x000fe400078ec0ff */
[----:B------:R-:W-:Y:S01]  /*a2e0*/  F2FP.SATFINITE.E4M3.F32.PACK_AB_MERGE_C R27, R27, R25, RZ ;  /* 0x000000191b1b723e */ /* 0x000fe200048070ff */
[C---:B------:R-:W-:Y:S01]  /*a2f0*/  IMAD.SHL.U32 R25, R18.reuse, 0x100, RZ ;  /* 0x0000010012197824 */ /* 0x040fe200078e00ff */
[----:B------:R-:W-:Y:S01]  /*a300*/  IADD3 R23, PT, PT, R23, UR4, R24 ;  /* 0x0000000417177c10 */ /* 0x000fe2000fffe018 */
[----:B------:R-:W-:Y:S02]  /*a310*/  IMAD.SHL.U32 R24, R18, 0x10, RZ ;  /* 0x0000001012187824 */ /* 0x000fe400078e00ff */
[----:B------:R2:W-:Y:S02]  /*a320*/  STL [R1+0x154], R27 ;  /* 0x0001541b01007387 */ /* 0x0005e40000100800 */
[----:B--2---:R-:W-:Y:S02]  /*a330*/  LOP3.LUT R27, R9, 0xffff, RZ, 0xc0, !PT ;  /* 0x0000ffff091b7812 */ /* 0x004fe400078ec0ff */
[----:B---3--:R-:W-:-:S02]  /*a340*/  LOP3.LUT R22, R22, 0xffff, RZ, 0xc0, !PT ;  /* 0x0000ffff16167812 */ /* 0x008fc400078ec0ff */
[----:B----4-:R-:W-:Y:S02]  /*a350*/  LOP3.LUT R21, R21, 0xffff, RZ, 0xc0, !PT ;  /* 0x0000ffff15157812 */ /* 0x010fe400078ec0ff */
[----:B------:R-:W-:Y:S02]  /*a360*/  LOP3.LUT R11, R11, 0xffff, RZ, 0xc0, !PT ;  /* 0x0000ffff0b0b7812 */ /* 0x000fe400078ec0ff */
[----:B------:R-:W-:Y:S02]  /*a370*/  LOP3.LUT R14, R14, 0xffff, RZ, 0xc0, !PT ;  /* 0x0000ffff0e0e7812 */ /* 0x000fe400078ec0ff */
[----:B------:R-:W-:Y:S02]  /*a380*/  LOP3.LUT R18, R15, 0xffff, RZ, 0xc0, !PT ;  /* 0x0000ffff0f127812 */ /* 0x000fe400078ec0ff */
[----:B------:R-:W-:Y:S02]  /*a390*/  LOP3.LUT R15, R10, 0xffff, RZ, 0xc0, !PT ;  /* 0x0000ffff0a0f7812 */ /* 0x000fe400078ec0ff */
[----:B------:R-:W-:Y:S01]  /*a3a0*/  LOP3.LUT R10, R8, 0xffff, RZ, 0xc0, !PT ;  /* 0x0000ffff080a7812 */ /* 0x000fe200078ec0ff */
[----:B------:R-:W-:Y:S04]  /*a3b0*/  STL [R1+0x1c], R18 ;  /* 0x00001c1201007387 */ /* 0x000fe80000100800 */
[----:B------:R0:W-:Y:S04]  /*a3c0*/  STL [R1+0x14], R11 ;  /* 0x0000140b01007387 */ /* 0x0001e80000100800 */
[----:B------:R-:W-:Y:S04]  /*a3d0*/  STL [R1+0x18], R14 ;  /* 0x0000180e01007387 */ /* 0x000fe80000100800 */
[----:B------:R1:W-:Y:S04]  /*a3e0*/  STL [R1+0x2c], R15 ;  /* 0x00002c0f01007387 */ /* 0x0003e80000100800 */
[----:B------:R2:W-:Y:S01]  /*a3f0*/  STL [R1+0x28], R27 ;  /* 0x0000281b01007387 */ /* 0x0005e20000100800 */
[----:B0-----:R-:W-:-:S03]  /*a400*/  PRMT R11, R18, 0x3340, R11 ;  /* 0x00003340120b7816 */ /* 0x001fc6000000000b */
[----:B------:R0:W-:Y:S01]  /*a410*/  STL [R1+0x24], R10 ;  /* 0x0000240a01007387 */ /* 0x0001e20000100800 */
[----:B-1----:R-:W-:-:S03]  /*a420*/  PRMT R15, R15, 0x3340, R27 ;  /* 0x000033400f0f7816 */ /* 0x002fc6000000001b */
[----:B------:R1:W-:Y:S04]  /*a430*/  STL [R1+0x444], R21 ;  /* 0x0004441501007387 */ /* 0x0003e80000100800 */
[----:B------:R-:W-:Y:S04]  /*a440*/  STL [R1+0x448], R22 ;  /* 0x0004481601007387 */ /* 0x000fe80000100800 */
[----:B------:R-:W3:Y:S04]  /*a450*/  LDL.LU R18, [R1+0x45c] ;  /* 0x00045c0001127983 */ /* 0x000ee80000300800 */
[----:B--2---:R-:W2:Y:S01]  /*a460*/  LDL.LU R27, [R1+0x458] ;  /* 0x00045800011b7983 */ /* 0x004ea20000300800 */
[----:B------:R-:W-:-:S02]  /*a470*/  LOP3.LUT R20, R20, 0xffff, RZ, 0xc0, !PT ;  /* 0x0000ffff14147812 */ /* 0x000fc400078ec0ff */
[--C-:B------:R-:W-:Y:S02]  /*a480*/  PRMT R8, R21, 0x3340, R1.reuse ;  /* 0x0000334015087816 */ /* 0x100fe40000000001 */
[--C-:B------:R-:W-:Y:S02]  /*a490*/  PRMT R9, R22, 0x3340, R1.reuse ;  /* 0x0000334016097816 */ /* 0x100fe40000000001 */
[----:B------:R-:W-:Y:S02]  /*a4a0*/  PRMT R14, R14, 0x3340, R20 ;  /* 0x000033400e0e7816 */ /* 0x000fe40000000014 */
[----:B0-----:R-:W-:Y:S02]  /*a4b0*/  PRMT R10, R10, 0x3340, R1 ;  /* 0x000033400a0a7816 */ /* 0x001fe40000000001 */
[----:B-1----:R-:W-:Y:S02]  /*a4c0*/  PRMT R21, R11, 0x5410, R8 ;  /* 0x000054100b157816 */ /* 0x002fe40000000008 */
[----:B------:R-:W-:-:S02]  /*a4d0*/  LOP3.LUT R24, R24, 0x70, RZ, 0xc0, !PT ;  /* 0x0000007018187812 */ /* 0x000fc400078ec0ff */
[----:B------:R-:W-:Y:S02]  /*a4e0*/  PRMT R11, R14, 0x5410, R9 ;  /* 0x000054100e0b7816 */ /* 0x000fe40000000009 */
[----:B------:R-:W-:Y:S02]  /*a4f0*/  LOP3.LUT R25, R25, 0x6000, RZ, 0xc0, !PT ;  /* 0x0000600019197812 */ /* 0x000fe400078ec0ff */
[----:B------:R-:W-:Y:S01]  /*a500*/  PRMT R8, R15, 0x5410, R10 ;  /* 0x000054100f087816 */ /* 0x000fe2000000000a */
[----:B------:R0:W-:Y:S01]  /*a510*/  STL [R1+0xa0], R21 ;  /* 0x0000a01501007387 */ /* 0x0001e20000100800 */
[----:B------:R-:W-:Y:S02]  /*a520*/  IADD3 R23, PT, PT, R24, R23, R25 ;  /* 0x0000001718177210 */ /* 0x000fe40007ffe019 */
[----:B------:R-:W-:Y:S01]  /*a530*/  LOP3.LUT R9, R28, 0xffff, RZ, 0xc0, !PT ;  /* 0x0000ffff1c097812 */ /* 0x000fe200078ec0ff */
[----:B------:R2:W-:Y:S01]  /*a540*/  STL [R1+0xa4], R11 ;  /* 0x0000a40b01007387 */ /* 0x0005e20000100800 */
[----:B------:R-:W-:-:S02]  /*a550*/  LOP3.LUT R19, R19, 0xffff, RZ, 0xc0, !PT ;  /* 0x0000ffff13137812 */ /* 0x000fc400078ec0ff */
[----:B------:R-:W-:Y:S01]  /*a560*/  LOP3.LUT R17, R17, 0xffff, RZ, 0xc0, !PT ;  /* 0x0000ffff11117812 */ /* 0x000fe200078ec0ff */
[----:B------:R-:W4:Y:S01]  /*a570*/  LDL.LU R24, [R1+0x84] ;  /* 0x0000840001187983 */ /* 0x000f220000300800 */
[----:B------:R-:W-:Y:S02]  /*a580*/  LOP3.LUT R10, R16, 0xffff, RZ, 0xc0, !PT ;  /* 0x0000ffff100a7812 */ /* 0x000fe400078ec0ff */
[----:B0-----:R-:W-:Y:S01]  /*a590*/  LOP3.LUT R21, R4, 0xffff, RZ, 0xc0, !PT ;  /* 0x0000ffff04157812 */ /* 0x001fe200078ec0ff */
[----:B------:R0:W-:Y:S01]  /*a5a0*/  STL [R1+0xa8], R8 ;  /* 0x0000a80801007387 */ /* 0x0001e20000100800 */
[----:B------:R-:W-:-:S03]  /*a5b0*/  LOP3.LUT R22, R0, 0xffff, RZ, 0xc0, !PT ;  /* 0x0000ffff00167812 */ /* 0x000fc600078ec0ff */
[----:B------:R-:W4:Y:S01]  /*a5c0*/  LDL.LU R28, [R1+0x80] ;  /* 0x00008000011c7983 */ /* 0x000f220000300800 */
[----:B------:R-:W-:-:S03]  /*a5d0*/  LOP3.LUT R13, R13, 0xffff, RZ, 0xc0, !PT ;  /* 0x0000ffff0d0d7812 */ /* 0x000fc600078ec0ff */
[----:B------:R-:W4:Y:S01]  /*a5e0*/  LDL.LU R25, [R1+0x58] ;  /* 0x0000580001197983 */ /* 0x000f220000300800 */
[----:B------:R-:W-:Y:S02]  /*a5f0*/  PRMT R16, R19, 0x3340, R10 ;  /* 0x0000334013107816 */ /* 0x000fe4000000000a */
[--C-:B------:R-:W-:Y:S02]  /*a600*/  PRMT R4, R13, 0x3340, R1.reuse ;  /* 0x000033400d047816 */ /* 0x100fe40000000001 */
[----:B---3--:R-:W-:Y:S02]  /*a610*/  LOP3.LUT R18, R18, 0xffff, RZ, 0xc0, !PT ;  /* 0x0000ffff12127812 */ /* 0x008fe400078ec0ff */
[----:B--2---:R-:W-:Y:S02]  /*a620*/  LOP3.LUT R11, R27, 0xffff, RZ, 0xc0, !PT ;  /* 0x0000ffff1b0b7812 */ /* 0x004fe400078ec0ff */
[----:B------:R-:W2:Y:S01]  /*a630*/  LDL.LU R27, [R1+0x30] ;  /* 0x00003000011b7983 */ /* 0x000ea20000300800 */
[----:B------:R-:W-:-:S02]  /*a640*/  PRMT R0, R18, 0x3340, R1 ;  /* 0x0000334012007816 */ /* 0x000fc40000000001 */
[----:B0-----:R-:W-:Y:S01]  /*a650*/  PRMT R8, R9, 0x3340, R11 ;  /* 0x0000334009087816 */ /* 0x001fe2000000000b */
[----:B------:R0:W-:Y:S04]  /*a660*/  STL [R1+0x20], R19 ;  /* 0x0000201301007387 */ /* 0x0001e80000100800 */
[----:B------:R-:W-:Y:S04]  /*a670*/  STL [R1+0x10], R17 ;  /* 0x0000101101007387 */ /* 0x000fe80000100800 */
[----:B------:R1:W-:Y:S01]  /*a680*/  STL [R1+0x44], R21 ;  /* 0x0000441501007387 */ /* 0x0003e20000100800 */
[----:B0-----:R-:W-:-:S03]  /*a690*/  PRMT R19, R21, 0x3340, R22 ;  /* 0x0000334015137816 */ /* 0x001fc60000000016 */
[----:B------:R-:W-:Y:S01]  /*a6a0*/  STL [R1+0x40], R22 ;  /* 0x0000401601007387 */ /* 0x000fe20000100800 */
[----:B-1----:R-:W-:-:S03]  /*a6b0*/  PRMT R21, R8, 0x5410, R0 ;  /* 0x0000541008157816 */ /* 0x002fc60000000000 */
[----:B------:R-:W3:Y:S04]  /*a6c0*/  LDL.LU R8, [R1+0x54] ;  /* 0x0000540001087983 */ /* 0x000ee80000300800 */
[----:B------:R-:W3:Y:S04]  /*a6d0*/  LDL.LU R0, [R1+0x50] ;  /* 0x0000500001007983 */ /* 0x000ee80000300800 */
[----:B------:R0:W-:Y:S02]  /*a6e0*/  STL [R1+0x90], R21 ;  /* 0x0000901501007387 */ /* 0x0001e40000100800 */
[----:B0-----:R-:W-:-:S02]  /*a6f0*/  PRMT R21, R16, 0x5410, R4 ;  /* 0x0000541010157816 */ /* 0x001fc40000000004 */
[----:B------:R-:W3:Y:S01]  /*a700*/  LDL.LU R4, [R1+0x5c] ;  /* 0x00005c0001047983 */ /* 0x000ee20000300800 */
[----:B------:R-:W-:Y:S02]  /*a710*/  LOP3.LUT R12, R12, 0xffff, RZ, 0xc0, !PT ;  /* 0x0000ffff0c0c7812 */ /* 0x000fe400078ec0ff */
[----:B------:R-:W-:Y:S02]  /*a720*/  LOP3.LUT R15, R6, 0xffff, RZ, 0xc0, !PT ;  /* 0x0000ffff060f7812 */ /* 0x000fe400078ec0ff */
[----:B------:R-:W-:Y:S02]  /*a730*/  LOP3.LUT R14, R5, 0xffff, RZ, 0xc0, !PT ;  /* 0x0000ffff050e7812 */ /* 0x000fe400078ec0ff */
[--C-:B------:R-:W-:Y:S02]  /*a740*/  PRMT R5, R15, 0x3340, R1.reuse ;  /* 0x000033400f057816 */ /* 0x100fe40000000001 */
[----:B------:R-:W-:Y:S02]  /*a750*/  PRMT R17, R17, 0x3340, R12 ;  /* 0x0000334011117816 */ /* 0x000fe4000000000c */
[----:B------:R-:W-:-:S02]  /*a760*/  PRMT R6, R14, 0x3340, R1 ;  /* 0x000033400e067816 */ /* 0x000fc40000000001 */
[----:B------:R-:W-:Y:S01]  /*a770*/  PRMT R16, R17, 0x5410, R5 ;  /* 0x0000541011107816 */ /* 0x000fe20000000005 */
[----:B------:R0:W-:Y:S01]  /*a780*/  STL [R1+0x94], R21 ;  /* 0x0000941501007387 */ /* 0x0001e20000100800 */
[----:B------:R-:W-:Y:S02]  /*a790*/  PRMT R5, R19, 0x5410, R6 ;  /* 0x0000541013057816 */ /* 0x000fe40000000006 */
[----:B----4-:R-:W-:Y:S02]  /*a7a0*/  LOP3.LUT R24, R24, 0xffff, RZ, 0xc0, !PT ;  /* 0x0000ffff18187812 */ /* 0x010fe400078ec0ff */
[----:B------:R-:W-:Y:S02]  /*a7b0*/  LOP3.LUT R28, R28, 0xffff, RZ, 0xc0, !PT ;  /* 0x0000ffff1c1c7812 */ /* 0x000fe400078ec0ff */
[----:B------:R-:W-:Y:S01]  /*a7c0*/  LOP3.LUT R25, R25, 0xffff, RZ, 0xc0, !PT ;  /* 0x0000ffff19197812 */ /* 0x000fe200078ec0ff */
[----:B0-----:R-:W4:Y:S04]  /*a7d0*/  LDL.LU R21, [R1+0x8] ;  /* 0x0000080001157983 */ /* 0x001f280000300800 */
[----:B------:R0:W-:Y:S04]  /*a7e0*/  STL [R1+0x9c], R16 ;  /* 0x00009c1001007387 */ /* 0x0001e80000100800 */
[----:B------:R-:W4:Y:S01]  /*a7f0*/  LDL.LU R22, [R1] ;  /* 0x0000000001167983 */ /* 0x000f220000300800 */
[----:B------:R-:W-:-:S03]  /*a800*/  LOP3.LUT R17, R2, 0xffff, RZ, 0xc0, !PT ;  /* 0x0000ffff02117812 */ /* 0x000fc600078ec0ff */
[----:B------:R3:W-:Y:S01]  /*a810*/  STL [R1+0x98], R5 ;  /* 0x0000980501007387 */ /* 0x0007e20000100800 */
[----:B------:R-:W-:Y:S02]  /*a820*/  LOP3.LUT R19, R3, 0xffff, RZ, 0xc0, !PT ;  /* 0x0000ffff03137812 */ /* 0x000fe400078ec0ff */
[----:B0-----:R-:W-:Y:S01]  /*a830*/  LOP3.LUT R16, R7, 0xffff, RZ, 0xc0, !PT ;  /* 0x0000ffff07107812 */ /* 0x001fe200078ec0ff */
[----:B------:R-:W-:Y:S01]  /*a840*/  STL [R1+0x4c], R24 ;  /* 0x00004c1801007387 */ /* 0x000fe20000100800 */
[----:B------:R-:W-:-:S03]  /*a850*/  LOP3.LUT R29, R29, 0xffff, RZ, 0xc0, !PT ;  /* 0x0000ffff1d1d7812 */ /* 0x000fc600078ec0ff */
[----:B------:R-:W-:Y:S04]  /*a860*/  STL [R1+0x60], R28 ;  /* 0x0000601c01007387 */ /* 0x000fe80000100800 */
[----:B------:R-:W-:Y:S01]  /*a870*/  STL [R1+0x58], R25 ;  /* 0x0000581901007387 */ /* 0x000fe20000100800 */
[----:B--2---:R-:W-:Y:S02]  /*a880*/  LOP3.LUT R27, R27, 0xffff, RZ, 0xc0, !PT ;  /* 0x0000ffff1b1b7812 */ /* 0x004fe400078ec0ff */
[----:B---3--:R-:W-:Y:S02]  /*a890*/  LOP3.LUT R5, R0, 0xffff, RZ, 0xc0, !PT ;  /* 0x0000ffff00057812 */ /* 0x008fe400078ec0ff */
[--C-:B------:R-:W-:Y:S02]  /*a8a0*/  PRMT R0, R16, 0x3340, R1.reuse ;  /* 0x0000334010007816 */ /* 0x100fe40000000001 */
[----:B------:R-:W-:Y:S01]  /*a8b0*/  PRMT R3, R5, 0x3340, R1 ;  /* 0x0000334005037816 */ /* 0x000fe20000000001 */
[----:B------:R0:W-:Y:S01]  /*a8c0*/  STL [R1+0x48], R5 ;  /* 0x0000480501007387 */ /* 0x0001e20000100800 */
[----:B------:R-:W-:-:S03]  /*a8d0*/  LOP3.LUT R8, R8, 0xffff, RZ, 0xc0, !PT ;  /* 0x0000ffff08087812 */ /* 0x000fc600078ec0ff */
[----:B------:R1:W-:Y:S01]  /*a8e0*/  STL [R1+0x70], R27 ;  /* 0x0000701b01007387 */ /* 0x0003e20000100800 */
[----:B------:R-:W-:Y:S02]  /*a8f0*/  LOP3.LUT R6, R4, 0xffff, RZ, 0xc0, !PT ;  /* 0x0000ffff04067812 */ /* 0x000fe400078ec0ff */
[----:B------:R-:W-:Y:S02]  /*a900*/  LOP3.LUT R4, R26, 0xffff, RZ, 0xc0, !PT ;  /* 0x0000ffff1a047812 */ /* 0x000fe400078ec0ff */
[----:B0-----:R-:W-:Y:S01]  /*a910*/  PRMT R5, R17, 0x3340, R19 ;  /* 0x0000334011057816 */ /* 0x001fe20000000013 */
[----:B------:R0:W-:Y:S01]  /*a920*/  STL [R1+0x6c], R29 ;  /* 0x00006c1d01007387 */ /* 0x0001e20000100800 */
[----:B------:R-:W-:Y:S02]  /*a930*/  PRMT R7, R24, 0x3340, R6 ;  /* 0x0000334018077816 */ /* 0x000fe40000000006 */
[----:B-1----:R-:W-:Y:S01]  /*a940*/  PRMT R27, R27, 0x3340, R29 ;  /* 0x000033401b1b7816 */ /* 0x002fe2000000001d */
[----:B------:R-:W-:Y:S01]  /*a950*/  STL [R1+0x68], R4 ;  /* 0x0000680401007387 */ /* 0x000fe20000100800 */
[----:B------:R-:W-:-:S02]  /*a960*/  PRMT R26, R28, 0x3340, R25 ;  /* 0x000033401c1a7816 */ /* 0x000fc40000000019 */
[----:B------:R-:W-:Y:S01]  /*a970*/  PRMT R2, R8, 0x3340, R1 ;  /* 0x0000334008027816 */ /* 0x000fe20000000001 */
[----:B------:R-:W2:Y:S01]  /*a980*/  LDL.LU R24, [R1+0x454] ;  /* 0x0004540001187983 */ /* 0x000ea20000300800 */
[----:B0-----:R-:W-:-:S03]  /*a990*/  PRMT R29, R5, 0x5410, R0 ;  /* 0x00005410051d7816 */ /* 0x001fc60000000000 */
[----:B------:R-:W3:Y:S04]  /*a9a0*/  LDL.LU R25, [R1+0x450] ;  /* 0x0004500001197983 */ /* 0x000ee80000300800 */
[----:B------:R-:W2:Y:S04]  /*a9b0*/  LDL.LU R28, [R1+0x44c] ;  /* 0x00044c00011c7983 */ /* 0x000ea80000300800 */
[----:B------:R-:W3:Y:S04]  /*a9c0*/  LDL.LU R5, [R1+0x34] ;  /* 0x0000340001057983 */ /* 0x000ee80000300800 */
[----:B------:R-:W3:Y:S04]  /*a9d0*/  LDL.LU R0, [R1+0x4] ;  /* 0x0000040001007983 */ /* 0x000ee80000300800 */
[----:B------:R0:W-:Y:S02]  /*a9e0*/  STL [R1+0x80], R29 ;  /* 0x0000801d01007387 */ /* 0x0001e40000100800 */
[----:B0-----:R-:W-:-:S02]  /*a9f0*/  PRMT R29, R7, 0x5410, R2 ;  /* 0x00005410071d7816 */ /* 0x001fc40000000002 */
[----:B------:R-:W3:Y:S04]  /*aa00*/  LDL.LU R2, [R1+0x3c] ;  /* 0x00003c0001027983 */ /* 0x000ee80000300800 */
[----:B------:R-:W3:Y:S04]  /*aa10*/  LDL.LU R7, [R1+0x38] ;  /* 0x0000380001077983 */ /* 0x000ee80000300800 */
[----:B------:R0:W-:Y:S04]  /*aa20*/  STL [R1+0x7c], R29 ;  /* 0x00007c1d01007387 */ /* 0x0001e80000100800 */
[----:B0-----:R-:W3:Y:S01]  /*aa30*/  LDL.LU R29, [R1+0x3d4] ;  /* 0x0003d400011d7983 */ /* 0x001ee20000300800 */
[----:B------:R-:W-:-:S02]  /*aa40*/  PRMT R4, R4, 0x3340, R1 ;  /* 0x0000334004047816 */ /* 0x000fc40000000001 */
[----:B------:R-:W-:Y:S02]  /*aa50*/  PRMT R26, R26, 0x5410, R3 ;  /* 0x000054101a1a7816 */ /* 0x000fe40000000003 */
[----:B------:R-:W-:Y:S02]  /*aa60*/  PRMT R3, R27, 0x5410, R4 ;  /* 0x000054101b037816 */ /* 0x000fe40000000004 */
[----:B----4-:R-:W-:Y:S01]  /*aa70*/  LOP3.LUT R21, R21, 0xffff, RZ, 0xc0, !PT ;  /* 0x0000ffff15157812 */ /* 0x010fe200078ec0ff */
[----:B------:R0:W-:Y:S01]  /*aa80*/  STL [R1+0x78], R26 ;  /* 0x0000781a01007387 */ /* 0x0001e20000100800 */
[----:B------:R-:W-:-:S03]  /*aa90*/  LOP3.LUT R22, R22, 0xffff, RZ, 0xc0, !PT ;  /* 0x0000ffff16167812 */ /* 0x000fc600078ec0ff */
[----:B------:R1:W-:Y:S04]  /*aaa0*/  STL [R1+0x74], R3 ;  /* 0x0000740301007387 */ /* 0x0003e80000100800 */
[----:B------:R-:W-:Y:S04]  /*aab0*/  STL [R1+0x38], R21 ;  /* 0x0000381501007387 */ /* 0x000fe80000100800 */
[----:B------:R-:W-:Y:S01]  /*aac0*/  STL [R1+0x34], R22 ;  /* 0x0000341601007387 */ /* 0x000fe20000100800 */
[----:B--2---:R-:W-:Y:S02]  /*aad0*/  LOP3.LUT R27, R28, 0xffff, RZ, 0xc0, !PT ;  /* 0x0000ffff1c1b7812 */ /* 0x004fe400078ec0ff */
[----:B---3--:R-:W-:-:S02]  /*aae0*/  LOP3.LUT R4, R5, 0xffff, RZ, 0xc0, !PT ;  /* 0x0000ffff05047812 */ /* 0x008fc400078ec0ff */
[----:B------:R-:W-:Y:S02]  /*aaf0*/  LOP3.LUT R5, R25, 0xffff, RZ, 0xc0, !PT ;  /* 0x0000ffff19057812 */ /* 0x000fe400078ec0ff */
[----:B0-----:R-:W-:Y:S02]  /*ab00*/  LOP3.LUT R26, R0, 0xffff, RZ, 0xc0, !PT ;  /* 0x0000ffff001a7812 */ /* 0x001fe400078ec0ff */
[----:B------:R-:W-:Y:S01]  /*ab10*/  PRMT R0, R4, 0x3340, R1 ;  /* 0x0000334004007816 */ /* 0x000fe20000000001 */
[----:B------:R-:W-:Y:S01]  /*ab20*/  STL [R1+0xc], R5 ;  /* 0x00000c0501007387 */ /* 0x000fe20000100800 */
[----:B------:R-:W-:-:S03]  /*ab30*/  PRMT R25, R21, 0x3340, R22 ;  /* 0x0000334015197816 */ /* 0x000fc60000000016 */
[----:B------:R0:W-:Y:S01]  /*ab40*/  STL [R1+0x5c], R26 ;  /* 0x00005c1a01007387 */ /* 0x0001e20000100800 */
[----:B------:R-:W-:Y:S02]  /*ab50*/  LOP3.LUT R2, R2, 0xffff, RZ, 0xc0, !PT ;  /* 0x0000ffff02027812 */ /* 0x000fe400078ec0ff */
[----:B-1----:R-:W-:Y:S02]  /*ab60*/  LOP3.LUT R3, R7, 0xffff, RZ, 0xc0, !PT ;  /* 0x0000ffff07037812 */ /* 0x002fe400078ec0ff */
[----:B------:R-:W-:Y:S02]  /*ab70*/  LOP3.LUT R7, R24, 0xffff, RZ, 0xc0, !PT ;  /* 0x0000ffff18077812 */ /* 0x000fe400078ec0ff */
[----:B------:R-:W-:Y:S02]  /*ab80*/  PRMT R24, R2, 0x3340, R3 ;  /* 0x0000334002187816 */ /* 0x000fe40000000003 */
[----:B0-----:R-:W-:Y:S01]  /*ab90*/  PRMT R26, R26, 0x3340, R27 ;  /* 0x000033401a1a7816 */ /* 0x001fe2000000001b */
[----:B------:R0:W-:Y:S01]  /*aba0*/  STL [R1+0x3c], R7 ;  /* 0x00003c0701007387 */ /* 0x0001e20000100800 */
[----:B------:R-:W-:-:S03]  /*abb0*/  PRMT R5, R5, 0x3340, R1 ;  /* 0x0000334005057816 */ /* 0x000fc60000000001 */
[----:B------:R1:W-:Y:S04]  /*abc0*/  STL [R1+0x30], R27 ;  /* 0x0000301b01007387 */ /* 0x0003e80000100800 */
[----:B------:R-:W2:Y:S01]  /*abd0*/  LDL.LU R28, [R1+0x24] ;  /* 0x00002400011c7983 */ /* 0x000ea20000300800 */
[----:B0-----:R-:W-:-:S03]  /*abe0*/  PRMT R7, R7, 0x3340, R1 ;  /* 0x0000334007077816 */ /* 0x001fc60000000001 */
[----:B------:R-:W3:Y:S01]  /*abf0*/  LDL.LU R22, [R1+0x448] ;  /* 0x0004480001167983 */ /* 0x000ee20000300800 */
[----:B-1----:R-:W-:Y:S02]  /*ac00*/  LOP3.LUT R27, R29, 0x300, RZ, 0xc0, !PT ;  /* 0x000003001d1b7812 */ /* 0x002fe400078ec0ff */
[----:B------:R-:W-:Y:S01]  /*ac10*/  PRMT R29, R24, 0x5410, R0 ;  /* 0x00005410181d7816 */ /* 0x000fe20000000000 */
[----:B------:R-:W4:Y:S01]  /*ac20*/  LDL.LU R21, [R1+0x444] ;  /* 0x0004440001157983 */ /* 0x000f220000300800 */
[----:B------:R-:W-:-:S03]  /*ac30*/  PRMT R0, R25, 0x5410, R5 ;  /* 0x0000541019007816 */ /* 0x000fc60000000005 */
[----:B------:R-:W2:Y:S04]  /*ac40*/  LDL.LU R24, [R1+0x18] ;  /* 0x0000180001187983 */ /* 0x000ea80000300800 */
[----:B------:R0:W-:Y:S04]  /*ac50*/  STL [R1+0x64], R29 ;  /* 0x0000641d01007387 */ /* 0x0001e80000100800 */
[----:B------:R-:W3:Y:S04]  /*ac60*/  LDL.LU R5, [R1+0x1c] ;  /* 0x00001c0001057983 */ /* 0x000ee80000300800 */
[----:B------:R-:W4:Y:S01]  /*ac70*/  LDL.LU R25, [R1+0x28] ;  /* 0x0000280001197983 */ /* 0x000f220000300800 */
[----:B0-----:R-:W-:-:S03]  /*ac80*/  PRMT R29, R26, 0x5410, R7 ;  /* 0x000054101a1d7816 */ /* 0x001fc60000000007 */
[----:B------:R0:W-:Y:S04]  /*ac90*/  STL [R1+0x54], R0 ;  /* 0x0000540001007387 */ /* 0x0001e80000100800 */
[----:B------:R-:W4:Y:S04]  /*aca0*/  LDL.LU R7, [R1+0x14] ;  /* 0x0000140001077983 */ /* 0x000f280000300800 */
[----:B------:R1:W-:Y:S01]  /*acb0*/  STL [R1+0x438], R29 ;  /* 0x0004381d01007387 */ /* 0x0003e20000100800 */
[----:B0-----:R-:W-:Y:S01]  /*acc0*/  IMAD.IADD R0, R27, 0x1, R23 ;  /* 0x000000011b007824 */ /* 0x001fe200078e0217 */
[----:B------:R-:W-:-:S02]  /*acd0*/  SHF.R.U32.HI R20, RZ, 0x8, R20 ;  /* 0x00000008ff147819 */ /* 0x000fc40000011614 */
[----:B-1----:R-:W4:Y:S04]  /*ace0*/  LDL.LU R29, [R1+0x2c] ;  /* 0x00002c00011d7983 */ /* 0x002f280000300800 */
[----:B------:R0:W-:Y:S01]  /*acf0*/  STL [R1+0x43c], R0 ;  /* 0x00043c0001007387 */ /* 0x0001e20000100800 */
[----:B------:R-:W-:-:S03]  /*ad00*/  LOP3.LUT R20, R20, 0xffff, RZ, 0xc0, !PT ;  /* 0x0000ffff14147812 */ /* 0x000fc600078ec0ff */
[----:B------:R-:W4:Y:S04]  /*ad10*/  LDL.LU R27, [R1+0x20] ;  /* 0x00002000011b7983 */ /* 0x000f280000300800 */
[----:B------:R-:W4:Y:S01]  /*ad20*/  LDL.LU R26, [R1+0x10] ;  /* 0x00001000011a7983 */ /* 0x000f220000300800 */
[----:B--2---:R-:W-:Y:S02]  /*ad30*/  SHF.R.U32.HI R23, RZ, 0x8, R24 ;  /* 0x00000008ff177819 */ /* 0x004fe40000011618 */
[----:B---3--:R-:W-:Y:S02]  /*ad40*/  SHF.R.U32.HI R5, RZ, 0x8, R5 ;  /* 0x00000008ff057819 */ /* 0x008fe40000011605 */
[----:B------:R-:W-:Y:S02]  /*ad50*/  LOP3.LUT R23, R23, 0xffff, RZ, 0xc0, !PT ;  /* 0x0000ffff17177812 */ /* 0x000fe400078ec0ff */
[----:B------:R-:W-:-:S02]  /*ad60*/  LOP3.LUT R24, R5, 0xffff, RZ, 0xc0, !PT ;  /* 0x0000ffff05187812 */ /* 0x000fc400078ec0ff */
[----:B----4-:R-:W-:-:S04]  /*ad70*/  SHF.R.U32.HI R7, RZ, 0x8, R7 ;  /* 0x00000008ff077819 */ /* 0x010fc80000011607 */
[----:B------:R-:W-:Y:S02]  /*ad80*/  LOP3.LUT R7, R7, 0xffff, RZ, 0xc0, !PT ;  /* 0x0000ffff07077812 */ /* 0x000fe400078ec0ff */
[----:B0-----:R-:W-:Y:S02]  /*ad90*/  PRMT R0, R23, 0x3340, R20 ;  /* 0x0000334017007816 */ /* 0x001fe40000000014 */
[----:B------:R-:W-:Y:S02]  /*ada0*/  PRMT R7, R24, 0x3340, R7 ;  /* 0x0000334018077816 */ /* 0x000fe40000000007 */
[----:B------:R-:W-:-:S03]  /*adb0*/  SHF.R.U32.HI R20, RZ, 0x8, R28 ;  /* 0x00000008ff147819 */ /* 0x000fc6000001161c */
[----:B------:R-:W-:Y:S04]  /*adc0*/  STL [R1+0x4], R7 ;  /* 0x0000040701007387 */ /* 0x000fe80000100800 */
[----:B------:R0:W-:Y:S04]  /*add0*/  STL [R1+0x440], R0 ;  /* 0x0004400001007387 */ /* 0x0001e80000100800 */
[----:B0-----:R-:W2:Y:S04]  /*ade0*/  LDL.LU R0, [R1+0x44] ;  /* 0x0000440001007983 */ /* 0x001ea80000300800 */
[----:B------:R-:W3:Y:S01]  /*adf0*/  LDL.LU R28, [R1+0x40] ;  /* 0x00004000011c7983 */ /* 0x000ee20000300800 */
[----:B------:R-:W-:-:S02]  /*ae00*/  SHF.R.U32.HI R22, RZ, 0x8, R22 ;  /* 0x00000008ff167819 */ /* 0x000fc40000011616 */
[----:B------:R-:W-:Y:S02]  /*ae10*/  SHF.R.U32.HI R9, RZ, 0x8, R9 ;  /* 0x00000008ff097819 */ /* 0x000fe40000011609 */
[----:B------:R-:W-:Y:S02]  /*ae20*/  SHF.R.U32.HI R11, RZ, 0x8, R11 ;  /* 0x00000008ff0b7819 */ /* 0x000fe4000001160b */
[----:B------:R-:W-:Y:S02]  /*ae30*/  SHF.R.U32.HI R21, RZ, 0x8, R21 ;  /* 0x00000008ff157819 */ /* 0x000fe40000011615 */
[----:B------:R-:W-:Y:S02]  /*ae40*/  LOP3.LUT R22, R22, 0xffff, RZ, 0xc0, !PT ;  /* 0x0000ffff16167812 */ /* 0x000fe400078ec0ff */
[----:B------:R-:W-:Y:S02]  /*ae50*/  SHF.R.U32.HI R18, RZ, 0x8, R18 ;  /* 0x00000008ff127819 */ /* 0x000fe40000011612 */
[----:B------:R-:W-:-:S02]  /*ae60*/  LOP3.LUT R11, R11, 0xffff, RZ, 0xc0, !PT ;  /* 0x0000ffff0b0b7812 */ /* 0x000fc400078ec0ff */
[----:B------:R-:W-:Y:S02]  /*ae70*/  LOP3.LUT R23, R9, 0xffff, RZ, 0xc0, !PT ;  /* 0x0000ffff09177812 */ /* 0x000fe400078ec0ff */
[----:B------:R-:W-:Y:S02]  /*ae80*/  LOP3.LUT R5, R21, 0xffff, RZ, 0xc0, !PT ;  /* 0x0000ffff15057812 */ /* 0x000fe400078ec0ff */
[----:B------:R-:W-:Y:S02]  /*ae90*/  PRMT R7, R22, 0x3340, R1 ;  /* 0x0000334016077816 */ /* 0x000fe40000000001 */
[----:B------:R-:W-:Y:S02]  /*aea0*/  LOP3.LUT R18, R18, 0xffff, RZ, 0xc0, !PT ;  /* 0x0000ffff12127812 */ /* 0x000fe400078ec0ff */
[----:B------:R-:W-:Y:S02]  /*aeb0*/  SHF.R.U32.HI R21, RZ, 0x8, R29 ;  /* 0x00000008ff157819 */ /* 0x000fe4000001161d */
[----:B------:R-:W-:-:S02]  /*aec0*/  SHF.R.U32.HI R22, RZ, 0x8, R25 ;  /* 0x00000008ff167819 */ /* 0x000fc40000011619 */
[----:B------:R-:W-:Y:S02]  /*aed0*/  PRMT R29, R23, 0x3340, R11 ;  /* 0x00003340171d7816 */ /* 0x000fe4000000000b */
[----:B------:R-:W-:Y:S01]  /*aee0*/  PRMT R11, R18, 0x3340, R1 ;  /* 0x00003340120b7816 */ /* 0x000fe20000000001 */
[----:B------:R-:W4:Y:S01]  /*aef0*/  LDL.LU R23, [R1+0x4c] ;  /* 0x00004c0001177983 */ /* 0x000f220000300800 */
[----:B------:R-:W-:Y:S02]  /*af00*/  LOP3.LUT R22, R22, 0xffff, RZ, 0xc0, !PT ;  /* 0x0000ffff16167812 */ /* 0x000fe400078ec0ff */
[----:B------:R-:W-:Y:S02]  /*af10*/  LOP3.LUT R21, R21, 0xffff, RZ, 0xc0, !PT ;  /* 0x0000ffff15157812 */ /* 0x000fe400078ec0ff */
[----:B------:R-:W-:Y:S02]  /*af20*/  LOP3.LUT R20, R20, 0xffff, RZ, 0xc0, !PT ;  /* 0x0000ffff14147812 */ /* 0x000fe400078ec0ff */
[----:B------:R-:W-:-:S02]  /*af30*/  SHF.R.U32.HI R18, RZ, 0x8, R27 ;  /* 0x00000008ff127819 */ /* 0x000fc4000001161b */
[----:B------:R-:W-:Y:S02]  /*af40*/  SHF.R.U32.HI R10, RZ, 0x8, R10 ;  /* 0x00000008ff0a7819 */ /* 0x000fe4000001160a */
[----:B------:R-:W-:Y:S02]  /*af50*/  SHF.R.U32.HI R15, RZ, 0x8, R15 ;  /* 0x00000008ff0f7819 */ /* 0x000fe4000001160f */
[----:B------:R-:W-:Y:S02]  /*af60*/  SHF.R.U32.HI R13, RZ, 0x8, R13 ;  /* 0x00000008ff0d7819 */ /* 0x000fe4000001160d */
[----:B------:R-:W-:Y:S02]  /*af70*/  PRMT R25, R21, 0x3340, R22 ;  /* 0x0000334015197816 */ /* 0x000fe40000000016 */
[----:B------:R-:W-:Y:S01]  /*af80*/  PRMT R9, R20, 0x3340, R1 ;  /* 0x0000334014097816 */ /* 0x000fe20000000001 */
[----:B------:R-:W4:Y:S01]  /*af90*/  LDL.LU R22, [R1+0x60] ;  /* 0x0000600001167983 */ /* 0x000f220000300800 */
[----:B------:R-:W-:-:S02]  /*afa0*/  LOP3.LUT R10, R10, 0xffff, RZ, 0xc0, !PT ;  /* 0x0000ffff0a0a7812 */ /* 0x000fc400078ec0ff */
[----:B------:R-:W-:Y:S01]  /*afb0*/  LOP3.LUT R18, R18, 0xffff, RZ, 0xc0, !PT ;  /* 0x0000ffff12127812 */ /* 0x000fe200078ec0ff */
[----:B------:R-:W4:Y:S01]  /*afc0*/  LDL.LU R27, [R1+0x58] ;  /* 0x00005800011b7983 */ /* 0x000f220000300800 */
[----:B------:R-:W-:Y:S02]  /*afd0*/  SHF.R.U32.HI R20, RZ, 0x8, R26 ;  /* 0x00000008ff147819 */ /* 0x000fe4000001161a */
[----:B------:R-:W-:Y:S01]  /*afe0*/  SHF.R.U32.HI R12, RZ, 0x8, R12 ;  /* 0x00000008ff0c7819 */ /* 0x000fe2000001160c */
[----:B------:R-:W4:Y:S01]  /*aff0*/  LDL.LU R26, [R1+0x48] ;  /* 0x00004800011a7983 */ /* 0x000f220000300800 */
[----:B------:R-:W-:Y:S02]  /*b000*/  LOP3.LUT R21, R15, 0xffff, RZ, 0xc0, !PT ;  /* 0x0000ffff0f157812 */ /* 0x000fe400078ec0ff */
[----:B------:R-:W-:Y:S02]  /*b010*/  SHF.R.U32.HI R14, RZ, 0x8, R14 ;  /* 0x00000008ff0e7819 */ /* 0x000fe4000001160e */
[----:B------:R-:W-:-:S02]  /*b020*/  SHF.R.U32.HI R16, RZ, 0x8, R16 ;  /* 0x00000008ff107819 */ /* 0x000fc40000011610 */
[----:B------:R-:W-:Y:S02]  /*b030*/  LOP3.LUT R24, R13, 0xffff, RZ, 0xc0, !PT ;  /* 0x0000ffff0d187812 */ /* 0x000fe400078ec0ff */
[----:B------:R-:W-:Y:S02]  /*b040*/  PRMT R13, R18, 0x3340, R10 ;  /* 0x00003340120d7816 */ /* 0x000fe4000000000a */
[----:B------:R-:W-:Y:S02]  /*b050*/  LOP3.LUT R12, R12, 0xffff, RZ, 0xc0, !PT ;  /* 0x0000ffff0c0c7812 */ /* 0x000fe400078ec0ff */
[----:B------:R-:W-:Y:S02]  /*b060*/  LOP3.LUT R20, R20, 0xffff, RZ, 0xc0, !PT ;  /* 0x0000ffff14147812 */ /* 0x000fe400078ec0ff */
[----:B------:R-:W-:Y:S02]  /*b070*/  PRMT R18, R21, 0x3340, R1 ;  /* 0x0000334015127816 */ /* 0x000fe40000000001 */
[----:B------:R-:W-:-:S02]  /*b080*/  LOP3.LUT R14, R14, 0xffff, RZ, 0xc0, !PT ;  /* 0x0000ffff0e0e7812 */ /* 0x000fc400078ec0ff */
[----:B------:R-:W-:Y:S02]  /*b090*/  LOP3.LUT R21, R16, 0xffff, RZ, 0xc0, !PT ;  /* 0x0000ffff10157812 */ /* 0x000fe400078ec0ff */
[----:B------:R-:W-:Y:S02]  /*b0a0*/  PRMT R15, R20, 0x3340, R12 ;  /* 0x00003340140f7816 */ /* 0x000fe4000000000c */
[--C-:B------:R-:W-:Y:S02]  /*b0b0*/  PRMT R16, R14, 0x3340, R1.reuse ;  /* 0x000033400e107816 */ /* 0x100fe40000000001 */
[----:B------:R-:W-:Y:S02]  /*b0c0*/  PRMT R14, R21, 0x3340, R1 ;  /* 0x00003340150e7816 */ /* 0x000fe40000000001 */
[----:B--2---:R-:W-:Y:S02]  /*b0d0*/  SHF.R.U32.HI R10, RZ, 0x8, R0 ;  /* 0x00000008ff0a7819 */ /* 0x004fe40000011600 */
[----:B------:R-:W2:Y:S01]  /*b0e0*/  LDL.LU R0, [R1+0x6c] ;  /* 0x00006c0001007983 */ /* 0x000ea20000300800 */
[----:B---3--:R-:W-:-:S03]  /*b0f0*/  SHF.R.U32.HI R12, RZ, 0x8, R28 ;  /* 0x00000008ff0c7819 */ /* 0x008fc6000001161c */
[----:B------:R-:W3:Y:S04]  /*b100*/  LDL.LU R28, [R1+0x68] ;  /* 0x00006800011c7983 */ /* 0x000ee80000300800 */
[----:B------:R-:W3:Y:S01]  /*b110*/  LDL.LU R21, [R1+0x70] ;  /* 0x0000700001157983 */ /* 0x000ee20000300800 */
[----:B------:R-:W-:Y:S02]  /*b120*/  SHF.R.U32.HI R17, RZ, 0x8, R17 ;  /* 0x00000008ff117819 */ /* 0x000fe40000011611 */
[----:B------:R-:W-:Y:S02]  /*b130*/  LOP3.LUT R12, R12, 0xffff, RZ, 0xc0, !PT ;  /* 0x0000ffff0c0c7812 */ /* 0x000fe400078ec0ff */
[----:B------:R-:W-:Y:S02]  /*b140*/  LOP3.LUT R10, R10, 0xffff, RZ, 0xc0, !PT ;  /* 0x0000ffff0a0a7812 */ /* 0x000fe400078ec0ff */
[----:B------:R-:W-:-:S02]  /*b150*/  SHF.R.U32.HI R19, RZ, 0x8, R19 ;  /* 0x00000008ff137819 */ /* 0x000fc40000011613 */
[----:B------:R-:W-:Y:S02]  /*b160*/  LOP3.LUT R20, R17, 0xffff, RZ, 0xc0, !PT ;  /* 0x0000ffff11147812 */ /* 0x000fe400078ec0ff */
[----:B------:R-:W-:Y:S02]  /*b170*/  PRMT R17, R10, 0x3340, R12 ;  /* 0x000033400a117816 */ /* 0x000fe4000000000c */
[----:B------:R-:W-:-:S04]  /*b180*/  LOP3.LUT R19, R19, 0xffff, RZ, 0xc0, !PT ;  /* 0x0000ffff13137812 */ /* 0x000fc800078ec0ff */
[----:B------:R-:W-:Y:S02]  /*b190*/  PRMT R19, R20, 0x3340, R19 ;  /* 0x0000334014137816 */ /* 0x000fe40000000013 */
[----:B----4-:R-:W-:Y:S02]  /*b1a0*/  SHF.R.U32.HI R12, RZ, 0x8, R23 ;  /* 0x00000008ff0c7819 */ /* 0x010fe40000011617 */
[----:B------:R-:W-:Y:S02]  /*b1b0*/  SHF.R.U32.HI R23, RZ, 0x8, R6 ;  /* 0x00000008ff177819 */ /* 0x000fe40000011606 */
[----:B------:R-:W-:Y:S02]  /*b1c0*/  SHF.R.U32.HI R20, RZ, 0x8, R8 ;  /* 0x00000008ff147819 */ /* 0x000fe40000011608 */
[----:B------:R-:W-:Y:S02]  /*b1d0*/  LOP3.LUT R23, R23, 0xffff, RZ, 0xc0, !PT ;  /* 0x0000ffff17177812 */ /* 0x000fe400078ec0ff */
[----:B------:R-:W-:-:S02]  /*b1e0*/  LOP3.LUT R8, R12, 0xffff, RZ, 0xc0, !PT ;  /* 0x0000ffff0c087812 */ /* 0x000fc400078ec0ff */
[----:B------:R-:W-:Y:S02]  /*b1f0*/  SHF.R.U32.HI R6, RZ, 0x8, R22 ;  /* 0x00000008ff067819 */ /* 0x000fe40000011616 */
[----:B------:R-:W-:Y:S02]  /*b200*/  SHF.R.U32.HI R22, RZ, 0x8, R27 ;  /* 0x00000008ff167819 */ /* 0x000fe4000001161b */
[----:B------:R-:W-:Y:S01]  /*b210*/  LOP3.LUT R6, R6, 0xffff, RZ, 0xc0, !PT ;  /* 0x0000ffff06067812 */ /* 0x000fe200078ec0ff */
[----:B------:R-:W4:Y:S01]  /*b220*/  LDL.LU R27, [R1+0x38] ;  /* 0x00003800011b7983 */ /* 0x000f220000300800 */
[----:B------:R-:W-:Y:S02]  /*b230*/  LOP3.LUT R22, R22, 0xffff, RZ, 0xc0, !PT ;  /* 0x0000ffff16167812 */ /* 0x000fe400078ec0ff */
[----:B------:R-:W-:Y:S02]  /*b240*/  LOP3.LUT R12, R20, 0xffff, RZ, 0xc0, !PT ;  /* 0x0000ffff140c7812 */ /* 0x000fe400078ec0ff */
[----:B------:R-:W-:-:S02]  /*b250*/  PRMT R23, R8, 0x3340, R23 ;  /* 0x0000334008177816 */ /* 0x000fc40000000017 */
[----:B------:R-:W-:Y:S02]  /*b260*/  PRMT R22, R6, 0x3340, R22 ;  /* 0x0000334006167816 */ /* 0x000fe40000000016 */
[----:B------:R-:W-:Y:S02]  /*b270*/  SHF.R.U32.HI R2, RZ, 0x8, R2 ;  /* 0x00000008ff027819 */ /* 0x000fe40000011602 */
[----:B------:R-:W-:Y:S02]  /*b280*/  SHF.R.U32.HI R3, RZ, 0x8, R3 ;  /* 0x00000008ff037819 */ /* 0x000fe40000011603 */
[----:B------:R-:W-:Y:S02]  /*b290*/  LOP3.LUT R2, R2, 0xffff, RZ, 0xc0, !PT ;  /* 0x0000ffff02027812 */ /* 0x000fe400078ec0ff */
[----:B------:R-:W-:Y:S02]  /*b2a0*/  LOP3.LUT R3, R3, 0xffff, RZ, 0xc0, !PT ;  /* 0x0000ffff03037812 */ /* 0x000fe400078ec0ff */
[----:B------:R-:W-:-:S02]  /*b2b0*/  SHF.R.U32.HI R10, RZ, 0x8, R26 ;  /* 0x00000008ff0a7819 */ /* 0x000fc4000001161a */
[----:B------:R-:W4:Y:S01]  /*b2c0*/  LDL.LU R26, [R1+0x5c] ;  /* 0x00005c00011a7983 */ /* 0x000f220000300800 */
[----:B--2---:R-:W-:-:S03]  /*b2d0*/  SHF.R.U32.HI R20, RZ, 0x8, R0 ;  /* 0x00000008ff147819 */ /* 0x004fc60000011600 */
[----:B------:R-:W2:Y:S01]  /*b2e0*/  LDL.LU R0, [R1+0x4] ;  /* 0x0000040001007983 */ /* 0x000ea20000300800 */
[----:B---3--:R-:W-:Y:S02]  /*b2f0*/  SHF.R.U32.HI R6, RZ, 0x8, R28 ;  /* 0x00000008ff067819 */ /* 0x008fe4000001161c */
[----:B------:R-:W-:Y:S02]  /*b300*/  SHF.R.U32.HI R8, RZ, 0x8, R21 ;  /* 0x00000008ff087819 */ /* 0x000fe40000011615 */
[----:B------:R-:W-:Y:S02]  /*b310*/  LOP3.LUT R20, R20, 0xffff, RZ, 0xc0, !PT ;  /* 0x0000ffff14147812 */ /* 0x000fe400078ec0ff */
[----:B------:R-:W-:Y:S02]  /*b320*/  LOP3.LUT R8, R8, 0xffff, RZ, 0xc0, !PT ;  /* 0x0000ffff08087812 */ /* 0x000fe400078ec0ff */
[----:B------:R-:W-:Y:S02]  /*b330*/  LOP3.LUT R6, R6, 0xffff, RZ, 0xc0, !PT ;  /* 0x0000ffff06067812 */ /* 0x000fe400078ec0ff */
[----:B------:R-:W-:-:S02]  /*b340*/  PRMT R21, R8, 0x3340, R20 ;  /* 0x0000334008157816 */ /* 0x000fc40000000014 */
[----:B------:R-:W-:Y:S02]  /*b350*/  PRMT R8, R6, 0x3340, R1 ;  /* 0x0000334006087816 */ /* 0x000fe40000000001 */
[----:B------:R-:W3:Y:S01]  /*b360*/  LDL.LU R6, [R1+0xc] ;  /* 0x00000c0001067983 */ /* 0x000ee20000300800 */
[----:B------:R-:W-:-:S03]  /*b370*/  PRMT R28, R2, 0x3340, R3 ;  /* 0x00003340021c7816 */ /* 0x000fc60000000003 */
[----:B------:R-:W3:Y:S04]  /*b380*/  LDL.LU R2, [R1+0x34] ;  /* 0x0000340001027983 */ /* 0x000ee80000300800 */
[----:B------:R-:W3:Y:S01]  /*b390*/  LDL.LU R3, [R1+0x30] ;  /* 0x0000300001037983 */ /* 0x000ee20000300800 */
[----:B------:R-:W-:-:S04]  /*b3a0*/  SHF.R.U32.HI R4, RZ, 0x8, R4 ;  /* 0x00000008ff047819 */ /* 0x000fc80000011604 */
[----:B------:R-:W-:Y:S02]  /*b3b0*/  LOP3.LUT R4, R4, 0xffff, RZ, 0xc0, !PT ;  /* 0x0000ffff04047812 */ /* 0x000fe400078ec0ff */
[--C-:B------:R-:W-:Y:S02]  /*b3c0*/  PRMT R5, R5, 0x3340, R1.reuse ;  /* 0x0000334005057816 */ /* 0x100fe40000000001 */
[----:B------:R-:W-:Y:S02]  /*b3d0*/  PRMT R20, R4, 0x3340, R1 ;  /* 0x0000334004147816 */ /* 0x000fe40000000001 */
[----:B------:R-:W3:Y:S01]  /*b3e0*/  LDL.LU R4, [R1+0x3c] ;  /* 0x00003c0001047983 */ /* 0x000ee20000300800 */
[----:B----4-:R-:W-:-:S04]  /*b3f0*/  SHF.R.U32.HI R27, RZ, 0x8, R27 ;  /* 0x00000008ff1b7819 */ /* 0x010fc8000001161b */
[----:B------:R-:W-:Y:S02]  /*b400*/  LOP3.LUT R27, R27, 0xffff, RZ, 0xc0, !PT ;  /* 0x0000ffff1b1b7812 */ /* 0x000fe400078ec0ff */
[----:B------:R-:W-:-:S04]  /*b410*/  SHF.R.U32.HI R26, RZ, 0x8, R26 ;  /* 0x00000008ff1a7819 */ /* 0x000fc8000001161a */
[----:B------:R-:W-:Y:S02]  /*b420*/  LOP3.LUT R26, R26, 0xffff, RZ, 0xc0, !PT ;  /* 0x0000ffff1a1a7812 */ /* 0x000fe400078ec0ff */
[----:B--2---:R-:W-:Y:S02]  /*b430*/  PRMT R5, R0, 0x5410, R5 ;  /* 0x0000541000057816 */ /* 0x004fe40000000005 */
[----:B---3--:R-:W-:Y:S02]  /*b440*/  SHF.R.U32.HI R2, RZ, 0x8, R2 ;  /* 0x00000008ff027819 */ /* 0x008fe40000011602 */
[----:B------:R-:W-:Y:S02]  /*b450*/  SHF.R.U32.HI R3, RZ, 0x8, R3 ;  /* 0x00000008ff037819 */ /* 0x000fe40000011603 */
[----:B------:R-:W-:Y:S02]  /*b460*/  LOP3.LUT R2, R2, 0xffff, RZ, 0xc0, !PT ;  /* 0x0000ffff02027812 */ /* 0x000fe400078ec0ff */
[----:B------:R-:W-:-:S02]  /*b470*/  LOP3.LUT R3, R3, 0xffff, RZ, 0xc0, !PT ;  /* 0x0000ffff03037812 */ /* 0x000fc400078ec0ff */
[----:B------:R-:W-:Y:S02]  /*b480*/  PRMT R2, R27, 0x3340, R2 ;  /* 0x000033401b027816 */ /* 0x000fe40000000002 */
[----:B------:R-:W2:Y:S01]  /*b490*/  LDL.LU R27, [R1+0xac] ;  /* 0x0000ac00011b7983 */ /* 0x000ea20000300800 */
[----:B------:R-:W-:-:S03]  /*b4a0*/  PRMT R3, R26, 0x3340, R3 ;  /* 0x000033401a037816 */ /* 0x000fc60000000003 */
[----:B------:R-:W3:Y:S04]  /*b4b0*/  LDL.LU R26, [R1+0xa8] ;  /* 0x0000a800011a7983 */ /* 0x000ee80000300800 */
[----:B------:R-:W4:Y:S01]  /*b4c0*/  LDL.LU R0, [R1+0x440] ;  /* 0x0004400001007983 */ /* 0x000f220000300800 */
[----:B------:R-:W-:Y:S02]  /*b4d0*/  PRMT R24, R24, 0x3340, R1 ;  /* 0x0000334018187816 */ /* 0x000fe40000000001 */
[----:B------:R-:W-:Y:S02]  /*b4e0*/  LOP3.LUT R10, R10, 0xffff, RZ, 0xc0, !PT ;  /* 0x0000ffff0a0a7812 */ /* 0x000fe400078ec0ff */
[----:B------:R-:W-:Y:S02]  /*b4f0*/  SHF.R.U32.HI R6, RZ, 0x8, R6 ;  /* 0x00000008ff067819 */ /* 0x000fe40000011606 */
[----:B------:R-:W-:-:S02]  /*b500*/  PRMT R9, R25, 0x5410, R9 ;  /* 0x0000541019097816 */ /* 0x000fc40000000009 */
[----:B------:R-:W-:Y:S02]  /*b510*/  PRMT R12, R12, 0x3340, R1 ;  /* 0x000033400c0c7816 */ /* 0x000fe40000000001 */
[----:B------:R-:W-:Y:S02]  /*b520*/  PRMT R11, R29, 0x5410, R11 ;  /* 0x000054101d0b7816 */ /* 0x000fe4000000000b */
[----:B------:R-:W-:Y:S02]  /*b530*/  PRMT R10, R10, 0x3340, R1 ;  /* 0x000033400a0a7816 */ /* 0x000fe40000000001 */
[----:B------:R-:W-:Y:S02]  /*b540*/  PRMT R13, R13, 0x5410, R24 ;  /* 0x000054100d0d7816 */ /* 0x000fe40000000018 */
[----:B------:R-:W-:Y:S02]  /*b550*/  LOP3.LUT R6, R6, 0xffff, RZ, 0xc0, !PT ;  /* 0x0000ffff06067812 */ /* 0x000fe400078ec0ff */
[----:B------:R-:W-:-:S02]  /*b560*/  PRMT R15, R15, 0x5410, R18 ;  /* 0x000054100f0f7816 */ /* 0x000fc40000000012 */
[----:B------:R-:W-:Y:S02]  /*b570*/  PRMT R17, R17, 0x5410, R16 ;  /* 0x0000541011117816 */ /* 0x000fe40000000010 */
[----:B------:R-:W-:Y:S02]  /*b580*/  PRMT R19, R19, 0x5410, R14 ;  /* 0x0000541013137816 */ /* 0x000fe4000000000e */
[----:B------:R-:W-:Y:S02]  /*b590*/  PRMT R23, R23, 0x5410, R12 ;  /* 0x0000541017177816 */ /* 0x000fe4000000000c */
[----:B------:R-:W-:Y:S02]  /*b5a0*/  PRMT R6, R6, 0x3340, R1 ;  /* 0x0000334006067816 */ /* 0x000fe40000000001 */
[----:B------:R-:W-:Y:S02]  /*b5b0*/  PRMT R22, R22, 0x5410, R10 ;  /* 0x0000541016167816 */ /* 0x000fe4000000000a */
[----:B------:R-:W-:-:S02]  /*b5c0*/  PRMT R21, R21, 0x5410, R8 ;  /* 0x0000541015157816 */ /* 0x000fc40000000008 */
[----:B------:R-:W-:Y:S02]  /*b5d0*/  PRMT R20, R28, 0x5410, R20 ;  /* 0x000054101c147816 */ /* 0x000fe40000000014 */
[----:B------:R-:W-:Y:S02]  /*b5e0*/  PRMT R2, R2, 0x5410, R6 ;  /* 0x0000541002027816 */ /* 0x000fe40000000006 */
[----:B----4-:R-:W-:Y:S02]  /*b5f0*/  PRMT R7, R0, 0x5410, R7 ;  /* 0x0000541000077816 */ /* 0x010fe40000000007 */
[----:B------:R-:W4:Y:S04]  /*b600*/  LDL.LU R0, [R1+0x43c] ;  /* 0x00043c0001007983 */ /* 0x000f280000300800 */
[----:B------:R-:W2:Y:S04]  /*b610*/  LDL.LU R25, [R1+0xe0] ;  /* 0x0000e00001197983 */ /* 0x000ea80000300800 */
[----:B------:R-:W2:Y:S04]  /*b620*/  LDL.LU R29, [R1+0x438] ;  /* 0x00043800011d7983 */ /* 0x000ea80000300800 */
[----:B------:R-:W2:Y:S04]  /*b630*/  LDL.LU R24, [R1+0x88] ;  /* 0x0000880001187983 */ /* 0x000ea80000300800 */
[----:B------:R-:W2:Y:S04]  /*b640*/  LDL.LU R18, [R1+0x8c] ;  /* 0x00008c0001127983 */ /* 0x000ea80000300800 */
[----:B------:R-:W2:Y:S04]  /*b650*/  LDL.LU R16, [R1+0xc0] ;  /* 0x0000c00001107983 */ /* 0x000ea80000300800 */
[----:B------:R-:W2:Y:S04]  /*b660*/  LDL.LU R14, [R1+0xa4] ;  /* 0x0000a400010e7983 */ /* 0x000ea80000300800 */
[----:B------:R-:W2:Y:S04]  /*b670*/  LDL.LU R12, [R1+0x234] ;  /* 0x00023400010c7983 */ /* 0x000ea80000300800 */
[----:B------:R-:W3:Y:S04]  /*b680*/  LDL.LU R10, [R1+0xcc] ;  /* 0x0000cc00010a7983 */ /* 0x000ee80000300800 */
[----:B------:R-:W3:Y:S04]  /*b690*/  LDL.LU R8, [R1+0x230] ;  /* 0x0002300001087983 */ /* 0x000ee80000300800 */
[----:B------:R-:W4:Y:S04]  /*b6a0*/  LDL.LU R28, [R1+0x90] ;  /* 0x00009000011c7983 */ /* 0x000f280000300800 */
[----:B------:R-:W4:Y:S01]  /*b6b0*/  LDL.LU R6, [R1+0xa0] ;  /* 0x0000a00001067983 */ /* 0x000f220000300800 */
[----:B------:R-:W-:-:S04]  /*b6c0*/  SHF.R.U32.HI R4, RZ, 0x8, R4 ;  /* 0x00000008ff047819 */ /* 0x000fc80000011604 */
[----:B------:R-:W-:-:S04]  /*b6d0*/  LOP3.LUT R4, R4, 0xffff, RZ, 0xc0, !PT ;  /* 0x0000ffff04047812 */ /* 0x000fc800078ec0ff */
[----:B------:R-:W-:-:S04]  /*b6e0*/  PRMT R4, R4, 0x3340, R1 ;  /* 0x0000334004047816 */ /* 0x000fc80000000001 */
[----:B------:R-:W-:Y:S02]  /*b6f0*/  PRMT R3, R3, 0x5410, R4 ;  /* 0x0000541003037816 */ /* 0x000fe40000000004 */
[----:B--2---:R-:W-:Y:S02]  /*b700*/  LOP3.LUT R12, R12, 0xffff, RZ, 0xc0, !PT ;  /* 0x0000ffff0c0c7812 */ /* 0x004fe400078ec0ff */
[----:B---3--:R-:W-:Y:S02]  /*b710*/  LOP3.LUT R8, R8, 0xffff, RZ, 0xc0, !PT ;  /* 0x0000ffff08087812 */ /* 0x008fe400078ec0ff */
[----:B------:R-:W-:Y:S02]  /*b720*/  LOP3.LUT R10, R10, 0xffff, RZ, 0xc0, !PT ;  /* 0x0000ffff0a0a7812 */ /* 0x000fe400078ec0ff */
[----:B------:R-:W-:Y:S02]  /*b730*/  PRMT R7, R7, 0x5210, R12 ;  /* 0x0000521007077816 */ /* 0x000fe4000000000c */
[----:B----4-:R-:W-:-:S02]  /*b740*/  PRMT R4, R6, 0x4210, R8 ;  /* 0x0000421006047816 */ /* 0x010fc40000000008 */
[----:B------:R-:W-:Y:S02]  /*b750*/  PRMT R6, R14, 0x4210, R12 ;  /* 0x000042100e067816 */ /* 0x000fe4000000000c */
[----:B------:R-:W-:Y:S02]  /*b760*/  LOP3.LUT R12, R25, 0xffff, RZ, 0xc0, !PT ;  /* 0x0000ffff190c7812 */ /* 0x000fe400078ec0ff */
[----:B------:R-:W-:Y:S01]  /*b770*/  PRMT R5, R5, 0x5210, R8 ;  /* 0x0000521005057816 */ /* 0x000fe20000000008 */
[----:B------:R-:W2:Y:S01]  /*b780*/  LDL.LU R25, [R1+0xec] ;  /* 0x0000ec0001197983 */ /* 0x000ea20000300800 */
[--C-:B------:R-:W-:Y:S02]  /*b790*/  PRMT R8, R26, 0x4210, R10.reuse ;  /* 0x000042101a087816 */ /* 0x100fe4000000000a */
[----:B------:R-:W-:Y:S01]  /*b7a0*/  PRMT R9, R9, 0x5210, R10 ;  /* 0x0000521009097816 */ /* 0x000fe2000000000a */
[----:B------:R-:W3:Y:S01]  /*b7b0*/  LDL.LU R26, [R1+0x7c] ;  /* 0x00007c00011a7983 */ /* 0x000ee20000300800 */
[----:B------:R-:W-:-:S02]  /*b7c0*/  LOP3.LUT R14, R27, 0xffff, RZ, 0xc0, !PT ;  /* 0x0000ffff1b0e7812 */ /* 0x000fc400078ec0ff */
[--C-:B------:R-:W-:Y:S01]  /*b7d0*/  PRMT R10, R28, 0x4210, R12.reuse ;  /* 0x000042101c0a7816 */ /* 0x100fe2000000000c */
[----:B------:R-:W4:Y:S01]  /*b7e0*/  LDL.LU R27, [R1+0x74] ;  /* 0x00007400011b7983 */ /* 0x000f220000300800 */
[----:B------:R-:W-:-:S03]  /*b7f0*/  PRMT R11, R11, 0x5210, R12 ;  /* 0x000052100b0b7816 */ /* 0x000fc6000000000c */
[----:B------:R-:W2:Y:S01]  /*b800*/  LDL.LU R12, [R1+0x94] ;  /* 0x00009400010c7983 */ /* 0x000ea20000300800 */
[----:B------:R-:W-:-:S03]  /*b810*/  PRMT R13, R13, 0x5210, R14 ;  /* 0x000052100d0d7816 */ /* 0x000fc6000000000e */
[----:B------:R-:W3:Y:S01]  /*b820*/  LDL.LU R28, [R1+0x54] ;  /* 0x00005400011c7983 */ /* 0x000ee20000300800 */
[----:B--2---:R-:W-:-:S03]  /*b830*/  PRMT R12, R12, 0x4210, R14 ;  /* 0x000042100c0c7816 */ /* 0x004fc6000000000e */
[----:B------:R-:W2:Y:S01]  /*b840*/  LDL.LU R14, [R1+0x9c] ;  /* 0x00009c00010e7983 */ /* 0x000ea20000300800 */
[----:B------:R-:W-:-:S04]  /*b850*/  LOP3.LUT R16, R16, 0xffff, RZ, 0xc0, !PT ;  /* 0x0000ffff10107812 */ /* 0x000fc800078ec0ff */
[--C-:B------:R-:W-:Y:S02]  /*b860*/  PRMT R15, R15, 0x5210, R16.reuse ;  /* 0x000052100f0f7816 */ /* 0x100fe40000000010 */
[----:B--2---:R-:W-:Y:S02]  /*b870*/  PRMT R14, R14, 0x4210, R16 ;  /* 0x000042100e0e7816 */ /* 0x004fe40000000010 */
[----:B------:R-:W2:Y:S01]  /*b880*/  LDL.LU R16, [R1+0x98] ;  /* 0x0000980001107983 */ /* 0x000ea20000300800 */
[----:B------:R-:W-:-:S04]  /*b890*/  LOP3.LUT R18, R18, 0xffff, RZ, 0xc0, !PT ;  /* 0x0000ffff12127812 */ /* 0x000fc800078ec0ff */
[--C-:B------:R-:W-:Y:S02]  /*b8a0*/  PRMT R17, R17, 0x5210, R18.reuse ;  /* 0x0000521011117816 */ /* 0x100fe40000000012 */
[----:B--2---:R-:W-:Y:S02]  /*b8b0*/  PRMT R16, R16, 0x4210, R18 ;  /* 0x0000421010107816 */ /* 0x004fe40000000012 */
[----:B------:R-:W2:Y:S01]  /*b8c0*/  LDL.LU R18, [R1+0x80] ;  /* 0x0000800001127983 */ /* 0x000ea20000300800 */
[----:B------:R-:W-:-:S03]  /*b8d0*/  LOP3.LUT R24, R24, 0xffff, RZ, 0xc0, !PT ;  /* 0x0000ffff18187812 */ /* 0x000fc600078ec0ff */
[----:B------:R0:W-:Y:S01]  /*b8e0*/  STSM.16.M88.4 [R0], R4 ;  /* 0x0000000400007844 */ /* 0x0001e20000000200 */
[----:B------:R-:W-:-:S03]  /*b8f0*/  PRMT R19, R19, 0x5210, R24 ;  /* 0x0000521013137816 */ /* 0x000fc60000000018 */
[----:B------:R1:W-:Y:S01]  /*b900*/  STSM.16.M88.4 [R0+0x400], R8 ;  /* 0x0004000800007844 */ /* 0x0003e20000000200 */
[----:B--2---:R-:W-:-:S03]  /*b910*/  PRMT R18, R18, 0x4210, R24 ;  /* 0x0000421012127816 */ /* 0x004fc60000000018 */
[----:B------:R-:W2:Y:S04]  /*b920*/  LDL.LU R24, [R1+0xc4] ;  /* 0x0000c40001187983 */ /* 0x000ea80000300800 */
[----:B0-----:R-:W2:Y:S04]  /*b930*/  LDL.LU R5, [R1+0x120] ;  /* 0x0001200001057983 */ /* 0x001ea80000300800 */
[----:B------:R-:W3:Y:S04]  /*b940*/  LDL.LU R6, [R1+0xe8] ;  /* 0x0000e80001067983 */ /* 0x000ee80000300800 */
[----:B------:R-:W4:Y:S04]  /*b950*/  LDL.LU R7, [R1+0xe4] ;  /* 0x0000e40001077983 */ /* 0x000f280000300800 */
[----:B-1----:R-:W4:Y:S04]  /*b960*/  LDL.LU R9, [R1+0x78] ;  /* 0x0000780001097983 */ /* 0x002f280000300800 */
[----:B------:R-:W4:Y:S04]  /*b970*/  LDL.LU R10, [R1+0xc8] ;  /* 0x0000c800010a7983 */ /* 0x000f280000300800 */
[----:B------:R-:W4:Y:S04]  /*b980*/  LDL.LU R11, [R1+0x64] ;  /* 0x00006400010b7983 */ /* 0x000f280000300800 */
[----:B------:R-:W-:Y:S04]  /*b990*/  STSM.16.M88.4 [R0+0x800], R12 ;  /* 0x0008000c00007844 */ /* 0x000fe80000000200 */
[----:B------:R-:W-:Y:S01]  /*b9a0*/  STSM.16.M88.4 [R0+0xc00], R16 ;  /* 0x000c001000007844 */ /* 0x000fe20000000200 */
[----:B------:R-:W-:Y:S01]  /*b9b0*/  BAR.SYNC.DEFER_BLOCKING 0x0 ;  /* 0x0000000000007b1d */ /* 0x000fe20000010000 */
[----:B--2---:R-:W-:-:S02]  /*b9c0*/  LOP3.LUT R4, R5, 0xffff, RZ, 0xc0, !PT ;  /* 0x0000ffff05047812 */ /* 0x004fc400078ec0ff */
[----:B------:R-:W-:Y:S02]  /*b9d0*/  LOP3.LUT R5, R25, 0xffff, RZ, 0xc0, !PT ;  /* 0x0000ffff19057812 */ /* 0x000fe400078ec0ff */
[----:B---3--:R-:W-:Y:S02]  /*b9e0*/  LOP3.LUT R6, R6, 0xffff, RZ, 0xc0, !PT ;  /* 0x0000ffff06067812 */ /* 0x008fe400078ec0ff */
[--C-:B------:R-:W-:Y:S02]  /*b9f0*/  PRMT R25, R23, 0x5210, R4.reuse ;  /* 0x0000521017197816 */ /* 0x100fe40000000004 */
[----:B----4-:R-:W-:Y:S02]  /*ba00*/  LOP3.LUT R7, R7, 0xffff, RZ, 0xc0, !PT ;  /* 0x0000ffff07077812 */ /* 0x010fe400078ec0ff */
[----:B------:R-:W-:Y:S02]  /*ba10*/  PRMT R26, R26, 0x4210, R4 ;  /* 0x000042101a1a7816 */ /* 0x000fe40000000004 */
[----:B------:R-:W-:-:S02]  /*ba20*/  PRMT R23, R9, 0x4210, R5 ;  /* 0x0000421009177816 */ /* 0x000fc40000000005 */
[----:B------:R-:W-:Y:S02]  /*ba30*/  PRMT R22, R22, 0x5210, R5 ;  /* 0x0000521016167816 */ /* 0x000fe40000000005 */
[--C-:B------:R-:W-:Y:S02]  /*ba40*/  PRMT R4, R27, 0x4210, R6.reuse ;  /* 0x000042101b047816 */ /* 0x100fe40000000006 */
[----:B------:R-:W-:Y:S02]  /*ba50*/  PRMT R5, R21, 0x5210, R6 ;  /* 0x0000521015057816 */ /* 0x000fe40000000006 */
[----:B------:R-:W-:Y:S02]  /*ba60*/  PRMT R6, R11, 0x4210, R7 ;  /* 0x000042100b067816 */ /* 0x000fe40000000007 */
[----:B------:R-:W-:Y:S02]  /*ba70*/  LOP3.LUT R11, R24, 0xffff, RZ, 0xc0, !PT ;  /* 0x0000ffff180b7812 */ /* 0x000fe400078ec0ff */
[----:B------:R-:W-:-:S02]  /*ba80*/  LOP3.LUT R9, R10, 0xffff, RZ, 0xc0, !PT ;  /* 0x0000ffff0a097812 */ /* 0x000fc400078ec0ff */
[----:B------:R-:W-:Y:S02]  /*ba90*/  PRMT R10, R29, 0x4210, R11 ;  /* 0x000042101d0a7816 */ /* 0x000fe4000000000b */
[----:B------:R-:W2:Y:S01]  /*baa0*/  LDL.LU R29, [R1+0x434] ;  /* 0x00043400011d7983 */ /* 0x000ea20000300800 */
[----:B------:R-:W0:Y:S02]  /*bab0*/  S2R R27, SR_TID.X ;  /* 0x00000000001b7919 */ /* 0x000e240000002100 */
[----:B0-----:R-:W-:-:S05]  /*bac0*/  IMAD.SHL.U32 R27, R27, 0x10, RZ ;  /* 0x000000101b1b7824 */ /* 0x001fca00078e00ff */
[----:B------:R-:W-:-:S05]  /*bad0*/  LOP3.LUT R24, R27, 0x1ff0, RZ, 0xc0, !PT ;  /* 0x00001ff01b187812 */ /* 0x000fca00078ec0ff */
[----:B------:R-:W0:Y:S04]  /*bae0*/  LDS.128 R12, [R24+UR4] ;  /* 0x00000004180c7984 */ /* 0x000e280008000c00 */
[----:B------:R-:W1:Y:S01]  /*baf0*/  LDS.128 R16, [R24+UR4+0x2000] ;  /* 0x0020000418107984 */ /* 0x000e620008000c00 */
[----:B------:R-:W-:Y:S02]  /*bb00*/  PRMT R7, R20, 0x5210, R7 ;  /* 0x0000521014077816 */ /* 0x000fe40000000007 */
[----:B------:R-:W-:Y:S02]  /*bb10*/  PRMT R8, R28, 0x4210, R9 ;  /* 0x000042101c087816 */ /* 0x000fe40000000009 */
[----:B------:R-:W3:Y:S01]  /*bb20*/  S2R R28, SR_TID.X ;  /* 0x00000000001c7919 */ /* 0x000ee20000002100 */
[----:B0-----:R-:W-:Y:S04]  /*bb30*/  STL [R1+0x430], R13 ;  /* 0x0004300d01007387 */ /* 0x001fe80000100800 */
[----:B------:R-:W-:Y:S04]  /*bb40*/  STL [R1+0x42c], R14 ;  /* 0x00042c0e01007387 */ /* 0x000fe80000100800 */
[----:B------:R-:W-:Y:S04]  /*bb50*/  STL [R1+0x428], R15 ;  /* 0x0004280f01007387 */ /* 0x000fe80000100800 */
[----:B-1----:R0:W-:Y:S04]  /*bb60*/  STL [R1+0x424], R16 ;  /* 0x0004241001007387 */ /* 0x0021e80000100800 */
[----:B------:R1:W-:Y:S04]  /*bb70*/  STL [R1+0x420], R17 ;  /* 0x0004201101007387 */ /* 0x0003e80000100800 */
[----:B------:R4:W-:Y:S04]  /*bb80*/  STL [R1+0x41c], R18 ;  /* 0x00041c1201007387 */ /* 0x0009e80000100800 */
[----:B------:R3:W-:Y:S01]  /*bb90*/  STL [R1+0x418], R19 ;  /* 0x0004181301007387 */ /* 0x0007e20000100800 */
[----:B0-----:R-:W-:-:S02]  /*bba0*/  IMAD.MOV.U32 R16, RZ, RZ, R26 ;  /* 0x000000ffff107224 */ /* 0x001fc400078e001a */
[----:B-1----:R-:W-:Y:S02]  /*bbb0*/  IMAD.MOV.U32 R17, RZ, RZ, R25 ;  /* 0x000000ffff117224 */ /* 0x002fe400078e0019 */
[----:B----4-:R-:W-:Y:S02]  /*bbc0*/  IMAD.MOV.U32 R18, RZ, RZ, R23 ;  /* 0x000000ffff127224 */ /* 0x010fe400078e0017 */
[----:B---3--:R-:W-:Y:S02]  /*bbd0*/  IMAD.MOV.U32 R19, RZ, RZ, R22 ;  /* 0x000000ffff137224 */ /* 0x008fe400078e0016 */
[----:B------:R-:W0:Y:S04]  /*bbe0*/  LDS.128 R20, [R24+UR4+0x4000] ;  /* 0x0040000418147984 */ /* 0x000e280008000c00 */
[----:B------:R-:W1:Y:S01]  /*bbf0*/  LDS.128 R24, [R24+UR4+0x6000] ;  /* 0x0060000418187984 */ /* 0x000e620008000c00 */
[----:B------:R-:W-:Y:S01]  /*bc00*/  BAR.SYNC.DEFER_BLOCKING 0x0 ;  /* 0x0000000000007b1d */ /* 0x000fe20000010000 */
[----:B------:R-:W-:-:S02]  /*bc10*/  PRMT R9, R2, 0x5210, R9 ;  /* 0x0000521002097816 */ /* 0x000fc40000000009 */
[----:B------:R-:W-:-:S03]  /*bc20*/  PRMT R11, R3, 0x5210, R11 ;  /* 0x00005210030b7816 */ /* 0x000fc6000000000b */
[----:B------:R-:W-:Y:S04]  /*bc30*/  STSM.16.M88.4 [R0], R16 ;  /* 0x0000001000007844 */ /* 0x000fe80000000200 */
[----:B------:R-:W-:Y:S04]  /*bc40*/  STSM.16.M88.4 [R0+0x400], R4 ;  /* 0x0004000400007844 */ /* 0x000fe80000000200 */
[----:B------:R3:W-:Y:S04]  /*bc50*/  STSM.16.M88.4 [R0+0x800], R8 ;  /* 0x0008000800007844 */ /* 0x0007e80000000200 */
[----:B0-----:R-:W-:Y:S04]  /*bc60*/  STL [R1+0x414], R21 ;  /* 0x0004141501007387 */ /* 0x001fe80000100800 */
[----:B------:R-:W-:Y:S01]  /*bc70*/  STL [R1+0x410], R22 ;  /* 0x0004101601007387 */ /* 0x000fe20000100800 */
[----:B---3--:R-:W-:-:S04]  /*bc80*/  SHF.R.U32.HI R11, RZ, 0x8, R28 ;  /* 0x00000008ff0b7819 */ /* 0x008fc8000001161c */
[----:B------:R-:W-:Y:S01]  /*bc90*/  SGXT.U32 R11, R11, 0x1 ;  /* 0x000000010b0b781a */ /* 0x000fe20000000000 */
[----:B------:R-:W-:Y:S04]  /*bca0*/  STL [R1+0x40c], R23 ;  /* 0x00040c1701007387 */ /* 0x000fe80000100800 */
[----:B-1----:R-:W-:Y:S04]  /*bcb0*/  STL [R1+0x408], R24 ;  /* 0x0004081801007387 */ /* 0x002fe80000100800 */
[----:B------:R-:W-:Y:S04]  /*bcc0*/  STL [R1+0x404], R25 ;  /* 0x0004041901007387 */ /* 0x000fe80000100800 */
[----:B------:R-:W-:Y:S04]  /*bcd0*/  STL [R1+0x400], R26 ;  /* 0x0004001a01007387 */ /* 0x000fe80000100800 */
[----:B------:R-:W-:Y:S01]  /*bce0*/  STL [R1+0x3fc], R27 ;  /* 0x0003fc1b01007387 */ /* 0x000fe20000100800 */
[----:B--2---:R-:W-:-:S02]  /*bcf0*/  LOP3.LUT R4, R29, 0x18, R11, 0xfe, !PT ;  /* 0x000000181d047812 */ /* 0x004fc400078efe0b */
[C-C-:B------:R-:W-:Y:S02]  /*bd00*/  LOP3.LUT R5, R29.reuse, 0x22, R11.reuse, 0xfe, !PT ;  /* 0x000000221d057812 */ /* 0x140fe400078efe0b */
[C-C-:B------:R-:W-:Y:S01]  /*bd10*/  LOP3.LUT R6, R29.reuse, 0x24, R11.reuse, 0xfe, !PT ;  /* 0x000000241d067812 */ /* 0x140fe200078efe0b */
[----:B------:R-:W-:Y:S01]  /*bd20*/  STL [R1+0x24], R4 ;  /* 0x0000240401007387 */ /* 0x000fe20000100800 */
[----:B------:R-:W-:-:S03]  /*bd30*/  LOP3.LUT R7, R29, 0x26, R11, 0xfe, !PT ;  /* 0x000000261d077812 */ /* 0x000fc600078efe0b */
[----:B------:R0:W-:Y:S04]  /*bd40*/  STL [R1+0x34], R5 ;  /* 0x0000340501007387 */ /* 0x0001e80000100800 */
[----:B------:R1:W-:Y:S01]  /*bd50*/  STL [R1+0x38], R6 ;  /* 0x0000380601007387 */ /* 0x0003e20000100800 */
[----:B0-----:R-:W-:-:S03]  /*bd60*/  LOP3.LUT R5, R29, 0x28, R11, 0xfe, !PT ;  /* 0x000000281d057812 */ /* 0x001fc600078efe0b */
[----:B------:R0:W-:Y:S01]  /*bd70*/  STL [R1+0x3c], R7 ;  /* 0x00003c0701007387 */ /* 0x0001e20000100800 */
[----:B-1----:R-:W-:-:S03]  /*bd80*/  LOP3.LUT R6, R29, 0x2a, R11, 0xfe, !PT ;  /* 0x0000002a1d067812 */ /* 0x002fc600078efe0b */
[----:B------:R1:W-:Y:S01]  /*bd90*/  STL [R1+0x40], R5 ;  /* 0x0000400501007387 */ /* 0x0003e20000100800 */
[----:B0-----:R-:W-:-:S03]  /*bda0*/  LOP3.LUT R7, R29, 0x2c, R11, 0xfe, !PT ;  /* 0x0000002c1d077812 */ /* 0x001fc600078efe0b */
[----:B------:R0:W-:Y:S01]  /*bdb0*/  STL [R1+0x44], R6 ;  /* 0x0000440601007387 */ /* 0x0001e20000100800 */
[----:B-1----:R-:W-:-:S03]  /*bdc0*/  LOP3.LUT R5, R29, 0x2e, R11, 0xfe, !PT ;  /* 0x0000002e1d057812 */ /* 0x002fc600078efe0b */
[----:B------:R1:W-:Y:S04]  /*bdd0*/  STL [R1+0x48], R7 ;  /* 0x0000480701007387 */ /* 0x0003e80000100800 */
[----:B------:R2:W-:Y:S01]  /*bde0*/  STL [R1+0x4c], R5 ;  /* 0x00004c0501007387 */ /* 0x0005e20000100800 */
[C-C-:B0-----:R-:W-:Y:S02]  /*bdf0*/  LOP3.LUT R6, R29.reuse, 0x30, R11.reuse, 0xfe, !PT ;  /* 0x000000301d067812 */ /* 0x141fe400078efe0b */
[----:B-1----:R-:W-:-:S03]  /*be00*/  LOP3.LUT R7, R29, 0x32, R11, 0xfe, !PT ;  /* 0x000000321d077812 */ /* 0x002fc600078efe0b */
[----:B------:R0:W-:Y:S01]  /*be10*/  STL [R1+0x50], R6 ;  /* 0x0000500601007387 */ /* 0x0001e20000100800 */
[----:B--2---:R-:W-:-:S03]  /*be20*/  LOP3.LUT R5, R29, 0x34, R11, 0xfe, !PT ;  /* 0x000000341d057812 */ /* 0x004fc600078efe0b */
        /* <DEDUP_REMOVED lines=144> */
[----:B------:R-:W-:Y:S04]  /*c730*/  STL [R1+0x194], R7 ;  /* 0x0001940701007387 */ /* 0x000fe80000100800 */
[----:B------:R1:W-:Y:S01]  /*c740*/  STL [R1+0x198], R5 ;  /* 0x0001980501007387 */ /* 0x0003e20000100800 */
[----:B0-----:R-:W-:-:S05]  /*c750*/  LOP3.LUT R6, R29, 0xc6, R11, 0xfe, !PT ;  /* 0x000000c61d067812 */ /* 0x001fca00078efe0b */
[----:B------:R0:W-:Y:S01]  /*c760*/  STL [R1+0x19c], R6 ;  /* 0x00019c0601007387 */ /* 0x0001e20000100800 */
[----:B-1----:R-:W-:-:S03]  /*c770*/  LOP3.LUT R5, R29, 0xc8, R11, 0xfe, !PT ;  /* 0x000000c81d057812 */ /* 0x002fc600078efe0b */
[----:B------:R-:W2:Y:S01]  /*c780*/  LDL.LU R14, [R1+0x3d8] ;  /* 0x0003d800010e7983 */ /* 0x000ea20000300800 */
[----:B------:R-:W-:-:S03]  /*c790*/  LOP3.LUT R7, R29, 0xce, R11, 0xfe, !PT ;  /* 0x000000ce1d077812 */ /* 0x000fc600078efe0b */
[----:B------:R1:W-:Y:S01]  /*c7a0*/  STL [R1+0x1a0], R5 ;  /* 0x0001a00501007387 */ /* 0x0003e20000100800 */
[----:B0-----:R-:W-:-:S05]  /*c7b0*/  LOP3.LUT R6, R29, 0xca, R11, 0xfe, !PT ;  /* 0x000000ca1d067812 */ /* 0x001fca00078efe0b */
[----:B------:R0:W-:Y:S01]  /*c7c0*/  STL [R1+0x1a4], R6 ;  /* 0x0001a40601007387 */ /* 0x0001e20000100800 */
[----:B-1----:R-:W-:-:S05]  /*c7d0*/  LOP3.LUT R5, R29, 0xcc, R11, 0xfe, !PT ;  /* 0x000000cc1d057812 */ /* 0x002fca00078efe0b */
[----:B------:R1:W-:Y:S01]  /*c7e0*/  STL [R1+0x1a8], R5 ;  /* 0x0001a80501007387 */ /* 0x0003e20000100800 */
[----:B0-----:R-:W-:-:S03]  /*c7f0*/  LOP3.LUT R6, R29, 0xd0, R11, 0xfe, !PT ;  /* 0x000000d01d067812 */ /* 0x001fc600078efe0b */
[----:B-1----:R-:W3:Y:S04]  /*c800*/  LDL.LU R5, [R1+0x138] ;  /* 0x0001380001057983 */ /* 0x002ee80000300800 */
[----:B------:R0:W-:Y:S04]  /*c810*/  STL [R1+0x1ac], R7 ;  /* 0x0001ac0701007387 */ /* 0x0001e80000100800 */
[----:B0-----:R-:W4:Y:S04]  /*c820*/  LDL.LU R7, [R1+0x130] ;  /* 0x0001300001077983 */ /* 0x001f280000300800 */
[----:B------:R0:W-:Y:S04]  /*c830*/  STL [R1+0x1b0], R6 ;  /* 0x0001b00601007387 */ /* 0x0001e80000100800 */
[----:B0-----:R-:W4:Y:S01]  /*c840*/  LDL.LU R6, [R1+0x134] ;  /* 0x0001340001067983 */ /* 0x001f220000300800 */
[----:B------:R-:W-:-:S02]  /*c850*/  LOP3.LUT R13, R29, 0xd2, R11, 0xfe, !PT ;  /* 0x000000d21d0d7812 */ /* 0x000fc400078efe0b */
[C-C-:B------:R-:W-:Y:S02]  /*c860*/  LOP3.LUT R9, R29.reuse, 0xd4, R11.reuse, 0xfe, !PT ;  /* 0x000000d41d097812 */ /* 0x140fe400078efe0b */
[C-C-:B------:R-:W-:Y:S01]  /*c870*/  LOP3.LUT R8, R29.reuse, 0xd6, R11.reuse, 0xfe, !PT ;  /* 0x000000d61d087812 */ /* 0x140fe200078efe0b */
[----:B------:R0:W-:Y:S04]  /*c880*/  STL [R1+0x1b4], R13 ;  /* 0x0001b40d01007387 */ /* 0x0001e80000100800 */
[----:B------:R1:W-:Y:S04]  /*c890*/  STL [R1+0x1b8], R9 ;  /* 0x0001b80901007387 */ /* 0x0003e80000100800 */
[----:B------:R1:W-:Y:S01]  /*c8a0*/  STL [R1+0x1bc], R8 ;  /* 0x0001bc0801007387 */ /* 0x0003e20000100800 */
[----:B0-----:R-:W-:-:S02]  /*c8b0*/  LOP3.LUT R13, R29, 0xd8, R11, 0xfe, !PT ;  /* 0x000000d81d0d7812 */ /* 0x001fc400078efe0b */
[----:B-1----:R-:W-:-:S03]  /*c8c0*/  LOP3.LUT R9, R29, 0xda, R11, 0xfe, !PT ;  /* 0x000000da1d097812 */ /* 0x002fc600078efe0b */
[----:B------:R0:W-:Y:S01]  /*c8d0*/  STL [R1+0x1c0], R13 ;  /* 0x0001c00d01007387 */ /* 0x0001e20000100800 */
[----:B------:R-:W-:-:S03]  /*c8e0*/  LOP3.LUT R8, R29, 0xdc, R11, 0xfe, !PT ;  /* 0x000000dc1d087812 */ /* 0x000fc600078efe0b */
[----:B------:R1:W-:Y:S04]  /*c8f0*/  STL [R1+0x1c4], R9 ;  /* 0x0001c40901007387 */ /* 0x0003e80000100800 */
[----:B------:R1:W-:Y:S01]  /*c900*/  STL [R1+0x1c8], R8 ;  /* 0x0001c80801007387 */ /* 0x0003e20000100800 */
[C-C-:B0-----:R-:W-:Y:S02]  /*c910*/  LOP3.LUT R13, R29.reuse, 0xde, R11.reuse, 0xfe, !PT ;  /* 0x000000de1d0d7812 */ /* 0x141fe400078efe0b */
        /* <DEDUP_REMOVED lines=14> */
[----:B------:R-:W-:-:S05]  /*ca00*/  LOP3.LUT R8, R29, 0xec, R11, 0xfe, !PT ;  /* 0x000000ec1d087812 */ /* 0x000fca00078efe0b */
[----:B------:R1:W-:Y:S01]  /*ca10*/  STL [R1+0x1e8], R8 ;  /* 0x0001e80801007387 */ /* 0x0003e20000100800 */
[----:B0-----:R-:W-:-:S03]  /*ca20*/  LOP3.LUT R13, R29, 0xf0, R11, 0xfe, !PT ;  /* 0x000000f01d0d7812 */ /* 0x001fc600078efe0b */
[----:B------:R0:W-:Y:S01]  /*ca30*/  STL [R1+0x1ec], R9 ;  /* 0x0001ec0901007387 */ /* 0x0001e20000100800 */
[----:B-1----:R-:W-:-:S03]  /*ca40*/  LOP3.LUT R8, R29, 0xf2, R11, 0xfe, !PT ;  /* 0x000000f21d087812 */ /* 0x002fc600078efe0b */
[----:B------:R1:W-:Y:S01]  /*ca50*/  STL [R1+0x1f0], R13 ;  /* 0x0001f00d01007387 */ /* 0x0003e20000100800 */
[----:B0-----:R-:W-:-:S03]  /*ca60*/  LOP3.LUT R9, R29, 0xf4, R11, 0xfe, !PT ;  /* 0x000000f41d097812 */ /* 0x001fc600078efe0b */
[----:B------:R0:W-:Y:S01]  /*ca70*/  STL [R1+0x1f4], R8 ;  /* 0x0001f40801007387 */ /* 0x0001e20000100800 */
[C-C-:B------:R-:W-:Y:S02]  /*ca80*/  LOP3.LUT R3, R29.reuse, 0xfe, R11.reuse, 0xfe, !PT ;  /* 0x000000fe1d037812 */ /* 0x140fe400078efe0b */
[C-C-:B-1----:R-:W-:Y:S02]  /*ca90*/  LOP3.LUT R13, R29.reuse, 0xf6, R11.reuse, 0xfe, !PT ;  /* 0x000000f61d0d7812 */ /* 0x142fe400078efe0b */
[C-C-:B------:R-:W-:Y:S01]  /*caa0*/  LOP3.LUT R4, R29.reuse, 0x20, R11.reuse, 0xfe, !PT ;  /* 0x000000201d047812 */ /* 0x140fe200078efe0b */
[----:B0-----:R-:W4:Y:S04]  /*cab0*/  LDL.LU R8, [R1+0x14c] ;  /* 0x00014c0001087983 */ /* 0x001f280000300800 */
[----:B------:R0:W-:Y:S04]  /*cac0*/  STL [R1+0x1f8], R9 ;  /* 0x0001f80901007387 */ /* 0x0001e80000100800 */
[----:B0-----:R-:W4:Y:S04]  /*cad0*/  LDL.LU R9, [R1+0x13c] ;  /* 0x00013c0001097983 */ /* 0x001f280000300800 */
[----:B------:R0:W-:Y:S02]  /*cae0*/  STL [R1+0x1fc], R13 ;  /* 0x0001fc0d01007387 */ /* 0x0001e40000100800 */
[----:B0-----:R-:W-:-:S05]  /*caf0*/  LOP3.LUT R13, R29, 0xf8, R11, 0xfe, !PT ;  /* 0x000000f81d0d7812 */ /* 0x001fca00078efe0b */
[----:B------:R0:W-:Y:S01]  /*cb00*/  STL [R1+0x200], R13 ;  /* 0x0002000d01007387 */ /* 0x0001e20000100800 */
[C---:B------:R-:W-:Y:S02]  /*cb10*/  LOP3.LUT R2, R29.reuse, R11, RZ, 0xfc, !PT ;  /* 0x0000000b1d027212 */ /* 0x040fe400078efcff */
[C-C-:B------:R-:W-:Y:S02]  /*cb20*/  LOP3.LUT R10, R29.reuse, 0x2, R11.reuse, 0xfe, !PT ;  /* 0x000000021d0a7812 */ /* 0x140fe400078efe0b */
[C-C-:B------:R-:W-:Y:S02]  /*cb30*/  LOP3.LUT R28, R29.reuse, 0x4, R11.reuse, 0xfe, !PT ;  /* 0x000000041d1c7812 */ /* 0x140fe400078efe0b */
[C-C-:B0-----:R-:W-:Y:S02]  /*cb40*/  LOP3.LUT R13, R29.reuse, 0xfa, R11.reuse, 0xfe, !PT ;  /* 0x000000fa1d0d7812 */ /* 0x141fe400078efe0b */
[C-C-:B------:R-:W-:Y:S02]  /*cb50*/  LOP3.LUT R15, R29.reuse, 0x6, R11.reuse, 0xfe, !PT ;  /* 0x000000061d0f7812 */ /* 0x140fe400078efe0b */
[C-C-:B------:R-:W-:Y:S01]  /*cb60*/  LOP3.LUT R16, R29.reuse, 0x8, R11.reuse, 0xfe, !PT ;  /* 0x000000081d107812 */ /* 0x140fe200078efe0b */
[----:B------:R0:W-:Y:S01]  /*cb70*/  STL [R1+0x204], R13 ;  /* 0x0002040d01007387 */ /* 0x0001e20000100800 */
[----:B------:R-:W-:-:S02]  /*cb80*/  LOP3.LUT R17, R29, 0xa, R11, 0xfe, !PT ;  /* 0x0000000a1d117812 */ /* 0x000fc400078efe0b */
[C-C-:B------:R-:W-:Y:S02]  /*cb90*/  LOP3.LUT R18, R29.reuse, 0xc, R11.reuse, 0xfe, !PT ;  /* 0x0000000c1d127812 */ /* 0x140fe400078efe0b */
[C-C-:B------:R-:W-:Y:S02]  /*cba0*/  LOP3.LUT R19, R29.reuse, 0xe, R11.reuse, 0xfe, !PT ;  /* 0x0000000e1d137812 */ /* 0x140fe400078efe0b */
[C-C-:B------:R-:W-:Y:S02]  /*cbb0*/  LOP3.LUT R21, R29.reuse, 0x10, R11.reuse, 0xfe, !PT ;  /* 0x000000101d157812 */ /* 0x140fe400078efe0b */
[C-C-:B------:R-:W-:Y:S01]  /*cbc0*/  LOP3.LUT R22, R29.reuse, 0x12, R11.reuse, 0xfe, !PT ;  /* 0x000000121d167812 */ /* 0x140fe200078efe0b */
[----:B0-----:R-:W4:Y:S01]  /*cbd0*/  LDL.LU R13, [R1+0x430] ;  /* 0x00043000010d7983 */ /* 0x001f220000300800 */
[C-C-:B------:R-:W-:Y:S02]  /*cbe0*/  LOP3.LUT R23, R29.reuse, 0x14, R11.reuse, 0xfe, !PT ;  /* 0x000000141d177812 */ /* 0x140fe400078efe0b */
[----:B------:R-:W-:-:S02]  /*cbf0*/  LOP3.LUT R24, R29, 0x16, R11, 0xfe, !PT ;  /* 0x000000161d187812 */ /* 0x000fc400078efe0b */
[C-C-:B------:R-:W-:Y:S02]  /*cc00*/  LOP3.LUT R25, R29.reuse, 0x1a, R11.reuse, 0xfe, !PT ;  /* 0x0000001a1d197812 */ /* 0x140fe400078efe0b */
[C-C-:B------:R-:W-:Y:S02]  /*cc10*/  LOP3.LUT R26, R29.reuse, 0x1c, R11.reuse, 0xfe, !PT ;  /* 0x0000001c1d1a7812 */ /* 0x140fe400078efe0b */
[C-C-:B------:R-:W-:Y:S02]  /*cc20*/  LOP3.LUT R27, R29.reuse, 0x1e, R11.reuse, 0xfe, !PT ;  /* 0x0000001e1d1b7812 */ /* 0x140fe400078efe0b */
[----:B------:R-:W-:Y:S02]  /*cc30*/  LOP3.LUT R29, R29, 0xfc, R11, 0xfe, !PT ;  /* 0x000000fc1d1d7812 */ /* 0x000fe400078efe0b */
[----:B--2---:R-:W-:Y:S01]  /*cc40*/  ISETP.GE.AND P0, PT, R14, UR18, PT ;  /* 0x000000120e007c0c */ /* 0x004fe2000bf06270 */
[----:B------:R-:W0:Y:S03]  /*cc50*/  LDCU UR18, c[0x0][0x3b8] ;  /* 0x00007700ff1277ac */ /* 0x000e260008000800 */
[----:B------:R-:W-:Y:S01]  /*cc60*/  ISETP.LT.AND P1, PT, R3, UR6, !P0 ;  /* 0x0000000603007c0c */ /* 0x000fe2000c721270 */
[----:B------:R-:W1:Y:S01]  /*cc70*/  LDCU.64 UR6, c[0x0][0x390] ;  /* 0x00007200ff0677ac */ /* 0x000e620008000a00 */
[----:B------:R-:W-:Y:S01]  /*cc80*/  ISETP.LT.AND P3, PT, R4, UR5, !P0 ;  /* 0x0000000504007c0c */ /* 0x000fe2000c761270 */
[----:B------:R-:W2:Y:S01]  /*cc90*/  LDCU UR5, c[0x0][0x3b4] ;  /* 0x00007680ff0577ac */ /* 0x000ea20008000800 */
[----:B---3--:R-:W-:-:S02]  /*cca0*/  LOP3.LUT R3, R5, 0xffff, RZ, 0xc0, !PT ;  /* 0x0000ffff05037812 */ /* 0x008fc400078ec0ff */
[----:B----4-:R-:W-:-:S04]  /*ccb0*/  LOP3.LUT R7, R7, 0xffff, RZ, 0xc0, !PT ;  /* 0x0000ffff07077812 */ /* 0x010fc800078ec0ff */
[----:B------:R-:W-:Y:S02]  /*ccc0*/  PRMT R5, R7, 0x3340, R1 ;  /* 0x0000334007057816 */ /* 0x000fe40000000001 */
[----:B------:R-:W-:-:S04]  /*ccd0*/  LOP3.LUT R4, R6, 0xffff, RZ, 0xc0, !PT ;  /* 0x0000ffff06047812 */ /* 0x000fc800078ec0ff */
[----:B------:R-:W-:-:S04]  /*cce0*/  PRMT R6, R3, 0x3340, R4 ;  /* 0x0000334003067816 */ /* 0x000fc80000000004 */
[----:B------:R-:W-:Y:S02]  /*ccf0*/  PRMT R11, R6, 0x5410, R5 ;  /* 0x00005410060b7816 */ /* 0x000fe40000000005 */
[----:B------:R-:W3:Y:S01]  /*cd00*/  LDL.LU R6, [R1+0x144] ;  /* 0x0001440001067983 */ /* 0x000ee20000300800 */
[----:B------:R-:W-:Y:S02]  /*cd10*/  SHF.R.U32.HI R7, RZ, 0x8, R7 ;  /* 0x00000008ff077819 */ /* 0x000fe40000011607 */
[----:B------:R-:W-:Y:S02]  /*cd20*/  SHF.R.U32.HI R4, RZ, 0x8, R4 ;  /* 0x00000008ff047819 */ /* 0x000fe40000011604 */
[----:B------:R-:W-:Y:S02]  /*cd30*/  LOP3.LUT R5, R7, 0xffff, RZ, 0xc0, !PT ;  /* 0x0000ffff07057812 */ /* 0x000fe400078ec0ff */
[----:B------:R-:W-:Y:S02]  /*cd40*/  SHF.R.U32.HI R3, RZ, 0x8, R3 ;  /* 0x00000008ff037819 */ /* 0x000fe40000011603 */
[----:B------:R-:W-:-:S02]  /*cd50*/  LOP3.LUT R4, R4, 0xffff, RZ, 0xc0, !PT ;  /* 0x0000ffff04047812 */ /* 0x000fc400078ec0ff */
[----:B------:R-:W-:-:S04]  /*cd60*/  LOP3.LUT R3, R3, 0xffff, RZ, 0xc0, !PT ;  /* 0x0000ffff03037812 */ /* 0x000fc800078ec0ff */
[----:B------:R-:W-:Y:S02]  /*cd70*/  PRMT R4, R3, 0x3340, R4 ;  /* 0x0000334003047816 */ /* 0x000fe40000000004 */
[----:B------:R-:W-:Y:S02]  /*cd80*/  LOP3.LUT R8, R8, 0xffff, RZ, 0xc0, !PT ;  /* 0x0000ffff08087812 */ /* 0x000fe400078ec0ff */
[----:B------:R-:W-:-:S04]  /*cd90*/  LOP3.LUT R9, R9, 0xffff, RZ, 0xc0, !PT ;  /* 0x0000ffff09097812 */ /* 0x000fc800078ec0ff */
[----:B------:R-:W-:Y:S02]  /*cda0*/  PRMT R3, R9, 0x3340, R1 ;  /* 0x0000334009037816 */ /* 0x000fe40000000001 */
[----:B---3--:R-:W-:-:S04]  /*cdb0*/  LOP3.LUT R7, R6, 0xffff, RZ, 0xc0, !PT ;  /* 0x0000ffff06077812 */ /* 0x008fc800078ec0ff */
[--C-:B------:R-:W-:Y:S02]  /*cdc0*/  PRMT R6, R8, 0x3340, R7.reuse ;  /* 0x0000334008067816 */ /* 0x100fe40000000007 */
[----:B------:R-:W-:Y:S02]  /*cdd0*/  SHF.R.U32.HI R8, RZ, 0x8, R8 ;  /* 0x00000008ff087819 */ /* 0x000fe40000011608 */
[----:B------:R-:W-:Y:S02]  /*cde0*/  SHF.R.U32.HI R7, RZ, 0x8, R7 ;  /* 0x00000008ff077819 */ /* 0x000fe40000011607 */
[----:B------:R-:W-:Y:S02]  /*cdf0*/  LOP3.LUT R8, R8, 0xffff, RZ, 0xc0, !PT ;  /* 0x0000ffff08087812 */ /* 0x000fe400078ec0ff */
[----:B------:R-:W-:Y:S02]  /*ce00*/  LOP3.LUT R7, R7, 0xffff, RZ, 0xc0, !PT ;  /* 0x0000ffff07077812 */ /* 0x000fe400078ec0ff */
[----:B------:R-:W-:-:S02]  /*ce10*/  PRMT R6, R6, 0x5410, R3 ;  /* 0x0000541006067816 */ /* 0x000fc40000000003 */
[----:B------:R-:W-:Y:S02]  /*ce20*/  PRMT R7, R8, 0x3340, R7 ;  /* 0x0000334008077816 */ /* 0x000fe40000000007 */
[----:B------:R-:W3:Y:S01]  /*ce30*/  LDL.LU R8, [R1+0x154] ;  /* 0x0001540001087983 */ /* 0x000ee20000300800 */
[----:B------:R-:W-:-:S03]  /*ce40*/  SHF.R.U32.HI R3, RZ, 0x8, R9 ;  /* 0x00000008ff037819 */ /* 0x000fc60000011609 */
[----:B------:R-:W4:Y:S01]  /*ce50*/  LDL.LU R9, [R1+0x15c] ;  /* 0x00015c0001097983 */ /* 0x000f220000300800 */
[----:B------:R-:W-:Y:S02]  /*ce60*/  LOP3.LUT R3, R3, 0xffff, RZ, 0xc0, !PT ;  /* 0x0000ffff03037812 */ /* 0x000fe400078ec0ff */
[--C-:B------:R-:W-:Y:S02]  /*ce70*/  PRMT R5, R5, 0x3340, R1.reuse ;  /* 0x0000334005057816 */ /* 0x100fe40000000001 */
[----:B------:R-:W-:Y:S02]  /*ce80*/  PRMT R3, R3, 0x3340, R1 ;  /* 0x0000334003037816 */ /* 0x000fe40000000001 */
[----:B------:R-:W-:Y:S02]  /*ce90*/  PRMT R5, R4, 0x5410, R5 ;  /* 0x0000541004057816 */ /* 0x000fe40000000005 */
[----:B------:R-:W-:Y:S02]  /*cea0*/  PRMT R7, R7, 0x5410, R3 ;  /* 0x0000541007077816 */ /* 0x000fe40000000003 */
[C---:B------:R-:W-:Y:S01]  /*ceb0*/  ISETP.LT.AND P2, PT, R2.reuse, UR19, !P0 ;  /* 0x0000001302007c0c */ /* 0x040fe2000c741270 */
[----:B------:R-:W-:Y:S01]  /*cec0*/  IMAD R2, R2, UR10, RZ ;  /* 0x0000000a02027c24 */ /* 0x000fe2000f8e02ff */
[C---:B------:R-:W-:Y:S01]  /*ced0*/  ISETP.LT.AND P4, PT, R10.reuse, UR20, !P0 ;  /* 0x000000140a007c0c */ /* 0x040fe2000c781270 */
[----:B------:R-:W-:Y:S01]  /*cee0*/  IMAD R10, R10, UR11, RZ ;  /* 0x0000000b0a0a7c24 */ /* 0x000fe2000f8e02ff */
[----:B------:R-:W0:Y:S01]  /*cef0*/  LDCU UR19, c[0x0][0x3b8] ;  /* 0x00007700ff1377ac */ /* 0x000e220008000800 */
[----:B------:R-:W0:Y:S01]  /*cf00*/  LDCU UR20, c[0x0][0x39c] ;  /* 0x00007380ff1477ac */ /* 0x000e220008000800 */
[----:B------:R-:W0:Y:S01]  /*cf10*/  LDCU UR10, c[0x0][0x3b8] ;  /* 0x00007700ff0a77ac */ /* 0x000e220008000800 */
[----:B------:R-:W0:Y:S01]  /*cf20*/  LDCU UR11, c[0x0][0x3b8] ;  /* 0x00007700ff0b77ac */ /* 0x000e220008000800 */
[----:B---3--:R-:W-:-:S02]  /*cf30*/  LOP3.LUT R8, R8, 0xffff, RZ, 0xc0, !PT ;  /* 0x0000ffff08087812 */ /* 0x008fc400078ec0ff */
[----:B----4-:R-:W-:Y:S02]  /*cf40*/  LOP3.LUT R3, R9, 0xffff, RZ, 0xc0, !PT ;  /* 0x0000ffff09037812 */ /* 0x010fe400078ec0ff */
[--C-:B------:R-:W-:Y:S02]  /*cf50*/  PRMT R6, R6, 0x4210, R8.reuse ;  /* 0x0000421006067816 */ /* 0x100fe40000000008 */
[--C-:B------:R-:W-:Y:S02]  /*cf60*/  PRMT R4, R11, 0x4210, R3.reuse ;  /* 0x000042100b047816 */ /* 0x100fe40000000003 */
[----:B------:R-:W-:Y:S02]  /*cf70*/  PRMT R5, R5, 0x5210, R3 ;  /* 0x0000521005057816 */ /* 0x000fe40000000003 */
[----:B------:R-:W-:-:S05]  /*cf80*/  PRMT R7, R7, 0x5210, R8 ;  /* 0x0000521007077816 */ /* 0x000fca0000000008 */
[----:B------:R3:W-:Y:S01]  /*cf90*/  STSM.16.M88.4 [R0+0xc00], R4 ;  /* 0x000c000400007844 */ /* 0x0007e20000000200 */
[----:B--2---:R-:W-:Y:S01]  /*cfa0*/  IMAD R11, R14, UR5, RZ ;  /* 0x000000050e0b7c24 */ /* 0x004fe2000f8e02ff */
[----:B------:R-:W2:Y:S02]  /*cfb0*/  LDCU UR5, c[0x0][0x3b8] ;  /* 0x00007700ff0577ac */ /* 0x000ea40008000800 */
[----:B------:R-:W4:Y:S01]  /*cfc0*/  LDL.LU R14, [R1+0x42c] ;  /* 0x00042c00010e7983 */ /* 0x000f220000300800 */
[----:B------:R-:W-:Y:S01]  /*cfd0*/  BAR.SYNC.DEFER_BLOCKING 0x0 ;  /* 0x0000000000007b1d */ /* 0x000fe20000010000 */
[----:B-1----:R-:W-:-:S04]  /*cfe0*/  IADD3 R3, P5, PT, R11, UR6, RZ ;  /* 0x000000060b037c10 */ /* 0x002fc8000ffbe0ff */
[----:B------:R-:W-:Y:S01]  /*cff0*/  LEA.HI.X.SX32 R11, R11, UR7, 0x1, P5 ;  /* 0x000000070b0b7c11 */ /* 0x000fe2000a8f0eff */
[----:B------:R-:W1:Y:S01]  /*d000*/  LDCU UR6, c[0x0][0x3b8] ;  /* 0x00007700ff0677ac */ /* 0x000e620008000800 */
[-C--:B------:R-:W-:Y:S02]  /*d010*/  IADD3 R8, P6, PT, R2, R3.reuse, RZ ;  /* 0x0000000302087210 */ /* 0x080fe40007fde0ff */
[----:B---3--:R-:W-:Y:S01]  /*d020*/  IADD3 R4, P5, PT, R10, R3, RZ ;  /* 0x000000030a047210 */ /* 0x008fe20007fbe0ff */
[----:B------:R-:W3:Y:S01]  /*d030*/  LDCU UR7, c[0x0][0x3b8] ;  /* 0x00007700ff0777ac */ /* 0x000ee20008000800 */
[-C--:B------:R-:W-:Y:S02]  /*d040*/  LEA.HI.X.SX32 R9, R2, R11.reuse, 0x1, P6 ;  /* 0x0000000b02097211 */ /* 0x080fe400030f0eff */
[----:B------:R-:W-:Y:S02]  /*d050*/  PRMT R0, R12, 0x7770, RZ ;  /* 0x000077700c007816 */ /* 0x000fe400000000ff */
[C---:B------:R-:W-:Y:S01]  /*d060*/  ISETP.LT.AND P6, PT, R28.reuse, UR21, !P0 ;  /* 0x000000151c007c0c */ /* 0x040fe2000c7c1270 */
[----:B------:R-:W-:Y:S01]  /*d070*/  IMAD R28, R28, UR12, RZ ;  /* 0x0000000c1c1c7c24 */ /* 0x000fe2000f8e02ff */
[----:B------:R-:W-:Y:S01]  /*d080*/  LEA.HI.X.SX32 R5, R10, R11, 0x1, P5 ;  /* 0x0000000b0a057211 */ /* 0x000fe200028f0eff */
[----:B------:R-:W0:Y:S01]  /*d090*/  LDCU UR12, c[0x0][0x39c] ;  /* 0x00007380ff0c77ac */ /* 0x000e220008000800 */
[----:B------:R-:W-:Y:S01]  /*d0a0*/  PRMT R6, R13, 0x7770, RZ ;  /* 0x000077700d067816 */ /* 0x000fe200000000ff */
[----:B------:R1:W-:Y:S04]  /*d0b0*/  @P2 STG.E.U8 desc[UR8][R8.64], R0 ;  /* 0x0000000008002986 */ /* 0x0003e8000c101108 */
[----:B------:R0:W-:Y:S01]  /*d0c0*/  @P4 STG.E.U8 desc[UR8][R4.64], R6 ;  /* 0x0000000604004986 */ /* 0x0001e2000c101108 */
[C---:B------:R-:W-:Y:S01]  /*d0d0*/  ISETP.LT.AND P4, PT, R15.reuse, UR22, !P0 ;  /* 0x000000160f007c0c */ /* 0x040fe2000c781270 */
[----:B-1----:R-:W-:Y:S01]  /*d0e0*/  IMAD R0, R15, UR13, RZ ;  /* 0x0000000d0f007c24 */ /* 0x002fe2000f8e02ff */
[----:B------:R-:W1:Y:S01]  /*d0f0*/  LDCU UR13, c[0x0][0x39c] ;  /* 0x00007380ff0d77ac */ /* 0x000e620008000800 */
[----:B------:R-:W2:Y:S01]  /*d100*/  LDL.LU R15, [R1+0x428] ;  /* 0x00042800010f7983 */ /* 0x000ea20000300800 */
[-C--:B0-----:R-:W-:Y:S01]  /*d110*/  IADD3 R4, P2, PT, R28, R3.reuse, RZ ;  /* 0x000000031c047210 */ /* 0x081fe20007f5e0ff */
[----:B------:R-:W-:Y:S01]  /*d120*/  IMAD R8, R16, UR14, RZ ;  /* 0x0000000e10087c24 */ /* 0x000fe2000f8e02ff */
[----:B------:R-:W-:Y:S01]  /*d130*/  IADD3 R6, P5, PT, R0, R3, RZ ;  /* 0x0000000300067210 */ /* 0x000fe20007fbe0ff */
[----:B------:R-:W0:Y:S01]  /*d140*/  LDCU UR14, c[0x0][0x39c] ;  /* 0x00007380ff0e77ac */ /* 0x000e220008000800 */
[----:B------:R-:W-:-:S02]  /*d150*/  LEA.HI.X.SX32 R5, R28, R11, 0x1, P2 ;  /* 0x0000000b1c057211 */ /* 0x000fc400010f0eff */
[----:B------:R-:W-:Y:S01]  /*d160*/  ISETP.LT.AND P2, PT, R16, UR23, !P0 ;  /* 0x0000001710007c0c */ /* 0x000fe2000c741270 */
[----:B------:R-:W0:Y:S01]  /*d170*/  LDC R28, c[0x0][0x3b8] ;  /* 0x0000ee00ff1c7b82 */ /* 0x000e220000000800 */
[----:B------:R-:W3:Y:S01]  /*d180*/  LDL.LU R16, [R1+0x424] ;  /* 0x0004240001107983 */ /* 0x000ee20000300800 */
[----:B----4-:R-:W-:-:S05]  /*d190*/  PRMT R7, R14, 0x7770, RZ ;  /* 0x000077700e077816 */ /* 0x010fca00000000ff */
[----:B------:R4:W-:Y:S02]  /*d1a0*/  @P6 STG.E.U8 desc[UR8][R4.64], R7 ;  /* 0x0000000704006986 */ /* 0x0009e4000c101108 */
[----:B----4-:R-:W-:Y:S02]  /*d1b0*/  IADD3 R4, P6, PT, R8, R3, RZ ;  /* 0x0000000308047210 */ /* 0x010fe40007fde0ff */
[-C--:B------:R-:W-:Y:S01]  /*d1c0*/  LEA.HI.X.SX32 R7, R0, R11.reuse, 0x1, P5 ;  /* 0x0000000b00077211 */ /* 0x080fe200028f0eff */
[C---:B------:R-:W-:Y:S01]  /*d1d0*/  IMAD R0, R17.reuse, UR15, RZ ;  /* 0x0000000f11007c24 */ /* 0x040fe2000f8e02ff */
[----:B------:R-:W-:Y:S01]  /*d1e0*/  LEA.HI.X.SX32 R5, R8, R11, 0x1, P6 ;  /* 0x0000000b08057211 */ /* 0x000fe200030f0eff */
[----:B------:R-:W4:Y:S01]  /*d1f0*/  LDCU UR15, c[0x0][0x39c] ;  /* 0x00007380ff0f77ac */ /* 0x000f220008000800 */
[----:B------:R-:W-:Y:S02]  /*d200*/  ISETP.LT.AND P5, PT, R17, UR24, !P0 ;  /* 0x0000001811007c0c */ /* 0x000fe4000c7a1270 */
[----:B------:R-:W4:Y:S01]  /*d210*/  LDL.LU R17, [R1+0x420] ;  /* 0x0004200001117983 */ /* 0x000f220000300800 */
[----:B--2---:R-:W-:-:S05]  /*d220*/  PRMT R9, R15, 0x7770, RZ ;  /* 0x000077700f097816 */ /* 0x004fca00000000ff */
[----:B------:R2:W-:Y:S01]  /*d230*/  @P4 STG.E.U8 desc[UR8][R6.64], R9 ;  /* 0x0000000906004986 */ /* 0x0005e2000c101108 */
[----:B---3--:R-:W-:-:S05]  /*d240*/  PRMT R8, R16, 0x7770, RZ ;  /* 0x0000777010087816 */ /* 0x008fca00000000ff */
[----:B------:R3:W-:Y:S01]  /*d250*/  @P2 STG.E.U8 desc[UR8][R4.64], R8 ;  /* 0x0000000804002986 */ /* 0x0007e2000c101108 */
[C---:B------:R-:W-:Y:S01]  /*d260*/  ISETP.LT.AND P4, PT, R18.reuse, UR25, !P0 ;  /* 0x0000001912007c0c */ /* 0x040fe2000c781270 */
[----:B--2---:R-:W-:Y:S02]  /*d270*/  IMAD R7, R18, UR16, RZ ;  /* 0x0000001012077c24 */ /* 0x004fe4000f8e02ff */
[----:B------:R-:W2:Y:S01]  /*d280*/  LDL.LU R18, [R1+0x41c] ;  /* 0x00041c0001127983 */ /* 0x000ea20000300800 */
[----:B---3--:R-:W-:-:S04]  /*d290*/  IADD3 R4, P2, PT, R0, R3, RZ ;  /* 0x0000000300047210 */ /* 0x008fc80007f5e0ff */
[----:B------:R-:W-:Y:S01]  /*d2a0*/  LEA.HI.X.SX32 R5, R0, R11, 0x1, P2 ;  /* 0x0000000b00057211 */ /* 0x000fe200010f0eff */
[C---:B------:R-:W-:Y:S01]  /*d2b0*/  IMAD R0, R19.reuse, UR17, RZ ;  /* 0x0000001113007c24 */ /* 0x040fe2000f8e02ff */
[----:B------:R-:W-:Y:S02]  /*d2c0*/  ISETP.LT.AND P2, PT, R19, UR26, !P0 ;  /* 0x0000001a13007c0c */ /* 0x000fe4000c741270 */
[----:B------:R-:W3:Y:S01]  /*d2d0*/  LDL.LU R19, [R1+0x418] ;  /* 0x0004180001137983 */ /* 0x000ee20000300800 */
[----:B------:R-:W-:-:S03]  /*d2e0*/  IADD3 R6, P6, PT, R7, R3, RZ ;  /* 0x0000000307067210 */ /* 0x000fc60007fde0ff */
[----:B------:R-:W3:Y:S01]  /*d2f0*/  LDL.LU R10, [R1+0x24] ;  /* 0x00002400010a7983 */ /* 0x000ee20000300800 */
[----:B------:R-:W-:Y:S02]  /*d300*/  LEA.HI.X.SX32 R7, R7, R11, 0x1, P6 ;  /* 0x0000000b07077211 */ /* 0x000fe400030f0eff */
[----:B------:R-:W-:Y:S02]  /*d310*/  ISETP.LT.AND P6, PT, R21, UR27, !P0 ;  /* 0x0000001b15007c0c */ /* 0x000fe4000c7c1270 */
[----:B----4-:R-:W-:-:S05]  /*d320*/  PRMT R8, R17, 0x7770, RZ ;  /* 0x0000777011087816 */ /* 0x010fca00000000ff */
[----:B------:R4:W-:Y:S02]  /*d330*/  @P5 STG.E.U8 desc[UR8][R4.64], R8 ;  /* 0x0000000804005986 */ /* 0x0009e4000c101108 */
[C---:B----4-:R-:W-:Y:S01]  /*d340*/  IADD3 R4, P5, PT, R0.reuse, R3, RZ ;  /* 0x0000000300047210 */ /* 0x050fe20007fbe0ff */
[----:B------:R-:W-:Y:S02]  /*d350*/  IMAD R8, R21, UR18, RZ ;  /* 0x0000001215087c24 */ /* 0x000fe4000f8e02ff */
[----:B------:R-:W4:Y:S01]  /*d360*/  LDL.LU R21, [R1+0x414] ;  /* 0x0004140001157983 */ /* 0x000f220000300800 */
[----:B------:R-:W-:Y:S02]  /*d370*/  LEA.HI.X.SX32 R5, R0, R11, 0x1, P5 ;  /* 0x0000000b00057211 */ /* 0x000fe400028f0eff */
[----:B--2---:R-:W-:-:S05]  /*d380*/  PRMT R9, R18, 0x7770, RZ ;  /* 0x0000777012097816 */ /* 0x004fca00000000ff */
[----:B------:R-:W-:Y:S01]  /*d390*/  @P4 STG.E.U8 desc[UR8][R6.64], R9 ;  /* 0x0000000906004986 */ /* 0x000fe2000c101108 */
[----:B------:R-:W-:Y:S02]  /*d3a0*/  ISETP.LT.AND P4, PT, R22, UR28, !P0 ;  /* 0x0000001c16007c0c */ /* 0x000fe4000c781270 */
[----:B---3--:R-:W-:-:S05]  /*d3b0*/  PRMT R0, R19, 0x7770, RZ ;  /* 0x0000777013007816 */ /* 0x008fca00000000ff */
[----:B------:R2:W-:Y:S02]  /*d3c0*/  @P2 STG.E.U8 desc[UR8][R4.64], R0 ;  /* 0x0000000004002986 */ /* 0x0005e4000c101108 */
[----:B--2---:R-:W-:Y:S01]  /*d3d0*/  IMAD R0, R22, UR19, RZ ;  /* 0x0000001316007c24 */ /* 0x004fe2000f8e02ff */
[C---:B------:R-:W-:Y:S01]  /*d3e0*/  IADD3 R4, P2, PT, R8.reuse, R3, RZ ;  /* 0x0000000308047210 */ /* 0x040fe20007f5e0ff */
[----:B------:R-:W2:Y:S03]  /*d3f0*/  LDL.LU R22, [R1+0x410] ;  /* 0x0004100001167983 */ /* 0x000ea60000300800 */
[----:B------:R-:W-:Y:S01]  /*d400*/  LEA.HI.X.SX32 R5, R8, R11, 0x1, P2 ;  /* 0x0000000b08057211 */ /* 0x000fe200010f0eff */
[C---:B------:R-:W-:Y:S01]  /*d410*/  IMAD R8, R23.reuse, UR5, RZ ;  /* 0x0000000517087c24 */ /* 0x040fe2000f8e02ff */
[----:B------:R-:W-:Y:S01]  /*d420*/  ISETP.LT.AND P2, PT, R23, UR20, !P0 ;  /* 0x0000001417007c0c */ /* 0x000fe2000c741270 */
[----:B------:R-:W3:Y:S01]  /*d430*/  LDCU UR5, c[0x0][0x3b8] ;  /* 0x00007700ff0577ac */ /* 0x000ee20008000800 */
[----:B------:R-:W3:Y:S01]  /*d440*/  LDL.LU R23, [R1+0x40c] ;  /* 0x00040c0001177983 */ /* 0x000ee20000300800 */
[----:B------:R-:W-:-:S02]  /*d450*/  PRMT R7, R20, 0x7770, RZ ;  /* 0x0000777014077816 */ /* 0x000fc400000000ff */
[----:B------:R-:W-:-:S03]  /*d460*/  IADD3 R6, P5, PT, R0, R3, RZ ;  /* 0x0000000300067210 */ /* 0x000fc60007fbe0ff */
[----:B------:R0:W-:Y:S02]  /*d470*/  @P6 STG.E.U8 desc[UR8][R4.64], R7 ;  /* 0x0000000704006986 */ /* 0x0001e4000c101108 */
[----:B0-----:R-:W-:Y:S01]  /*d480*/  LEA.HI.X.SX32 R7, R0, R11, 0x1, P5 ;  /* 0x0000000b00077211 */ /* 0x001fe200028f0eff */
[C---:B------:R-:W-:Y:S01]  /*d490*/  IMAD R0, R24.reuse, UR6, RZ ;  /* 0x0000000618007c24 */ /* 0x040fe2000f8e02ff */
[----:B------:R-:W-:Y:S01]  /*d4a0*/  ISETP.LT.AND P5, PT, R24, UR12, !P0 ;  /* 0x0000000c18007c0c */ /* 0x000fe2000c7a1270 */
[----:B------:R-:W0:Y:S01]  /*d4b0*/  LDCU UR6, c[0x0][0x39c] ;  /* 0x00007380ff0677ac */ /* 0x000e220008000800 */
[----:B------:R-:W3:Y:S01]  /*d4c0*/  LDL.LU R24, [R1+0x408] ;  /* 0x0004080001187983 */ /* 0x000ee20000300800 */
[C---:B------:R-:W-:Y:S01]  /*d4d0*/  IADD3 R4, P6, PT, R8.reuse, R3, RZ ;  /* 0x0000000308047210 */ /* 0x040fe20007fde0ff */
[----:B------:R-:W0:Y:S03]  /*d4e0*/  LDCU UR12, c[0x0][0x39c] ;  /* 0x00007380ff0c77ac */ /* 0x000e260008000800 */
[----:B------:R-:W-:-:S02]  /*d4f0*/  LEA.HI.X.SX32 R5, R8, R11, 0x1, P6 ;  /* 0x0000000b08057211 */ /* 0x000fc400030f0eff */
[----:B----4-:R-:W-:-:S05]  /*d500*/  PRMT R9, R21, 0x7770, RZ ;  /* 0x0000777015097816 */ /* 0x010fca00000000ff */
[----:B------:R4:W-:Y:S02]  /*d510*/  @P4 STG.E.U8 desc[UR8][R6.64], R9 ;  /* 0x0000000906004986 */ /* 0x0009e4000c101108 */
[----:B----4-:R-:W-:-:S04]  /*d520*/  IADD3 R6, P4, PT, R0, R3, RZ ;  /* 0x0000000300067210 */ /* 0x010fc80007f9e0ff */
[----:B------:R-:W-:Y:S01]  /*d530*/  LEA.HI.X.SX32 R7, R0, R11, 0x1, P4 ;  /* 0x0000000b00077211 */ /* 0x000fe200020f0eff */
[----:B------:R-:W-:Y:S01]  /*d540*/  IMAD R0, R10, UR7, RZ ;  /* 0x000000070a007c24 */ /* 0x000fe2000f8e02ff */
[----:B------:R-:W-:Y:S01]  /*d550*/  ISETP.LT.AND P4, PT, R25, UR14, !P0 ;  /* 0x0000000e19007c0c */ /* 0x000fe2000c781270 */
[----:B------:R-:W4:Y:S01]  /*d560*/  LDCU UR7, c[0x0][0x39c] ;  /* 0x00007380ff0777ac */ /* 0x000f220008000800 */
[----:B--2---:R-:W-:-:S05]  /*d570*/  PRMT R8, R22, 0x7770, RZ ;  /* 0x0000777016087816 */ /* 0x004fca00000000ff */
[----:B------:R3:W-:Y:S02]  /*d580*/  @P2 STG.E.U8 desc[UR8][R4.64], R8 ;  /* 0x0000000804002986 */ /* 0x0007e4000c101108 */
[----:B---3--:R-:W-:Y:S01]  /*d590*/  PRMT R4, R23, 0x7770, RZ ;  /* 0x0000777017047816 */ /* 0x008fe200000000ff */
[----:B------:R-:W-:Y:S01]  /*d5a0*/  IMAD R8, R25, UR10, RZ ;  /* 0x0000000a19087c24 */ /* 0x000fe2000f8e02ff */
[----:B-1----:R-:W-:Y:S01]  /*d5b0*/  ISETP.LT.AND P6, PT, R10, UR13, !P0 ;  /* 0x0000000d0a007c0c */ /* 0x002fe2000c7c1270 */
[----:B------:R-:W2:Y:S01]  /*d5c0*/  LDL.LU R25, [R1+0x404] ;  /* 0x0004040001197983 */ /* 0x000ea20000300800 */
[----:B------:R-:W1:Y:S01]  /*d5d0*/  LDC R10, c[0x0][0x3b8] ;  /* 0x0000ee00ff0a7b82 */ /* 0x000e620000000800 */
[----:B------:R-:W3:Y:S02]  /*d5e0*/  LDCU UR10, c[0x0][0x39c] ;  /* 0x00007380ff0a77ac */ /* 0x000ee40008000800 */
[----:B------:R0:W-:Y:S02]  /*d5f0*/  @P5 STG.E.U8 desc[UR8][R6.64], R4 ;  /* 0x0000000406005986 */ /* 0x0001e4000c101108 */
[----:B0-----:R-:W-:-:S04]  /*d600*/  IADD3 R4, P2, PT, R0, R3, RZ ;  /* 0x0000000300047210 */ /* 0x001fc80007f5e0ff */
[----:B------:R-:W-:Y:S01]  /*d610*/  LEA.HI.X.SX32 R5, R0, R11, 0x1, P2 ;  /* 0x0000000b00057211 */ /* 0x000fe200010f0eff */
[C---:B------:R-:W-:Y:S01]  /*d620*/  IMAD R0, R26.reuse, UR11, RZ ;  /* 0x0000000b1a007c24 */ /* 0x040fe2000f8e02ff */
[----:B------:R-:W-:Y:S02]  /*d630*/  ISETP.LT.AND P2, PT, R26, UR15, !P0 ;  /* 0x0000000f1a007c0c */ /* 0x000fe4000c741270 */
[----:B------:R-:W3:Y:S01]  /*d640*/  LDL.LU R26, [R1+0x400] ;  /* 0x00040000011a7983 */ /* 0x000ee20000300800 */
[----:B------:R-:W-:-:S05]  /*d650*/  PRMT R9, R24, 0x7770, RZ ;  /* 0x0000777018097816 */ /* 0x000fca00000000ff */
[----:B------:R0:W-:Y:S04]  /*d660*/  @P6 STG.E.U8 desc[UR8][R4.64], R9 ;  /* 0x0000000904006986 */ /* 0x0001e8000c101108 */
[----:B0-----:R-:W4:Y:S01]  /*d670*/  LDL.LU R9, [R1+0x34] ;  /* 0x0000340001097983 */ /* 0x001f220000300800 */
[----:B------:R-:W-:-:S04]  /*d680*/  IADD3 R6, P5, PT, R8, R3, RZ ;  /* 0x0000000308067210 */ /* 0x000fc80007fbe0ff */
[----:B------:R-:W-:Y:S02]  /*d690*/  LEA.HI.X.SX32 R7, R8, R11, 0x1, P5 ;  /* 0x0000000b08077211 */ /* 0x000fe400028f0eff */
[----:B------:R-:W-:-:S04]  /*d6a0*/  IADD3 R4, P5, PT, R0, R3, RZ ;  /* 0x0000000300047210 */ /* 0x000fc80007fbe0ff */
[----:B------:R-:W-:Y:S02]  /*d6b0*/  LEA.HI.X.SX32 R5, R0, R11, 0x1, P5 ;  /* 0x0000000b00057211 */ /* 0x000fe400028f0eff */
[----:B--2---:R-:W-:-:S05]  /*d6c0*/  PRMT R8, R25, 0x7770, RZ ;  /* 0x0000777019087816 */ /* 0x004fca00000000ff */
[----:B------:R0:W-:Y:S01]  /*d6d0*/  @P4 STG.E.U8 desc[UR8][R6.64], R8 ;  /* 0x0000000806004986 */ /* 0x0001e2000c101108 */
[C---:B------:R-:W-:Y:S01]  /*d6e0*/  ISETP.LT.AND P4, PT, R27.reuse, UR6, !P0 ;  /* 0x000000061b007c0c */ /* 0x040fe2000c781270 */
[----:B------:R-:W2:Y:S02]  /*d6f0*/  LDCU UR6, c[0x0][0x39c] ;  /* 0x00007380ff0677ac */ /* 0x000ea40008000800 */
[----:B0-----:R-:W2:Y:S01]  /*d700*/  LDL.LU R8, [R1+0x3c] ;  /* 0x00003c0001087983 */ /* 0x001ea20000300800 */
[----:B------:R-:W-:Y:S01]  /*d710*/  IMAD R7, R27, UR5, RZ ;  /* 0x000000051b077c24 */ /* 0x000fe2000f8e02ff */
[----:B------:R-:W0:Y:S02]  /*d720*/  LDCU UR5, c[0x0][0x39c] ;  /* 0x00007380ff0577ac */ /* 0x000e240008000800 */
[----:B------:R-:W2:Y:S01]  /*d730*/  LDL.LU R27, [R1+0x3fc] ;  /* 0x0003fc00011b7983 */ /* 0x000ea20000300800 */
[----:B---3--:R-:W-:-:S05]  /*d740*/  PRMT R0, R26, 0x7770, RZ ;  /* 0x000077701a007816 */ /* 0x008fca00000000ff */
[----:B------:R3:W-:Y:S04]  /*d750*/  @P2 STG.E.U8 desc[UR8][R4.64], R0 ;  /* 0x0000000004002986 */ /* 0x0007e8000c101108 */
[----:B---3--:R-:W3:Y:S01]  /*d760*/  LDL.LU R5, [R1+0x38] ;  /* 0x0000380001057983 */ /* 0x008ee20000300800 */
[----:B----4-:R-:W-:Y:S02]  /*d770*/  ISETP.LT.AND P5, PT, R9, UR12, !P0 ;  /* 0x0000000c09007c0c */ /* 0x010fe4000c7a1270 */
[----:B------:R-:W4:Y:S01]  /*d780*/  LDC R9, c[0x0][0x3b8] ;  /* 0x0000ee00ff097b82 */ /* 0x000f220000000800 */
[----:B------:R-:W-:-:S04]  /*d790*/  IADD3 R6, P6, PT, R7, R3, RZ ;  /* 0x0000000307067210 */ /* 0x000fc80007fde0ff */
[----:B------:R-:W-:Y:S01]  /*d7a0*/  LEA.HI.X.SX32 R7, R7, R11, 0x1, P6 ;  /* 0x0000000b07077211 */ /* 0x000fe200030f0eff */
[----:B----4-:R-:W-:Y:S02]  /*d7b0*/  IMAD R2, R9, 0x20, R2 ;  /* 0x0000002009027824 */ /* 0x010fe400078e0202 */
[----:B------:R-:W4:Y:S03]  /*d7c0*/  LDC R9, c[0x0][0x3b8] ;  /* 0x0000ee00ff097b82 */ /* 0x000f260000000800 */
[----:B------:R-:W-:Y:S02]  /*d7d0*/  IADD3 R4, P6, PT, R2, R3, RZ ;  /* 0x0000000302047210 */ /* 0x000fe40007fde0ff */
[----:B--2---:R-:W-:-:S05]  /*d7e0*/  PRMT R0, R27, 0x7770, RZ ;  /* 0x000077701b007816 */ /* 0x004fca00000000ff */
[----:B------:R2:W-:Y:S02]  /*d7f0*/  @P4 STG.E.U8 desc[UR8][R6.64], R0 ;  /* 0x0000000006004986 */ /* 0x0005e4000c101108 */
[----:B--2---:R-:W-:Y:S01]  /*d800*/  IMAD R0, R28, 0x2, R2 ;  /* 0x000000021c007824 */ /* 0x004fe200078e0202 */
[----:B---3--:R-:W-:Y:S01]  /*d810*/  ISETP.LT.AND P2, PT, R5, UR7, !P0 ;  /* 0x0000000705007c0c */ /* 0x008fe2000c741270 */
[----:B------:R-:W2:Y:S01]  /*d820*/  LDC R28, c[0x0][0x3b8] ;  /* 0x0000ee00ff1c7b82 */ /* 0x000ea20000000800 */
[----:B------:R-:W-:Y:S01]  /*d830*/  LEA.HI.X.SX32 R5, R2, R11, 0x1, P6 ;  /* 0x0000000b02057211 */ /* 0x000fe200030f0eff */
[----:B------:R-:W3:Y:S01]  /*d840*/  LDCU UR7, c[0x0][0x39c] ;  /* 0x00007380ff0777ac */ /* 0x000ee20008000800 */
[----:B------:R-:W-:Y:S02]  /*d850*/  PRMT R2, R12, 0x7771, RZ ;  /* 0x000077710c027816 */ /* 0x000fe400000000ff */
[----:B------:R-:W-:-:S03]  /*d860*/  IADD3 R6, P6, PT, R0, R3, RZ ;  /* 0x0000000300067210 */ /* 0x000fc60007fde0ff */
[----:B------:R0:W-:Y:S01]  /*d870*/  @P3 STG.E.U8 desc[UR8][R4.64], R2 ;  /* 0x0000000204003986 */ /* 0x0001e2000c101108 */
[----:B------:R-:W-:-:S03]  /*d880*/  LEA.HI.X.SX32 R7, R0, R11, 0x1, P6 ;  /* 0x0000000b00077211 */ /* 0x000fc600030f0eff */
[----:B0-----:R-:W2:Y:S01]  /*d890*/  LDL.LU R5, [R1+0x40] ;  /* 0x0000400001057983 */ /* 0x001ea20000300800 */
[----:B-1----:R-:W-:Y:S01]  /*d8a0*/  IMAD R2, R10, 0x2, R0 ;  /* 0x000000020a027824 */ /* 0x002fe200078e0200 */
[----:B------:R-:W-:Y:S01]  /*d8b0*/  PRMT R0, R13, 0x7771, RZ ;  /* 0x000077710d007816 */ /* 0x000fe200000000ff */
[----:B------:R-:W0:Y:S04]  /*d8c0*/  LDC R10, c[0x0][0x3b8] ;  /* 0x0000ee00ff0a7b82 */ /* 0x000e280000000800 */
[----:B------:R1:W-:Y:S04]  /*d8d0*/  @P5 STG.E.U8 desc[UR8][R6.64], R0 ;  /* 0x0000000006005986 */ /* 0x0003e8000c101108 */
[----:B-1----:R-:W3:Y:S01]  /*d8e0*/  LDL.LU R7, [R1+0x44] ;  /* 0x0000440001077983 */ /* 0x002ee20000300800 */
[----:B------:R-:W-:-:S02]  /*d8f0*/  ISETP.LT.AND P4, PT, R8, UR10, !P0 ;  /* 0x0000000a08007c0c */ /* 0x000fc4000c781270 */
[C---:B------:R-:W-:Y:S01]  /*d900*/  IADD3 R4, P6, PT, R2.reuse, R3, RZ ;  /* 0x0000000302047210 */ /* 0x040fe20007fde0ff */
[----:B------:R-:W1:Y:S01]  /*d910*/  LDC R8, c[0x0][0x3b8] ;  /* 0x0000ee00ff087b82 */ /* 0x000e620000000800 */
[----:B----4-:R-:W-:Y:S01]  /*d920*/  IMAD R0, R9, 0x2, R2 ;  /* 0x0000000209007824 */ /* 0x010fe200078e0202 */
[----:B------:R-:W4:Y:S01]  /*d930*/  LDCU UR10, c[0x0][0x39c] ;  /* 0x00007380ff0a77ac */ /* 0x000f220008000800 */
[----:B------:R-:W4:Y:S01]  /*d940*/  LDL.LU R9, [R1+0x48] ;  /* 0x0000480001097983 */ /* 0x000f220000300800 */
[----:B--2---:R-:W-:Y:S01]  /*d950*/  ISETP.LT.AND P3, PT, R5, UR5, !P0 ;  /* 0x0000000505007c0c */ /* 0x004fe2000c761270 */
[----:B------:R-:W2:Y:S01]  /*d960*/  LDCU UR5, c[0x0][0x39c] ;  /* 0x00007380ff0577ac */ /* 0x000ea20008000800 */
[----:B------:R-:W-:Y:S02]  /*d970*/  LEA.HI.X.SX32 R5, R2, R11, 0x1, P6 ;  /* 0x0000000b02057211 */ /* 0x000fe400030f0eff */
[----:B------:R-:W-:Y:S02]  /*d980*/  PRMT R2, R14, 0x7771, RZ ;  /* 0x000077710e027816 */ /* 0x000fe400000000ff */
[----:B------:R-:W-:-:S03]  /*d990*/  IADD3 R6, P6, PT, R0, R3, RZ ;  /* 0x0000000300067210 */ /* 0x000fc60007fde0ff */
[----:B------:R1:W-:Y:S02]  /*d9a0*/  @P2 STG.E.U8 desc[UR8][R4.64], R2 ;  /* 0x0000000204002986 */ /* 0x0003e4000c101108 */
[----:B-1----:R-:W-:Y:S02]  /*d9b0*/  IMAD R2, R8, 0x2, R0 ;  /* 0x0000000208027824 */ /* 0x002fe400078e0200 */
[----:B------:R-:W2:Y:S01]  /*d9c0*/  LDL.LU R8, [R1+0x4c] ;  /* 0x00004c0001087983 */ /* 0x000ea20000300800 */
[----:B---3--:R-:W-:Y:S01]  /*d9d0*/  ISETP.LT.AND P5, PT, R7, UR6, !P0 ;  /* 0x0000000607007c0c */ /* 0x008fe2000c7a1270 */
[----:B------:R-:W1:Y:S01]  /*d9e0*/  LDCU UR6, c[0x0][0x39c] ;  /* 0x00007380ff0677ac */ /* 0x000e620008000800 */
[----:B------:R-:W-:Y:S02]  /*d9f0*/  LEA.HI.X.SX32 R7, R0, R11, 0x1, P6 ;  /* 0x0000000b00077211 */ /* 0x000fe400030f0eff */
[----:B------:R-:W-:Y:S02]  /*da00*/  PRMT R0, R15, 0x7771, RZ ;  /* 0x000077710f007816 */ /* 0x000fe400000000ff */
[----:B------:R-:W-:-:S03]  /*da10*/  IADD3 R4, P6, PT, R2, R3, RZ ;  /* 0x0000000302047210 */ /* 0x000fc60007fde0ff */
[----:B------:R3:W-:Y:S01]  /*da20*/  @P4 STG.E.U8 desc[UR8][R6.64], R0 ;  /* 0x0000000006004986 */ /* 0x0007e2000c101108 */
[----:B------:R-:W-:Y:S01]  /*da30*/  LEA.HI.X.SX32 R5, R2, R11, 0x1, P6 ;  /* 0x0000000b02057211 */ /* 0x000fe200030f0eff */
[----:B---3--:R-:W-:Y:S01]  /*da40*/  IMAD R0, R28, 0x2, R2 ;  /* 0x000000021c007824 */ /* 0x008fe200078e0202 */
[----:B------:R-:W-:Y:S01]  /*da50*/  PRMT R2, R16, 0x7771, RZ ;  /* 0x0000777110027816 */ /* 0x000fe200000000ff */
[----:B------:R-:W3:Y:S03]  /*da60*/  LDC R28, c[0x0][0x3b8] ;  /* 0x0000ee00ff1c7b82 */ /* 0x000ee60000000800 */
[C---:B------:R-:W-:Y:S01]  /*da70*/  IADD3 R6, P6, PT, R0.reuse, R3, RZ ;  /* 0x0000000300067210 */ /* 0x040fe20007fde0ff */
[----:B------:R0:W-:Y:S03]  /*da80*/  @P3 STG.E.U8 desc[UR8][R4.64], R2 ;  /* 0x0000000204003986 */ /* 0x0001e6000c101108 */
[----:B------:R-:W-:Y:S01]  /*da90*/  LEA.HI.X.SX32 R7, R0, R11, 0x1, P6 ;  /* 0x0000000b00077211 */ /* 0x000fe200030f0eff */
[----:B0-----:R-:W1:Y:S01]  /*daa0*/  LDL.LU R5, [R1+0x50] ;  /* 0x0000500001057983 */ /* 0x001e620000300800 */
[----:B------:R-:W-:Y:S01]  /*dab0*/  IMAD R2, R10, 0x2, R0 ;  /* 0x000000020a027824 */ /* 0x000fe200078e0200 */
[----:B------:R-:W-:Y:S01]  /*dac0*/  PRMT R0, R17, 0x7771, RZ ;  /* 0x0000777111007816 */ /* 0x000fe200000000ff */
[----:B------:R-:W0:Y:S04]  /*dad0*/  LDC R10, c[0x0][0x3b8] ;  /* 0x0000ee00ff0a7b82 */ /* 0x000e280000000800 */
[----:B------:R4:W-:Y:S04]  /*dae0*/  @P5 STG.E.U8 desc[UR8][R6.64], R0 ;  /* 0x0000000006005986 */ /* 0x0009e8000c101108 */
[----:B----4-:R-:W4:Y:S01]  /*daf0*/  LDL.LU R7, [R1+0x54] ;  /* 0x0000540001077983 */ /* 0x010f220000300800 */
[----:B------:R-:W-:Y:S01]  /*db00*/  ISETP.LT.AND P2, PT, R9, UR7, !P0 ;  /* 0x0000000709007c0c */ /* 0x000fe2000c741270 */
[----:B------:R-:W0:Y:S01]  /*db10*/  LDCU UR7, c[0x0][0x39c] ;  /* 0x00007380ff0777ac */ /* 0x000e220008000800 */
[----:B------:R-:W0:Y:S01]  /*db20*/  LDC R9, c[0x0][0x3b8] ;  /* 0x0000ee00ff097b82 */ /* 0x000e220000000800 */
[----:B------:R-:W-:Y:S01]  /*db30*/  IADD3 R4, P6, PT, R2, R3, RZ ;  /* 0x0000000302047210 */ /* 0x000fe20007fde0ff */
[----:B0-----:R-:W-:-:S02]  /*db40*/  IMAD R0, R9, 0x2, R2 ;  /* 0x0000000209007824 */ /* 0x001fc400078e0202 */
[----:B------:R-:W3:Y:S01]  /*db50*/  LDL.LU R9, [R1+0x58] ;  /* 0x0000580001097983 */ /* 0x000ee20000300800 */
[----:B--2---:R-:W-:Y:S01]  /*db60*/  ISETP.LT.AND P4, PT, R8, UR5, !P0 ;  /* 0x0000000508007c0c */ /* 0x004fe2000c781270 */
[----:B------:R-:W4:Y:S02]  /*db70*/  LDCU UR5, c[0x0][0x39c] ;  /* 0x00007380ff0577ac */ /* 0x000f240008000800 */
[----:B------:R-:W0:Y:S01]  /*db80*/  LDC R8, c[0x0][0x3b8] ;  /* 0x0000ee00ff087b82 */ /* 0x000e220000000800 */
[----:B-1----:R-:W-:Y:S01]  /*db90*/  ISETP.LT.AND P3, PT, R5, UR6, !P0 ;  /* 0x0000000605007c0c */ /* 0x002fe2000c761270 */
[----:B------:R-:W1:Y:S01]  /*dba0*/  LDCU UR6, c[0x0][0x39c] ;  /* 0x00007380ff0677ac */ /* 0x000e620008000800 */
[----:B------:R-:W-:Y:S02]  /*dbb0*/  LEA.HI.X.SX32 R5, R2, R11, 0x1, P6 ;  /* 0x0000000b02057211 */ /* 0x000fe400030f0eff */
[----:B------:R-:W-:Y:S02]  /*dbc0*/  PRMT R2, R18, 0x7771, RZ ;  /* 0x0000777112027816 */ /* 0x000fe400000000ff */
[----:B------:R-:W-:-:S03]  /*dbd0*/  IADD3 R6, P6, PT, R0, R3, RZ ;  /* 0x0000000300067210 */ /* 0x000fc60007fde0ff */
[----:B------:R0:W-:Y:S02]  /*dbe0*/  @P2 STG.E.U8 desc[UR8][R4.64], R2 ;  /* 0x0000000204002986 */ /* 0x0001e4000c101108 */
[----:B0-----:R-:W-:Y:S02]  /*dbf0*/  IMAD R2, R8, 0x2, R0 ;  /* 0x0000000208027824 */ /* 0x001fe400078e0200 */
[----:B------:R-:W1:Y:S01]  /*dc00*/  LDL.LU R8, [R1+0x5c] ;  /* 0x00005c0001087983 */ /* 0x000e620000300800 */
[----:B----4-:R-:W-:Y:S01]  /*dc10*/  ISETP.LT.AND P5, PT, R7, UR5, !P0 ;  /* 0x0000000507007c0c */ /* 0x010fe2000c7a1270 */
[----:B------:R-:W0:Y:S01]  /*dc20*/  LDCU UR5, c[0x0][0x39c] ;  /* 0x00007380ff0577ac */ /* 0x000e220008000800 */
[----:B------:R-:W-:Y:S02]  /*dc30*/  LEA.HI.X.SX32 R7, R0, R11, 0x1, P6 ;  /* 0x0000000b00077211 */ /* 0x000fe400030f0eff */
[----:B------:R-:W-:Y:S02]  /*dc40*/  PRMT R0, R19, 0x7771, RZ ;  /* 0x0000777113007816 */ /* 0x000fe400000000ff */
[----:B------:R-:W-:-:S03]  /*dc50*/  IADD3 R4, P6, PT, R2, R3, RZ ;  /* 0x0000000302047210 */ /* 0x000fc60007fde0ff */
[----:B------:R3:W-:Y:S01]  /*dc60*/  @P4 STG.E.U8 desc[UR8][R6.64], R0 ;  /* 0x0000000006004986 */ /* 0x0007e2000c101108 */
[----:B------:R-:W-:Y:S01]  /*dc70*/  LEA.HI.X.SX32 R5, R2, R11, 0x1, P6 ;  /* 0x0000000b02057211 */ /* 0x000fe200030f0eff */
[----:B---3--:R-:W-:Y:S01]  /*dc80*/  IMAD R0, R28, 0x2, R2 ;  /* 0x000000021c007824 */ /* 0x008fe200078e0202 */
[----:B------:R-:W-:Y:S01]  /*dc90*/  PRMT R2, R20, 0x7771, RZ ;  /* 0x0000777114027816 */ /* 0x000fe200000000ff */
[----:B------:R-:W2:Y:S03]  /*dca0*/  LDC R28, c[0x0][0x3b8] ;  /* 0x0000ee00ff1c7b82 */ /* 0x000ea60000000800 */
[C---:B------:R-:W-:Y:S01]  /*dcb0*/  IADD3 R6, P6, PT, R0.reuse, R3, RZ ;  /* 0x0000000300067210 */ /* 0x040fe20007fde0ff */
[----:B------:R3:W-:Y:S03]  /*dcc0*/  @P3 STG.E.U8 desc[UR8][R4.64], R2 ;  /* 0x0000000204003986 */ /* 0x0007e6000c101108 */
[----:B------:R-:W-:Y:S01]  /*dcd0*/  LEA.HI.X.SX32 R7, R0, R11, 0x1, P6 ;  /* 0x0000000b00077211 */ /* 0x000fe200030f0eff */
[----:B---3--:R-:W0:Y:S01]  /*dce0*/  LDL.LU R5, [R1+0x60] ;  /* 0x0000600001057983 */ /* 0x008e220000300800 */
[----:B------:R-:W-:Y:S01]  /*dcf0*/  IMAD R2, R10, 0x2, R0 ;  /* 0x000000020a027824 */ /* 0x000fe200078e0200 */
[----:B------:R-:W-:Y:S01]  /*dd00*/  PRMT R0, R21, 0x7771, RZ ;  /* 0x0000777115007816 */ /* 0x000fe200000000ff */
[----:B------:R-:W3:Y:S04]  /*dd10*/  LDC R10, c[0x0][0x3b8] ;  /* 0x0000ee00ff0a7b82 */ /* 0x000ee80000000800 */
[----:B------:R4:W-:Y:S04]  /*dd20*/  @P5 STG.E.U8 desc[UR8][R6.64], R0 ;  /* 0x0000000006005986 */ /* 0x0009e8000c101108 */
[----:B----4-:R-:W4:Y:S01]  /*dd30*/  LDL.LU R7, [R1+0x64] ;  /* 0x0000640001077983 */ /* 0x010f220000300800 */
[----:B------:R-:W-:Y:S01]  /*dd40*/  ISETP.LT.AND P2, PT, R9, UR7, !P0 ;  /* 0x0000000709007c0c */ /* 0x000fe2000c741270 */
[----:B------:R-:W0:Y:S01]  /*dd50*/  LDCU UR7, c[0x0][0x39c] ;  /* 0x00007380ff0777ac */ /* 0x000e220008000800 */
[----:B------:R-:W2:Y:S01]  /*dd60*/  LDC R9, c[0x0][0x3b8] ;  /* 0x0000ee00ff097b82 */ /* 0x000ea20000000800 */
[----:B------:R-:W-:Y:S01]  /*dd70*/  IADD3 R4, P6, PT, R2, R3, RZ ;  /* 0x0000000302047210 */ /* 0x000fe20007fde0ff */
[----:B--2---:R-:W-:-:S02]  /*dd80*/  IMAD R0, R9, 0x2, R2 ;  /* 0x0000000209007824 */ /* 0x004fc400078e0202 */
[----:B------:R-:W2:Y:S01]  /*dd90*/  LDL.LU R9, [R1+0x68] ;  /* 0x0000680001097983 */ /* 0x000ea20000300800 */
[----:B-1----:R-:W-:Y:S01]  /*dda0*/  ISETP.LT.AND P4, PT, R8, UR6, !P0 ;  /* 0x0000000608007c0c */ /* 0x002fe2000c781270 */
[----:B------:R-:W4:Y:S02]  /*ddb0*/  LDCU UR6, c[0x0][0x39c] ;  /* 0x00007380ff0677ac */ /* 0x000f240008000800 */
[----:B------:R-:W1:Y:S01]  /*ddc0*/  LDC R8, c[0x0][0x3b8] ;  /* 0x0000ee00ff087b82 */ /* 0x000e620000000800 */
[----:B0-----:R-:W-:Y:S01]  /*ddd0*/  ISETP.LT.AND P3, PT, R5, UR5, !P0 ;  /* 0x0000000505007c0c */ /* 0x001fe2000c761270 */
[----:B------:R-:W0:Y:S01]  /*dde0*/  LDCU UR5, c[0x0][0x39c] ;  /* 0x00007380ff0577ac */ /* 0x000e220008000800 */
[----:B------:R-:W-:Y:S02]  /*ddf0*/  LEA.HI.X.SX32 R5, R2, R11, 0x1, P6 ;  /* 0x0000000b02057211 */ /* 0x000fe400030f0eff */
[----:B------:R-:W-:Y:S02]  /*de00*/  PRMT R2, R22, 0x7771, RZ ;  /* 0x0000777116027816 */ /* 0x000fe400000000ff */
[----:B------:R-:W-:-:S03]  /*de10*/  IADD3 R6, P6, PT, R0, R3, RZ ;  /* 0x0000000300067210 */ /* 0x000fc60007fde0ff */
[----:B------:R1:W-:Y:S02]  /*de20*/  @P2 STG.E.U8 desc[UR8][R4.64], R2 ;  /* 0x0000000204002986 */ /* 0x0003e4000c101108 */
[----:B-1----:R-:W-:Y:S02]  /*de30*/  IMAD R2, R8, 0x2, R0 ;  /* 0x0000000208027824 */ /* 0x002fe400078e0200 */
[----:B------:R-:W0:Y:S01]  /*de40*/  LDL.LU R8, [R1+0x6c] ;  /* 0x00006c0001087983 */ /* 0x000e220000300800 */
[----:B----4-:R-:W-:Y:S01]  /*de50*/  ISETP.LT.AND P5, PT, R7, UR6, !P0 ;  /* 0x0000000607007c0c */ /* 0x010fe2000c7a1270 */
[----:B------:R-:W1:Y:S01]  /*de60*/  LDCU UR6, c[0x0][0x39c] ;  /* 0x00007380ff0677ac */ /* 0x000e620008000800 */
[----:B------:R-:W-:Y:S02]  /*de70*/  LEA.HI.X.SX32 R7, R0, R11, 0x1, P6 ;  /* 0x0000000b00077211 */ /* 0x000fe400030f0eff */
[----:B------:R-:W-:Y:S02]  /*de80*/  PRMT R0, R23, 0x7771, RZ ;  /* 0x0000777117007816 */ /* 0x000fe400000000ff */
[----:B------:R-:W-:-:S03]  /*de90*/  IADD3 R4, P6, PT, R2, R3, RZ ;  /* 0x0000000302047210 */ /* 0x000fc60007fde0ff */
[----:B------:R4:W-:Y:S01]  /*dea0*/  @P4 STG.E.U8 desc[UR8][R6.64], R0 ;  /* 0x0000000006004986 */ /* 0x0009e2000c101108 */
[----:B------:R-:W-:Y:S01]  /*deb0*/  LEA.HI.X.SX32 R5, R2, R11, 0x1, P6 ;  /* 0x0000000b02057211 */ /* 0x000fe200030f0eff */
[----:B----4-:R-:W-:Y:S01]  /*dec0*/  IMAD R0, R28, 0x2, R2 ;  /* 0x000000021c007824 */ /* 0x010fe200078e0202 */
[----:B------:R-:W-:Y:S01]  /*ded0*/  PRMT R2, R24, 0x7771, RZ ;  /* 0x0000777118027816 */ /* 0x000fe200000000ff */
[----:B------:R-:W4:Y:S03]  /*dee0*/  LDC R28, c[0x0][0x3b8] ;  /* 0x0000ee00ff1c7b82 */ /* 0x000f260000000800 */
[C---:B------:R-:W-:Y:S01]  /*def0*/  IADD3 R6, P6, PT, R0.reuse, R3, RZ ;  /* 0x0000000300067210 */ /* 0x040fe20007fde0ff */
[----:B------:R1:W-:Y:S03]  /*df00*/  @P3 STG.E.U8 desc[UR8][R4.64], R2 ;  /* 0x0000000204003986 */ /* 0x0003e6000c101108 */
[----:B------:R-:W-:Y:S01]  /*df10*/  LEA.HI.X.SX32 R7, R0, R11, 0x1, P6 ;  /* 0x0000000b00077211 */ /* 0x000fe200030f0eff */
[----:B-1----:R-:W4:Y:S01]  /*df20*/  LDL.LU R5, [R1+0x70] ;  /* 0x0000700001057983 */ /* 0x002f220000300800 */
[----:B---3--:R-:W-:Y:S01]  /*df30*/  IMAD R2, R10, 0x2, R0 ;  /* 0x000000020a027824 */ /* 0x008fe200078e0200 */
[----:B------:R-:W-:Y:S01]  /*df40*/  PRMT R0, R25, 0x7771, RZ ;  /* 0x0000777119007816 */ /* 0x000fe200000000ff */
[----:B------:R-:W1:Y:S04]  /*df50*/  LDC R10, c[0x0][0x3b8] ;  /* 0x0000ee00ff0a7b82 */ /* 0x000e680000000800 */
[----:B------:R3:W-:Y:S04]  /*df60*/  @P5 STG.E.U8 desc[UR8][R6.64], R0 ;  /* 0x0000000006005986 */ /* 0x0007e8000c101108 */
[----:B---3--:R-:W3:Y:S01]  /*df70*/  LDL.LU R7, [R1+0x74] ;  /* 0x0000740001077983 */ /* 0x008ee20000300800 */
[----:B--2---:R-:W-:Y:S01]  /*df80*/  ISETP.LT.AND P2, PT, R9, UR7, !P0 ;  /* 0x0000000709007c0c */ /* 0x004fe2000c741270 */
[----:B------:R-:W2:Y:S01]  /*df90*/  LDCU UR7, c[0x0][0x39c] ;  /* 0x00007380ff0777ac */ /* 0x000ea20008000800 */
[----:B------:R-:W1:Y:S01]  /*dfa0*/  LDC R9, c[0x0][0x3b8] ;  /* 0x0000ee00ff097b82 */ /* 0x000e620000000800 */
[----:B------:R-:W-:Y:S01]  /*dfb0*/  IADD3 R4, P6, PT, R2, R3, RZ ;  /* 0x0000000302047210 */ /* 0x000fe20007fde0ff */
[----:B-1----:R-:W-:-:S02]  /*dfc0*/  IMAD R0, R9, 0x2, R2 ;  /* 0x0000000209007824 */ /* 0x002fc400078e0202 */
[----:B------:R-:W2:Y:S01]  /*dfd0*/  LDL.LU R9, [R1+0x78] ;  /* 0x0000780001097983 */ /* 0x000ea20000300800 */
[----:B0-----:R-:W-:Y:S01]  /*dfe0*/  ISETP.LT.AND P4, PT, R8, UR5, !P0 ;  /* 0x0000000508007c0c */ /* 0x001fe2000c781270 */
[----:B------:R-:W3:Y:S02]  /*dff0*/  LDCU UR5, c[0x0][0x39c] ;  /* 0x00007380ff0577ac */ /* 0x000ee40008000800 */
[----:B------:R-:W0:Y:S01]  /*e000*/  LDC R8, c[0x0][0x3b8] ;  /* 0x0000ee00ff087b82 */ /* 0x000e220000000800 */
[----:B----4-:R-:W-:Y:S01]  /*e010*/  ISETP.LT.AND P3, PT, R5, UR6, !P0 ;  /* 0x0000000605007c0c */ /* 0x010fe2000c761270 */
[----:B------:R-:W1:Y:S01]  /*e020*/  LDCU UR6, c[0x0][0x39c] ;  /* 0x00007380ff0677ac */ /* 0x000e620008000800 */
[----:B------:R-:W-:Y:S02]  /*e030*/  LEA.HI.X.SX32 R5, R2, R11, 0x1, P6 ;  /* 0x0000000b02057211 */ /* 0x000fe400030f0eff */
[----:B------:R-:W-:Y:S02]  /*e040*/  PRMT R2, R26, 0x7771, RZ ;  /* 0x000077711a027816 */ /* 0x000fe400000000ff */
[----:B------:R-:W-:-:S03]  /*e050*/  IADD3 R6, P6, PT, R0, R3, RZ ;  /* 0x0000000300067210 */ /* 0x000fc60007fde0ff */
[----:B------:R0:W-:Y:S02]  /*e060*/  @P2 STG.E.U8 desc[UR8][R4.64], R2 ;  /* 0x0000000204002986 */ /* 0x0001e4000c101108 */
[----:B0-----:R-:W-:Y:S02]  /*e070*/  IMAD R2, R8, 0x2, R0 ;  /* 0x0000000208027824 */ /* 0x001fe400078e0200 */
[----:B------:R-:W1:Y:S01]  /*e080*/  LDL.LU R8, [R1+0x7c] ;  /* 0x00007c0001087983 */ /* 0x000e620000300800 */
[----:B---3--:R-:W-:Y:S01]  /*e090*/  ISETP.LT.AND P5, PT, R7, UR5, !P0 ;  /* 0x0000000507007c0c */ /* 0x008fe2000c7a1270 */
        /* <DEDUP_REMOVED lines=12> */
[----:B----4-:R-:W0:Y:S01]  /*e160*/  LDL.LU R5, [R1+0x80] ;  /* 0x0000800001057983 */ /* 0x010e220000300800 */
[----:B------:R-:W-:Y:S01]  /*e170*/  IMAD R2, R10, 0x2, R0 ;  /* 0x000000020a027824 */ /* 0x000fe200078e0200 */
[----:B------:R-:W-:Y:S01]  /*e180*/  PRMT R0, R13, 0x7772, RZ ;  /* 0x000077720d007816 */ /* 0x000fe200000000ff */
[----:B------:R-:W4:Y:S04]  /*e190*/  LDC R10, c[0x0][0x3b8] ;  /* 0x0000ee00ff0a7b82 */ /* 0x000f280000000800 */
[----:B------:R2:W-:Y:S04]  /*e1a0*/  @P5 STG.E.U8 desc[UR8][R6.64], R0 ;  /* 0x0000000006005986 */ /* 0x0005e8000c101108 */
[----:B--2---:R-:W2:Y:S01]  /*e1b0*/  LDL.LU R7, [R1+0x84] ;  /* 0x0000840001077983 */ /* 0x004ea20000300800 */
[----:B------:R-:W-:Y:S01]  /*e1c0*/  ISETP.LT.AND P2, PT, R9, UR7, !P0 ;  /* 0x0000000709007c0c */ /* 0x000fe2000c741270 */
[----:B------:R-:W0:Y:S01]  /*e1d0*/  LDCU UR7, c[0x0][0x39c] ;  /* 0x00007380ff0777ac */ /* 0x000e220008000800 */
[----:B------:R-:W3:Y:S01]  /*e1e0*/  LDC R9, c[0x0][0x3b8] ;  /* 0x0000ee00ff097b82 */ /* 0x000ee20000000800 */
[----:B------:R-:W-:Y:S01]  /*e1f0*/  IADD3 R4, P6, PT, R2, R3, RZ ;  /* 0x0000000302047210 */ /* 0x000fe20007fde0ff */
[----:B---3--:R-:W-:-:S02]  /*e200*/  IMAD R0, R9, 0x2, R2 ;  /* 0x0000000209007824 */ /* 0x008fc400078e0202 */
[----:B------:R-:W3:Y:S01]  /*e210*/  LDL.LU R9, [R1+0x88] ;  /* 0x0000880001097983 */ /* 0x000ee20000300800 */
[----:B-1----:R-:W-:Y:S01]  /*e220*/  ISETP.LT.AND P4, PT, R8, UR6, !P0 ;  /* 0x0000000608007c0c */ /* 0x002fe2000c781270 */
[----:B------:R-:W2:Y:S02]  /*e230*/  LDCU UR6, c[0x0][0x39c] ;  /* 0x00007380ff0677ac */ /* 0x000ea40008000800 */
        /* <DEDUP_REMOVED lines=9> */
[----:B--2---:R-:W-:Y:S01]  /*e2d0*/  ISETP.LT.AND P5, PT, R7, UR6, !P0 ;  /* 0x0000000607007c0c */ /* 0x004fe2000c7a1270 */
[----:B------:R-:W1:Y:S01]  /*e2e0*/  LDCU UR6, c[0x0][0x39c] ;  /* 0x00007380ff0677ac */ /* 0x000e620008000800 */
[----:B------:R-:W-:Y:S02]  /*e2f0*/  LEA.HI.X.SX32 R7, R0, R11, 0x1, P6 ;  /* 0x0000000b00077211 */ /* 0x000fe400030f0eff */
[----:B------:R-:W-:Y:S02]  /*e300*/  PRMT R0, R15, 0x7772, RZ ;  /* 0x000077720f007816 */ /* 0x000fe400000000ff */
[----:B------:R-:W-:-:S03]  /*e310*/  IADD3 R4, P6, PT, R2, R3, RZ ;  /* 0x0000000302047210 */ /* 0x000fc60007fde0ff */
[----:B------:R2:W-:Y:S01]  /*e320*/  @P4 STG.E.U8 desc[UR8][R6.64], R0 ;  /* 0x0000000006004986 */ /* 0x0005e2000c101108 */
[----:B------:R-:W-:Y:S01]  /*e330*/  LEA.HI.X.SX32 R5, R2, R11, 0x1, P6 ;  /* 0x0000000b02057211 */ /* 0x000fe200030f0eff */
[----:B--2---:R-:W-:Y:S01]  /*e340*/  IMAD R0, R28, 0x2, R2 ;  /* 0x000000021c007824 */ /* 0x004fe200078e0202 */
[----:B------:R-:W-:Y:S01]  /*e350*/  PRMT R2, R16, 0x7772, RZ ;  /* 0x0000777210027816 */ /* 0x000fe200000000ff */
[----:B------:R-:W1:Y:S03]  /*e360*/  LDL.LU R28, [R1+0x90] ;  /* 0x00009000011c7983 */ /* 0x000e660000300800 */
[C---:B------:R-:W-:Y:S01]  /*e370*/  IADD3 R6, P6, PT, R0.reuse, R3, RZ ;  /* 0x0000000300067210 */ /* 0x040fe20007fde0ff */
[----:B------:R4:W-:Y:S03]  /*e380*/  @P3 STG.E.U8 desc[UR8][R4.64], R2 ;  /* 0x0000000204003986 */ /* 0x0009e6000c101108 */
[----:B------:R-:W-:Y:S01]  /*e390*/  LEA.HI.X.SX32 R7, R0, R11, 0x1, P6 ;  /* 0x0000000b00077211 */ /* 0x000fe200030f0eff */
[----:B----4-:R-:W-:Y:S01]  /*e3a0*/  IMAD R2, R10, 0x2, R0 ;  /* 0x000000020a027824 */ /* 0x010fe200078e0200 */
[----:B------:R-:W-:Y:S01]  /*e3b0*/  PRMT R0, R17, 0x7772, RZ ;  /* 0x0000777211007816 */ /* 0x000fe200000000ff */
[----:B------:R-:W2:Y:S04]  /*e3c0*/  LDC R10, c[0x0][0x3b8] ;  /* 0x0000ee00ff0a7b82 */ /* 0x000ea80000000800 */
[----:B------:R4:W-:Y:S04]  /*e3d0*/  @P5 STG.E.U8 desc[UR8][R6.64], R0 ;  /* 0x0000000006005986 */ /* 0x0009e8000c101108 */
[----:B----4-:R-:W4:Y:S01]  /*e3e0*/  LDL.LU R7, [R1+0x94] ;  /* 0x0000940001077983 */ /* 0x010f220000300800 */
[----:B---3--:R-:W-:Y:S01]  /*e3f0*/  ISETP.LT.AND P2, PT, R9, UR7, !P0 ;  /* 0x0000000709007c0c */ /* 0x008fe2000c741270 */
[----:B------:R-:W3:Y:S01]  /*e400*/  LDCU UR7, c[0x0][0x39c] ;  /* 0x00007380ff0777ac */ /* 0x000ee20008000800 */
[----:B------:R-:W2:Y:S01]  /*e410*/  LDC R9, c[0x0][0x3b8] ;  /* 0x0000ee00ff097b82 */ /* 0x000ea20000000800 */
[----:B------:R-:W-:-:S04]  /*e420*/  IADD3 R4, P6, PT, R2, R3, RZ ;  /* 0x0000000302047210 */ /* 0x000fc80007fde0ff */
[----:B------:R-:W-:Y:S01]  /*e430*/  LEA.HI.X.SX32 R5, R2, R11, 0x1, P6 ;  /* 0x0000000b02057211 */ /* 0x000fe200030f0eff */
[----:B--2---:R-:W-:Y:S01]  /*e440*/  IMAD R0, R9, 0x2, R2 ;  /* 0x0000000209007824 */ /* 0x004fe200078e0202 */
[----:B------:R-:W-:Y:S01]  /*e450*/  PRMT R2, R18, 0x7772, RZ ;  /* 0x0000777212027816 */ /* 0x000fe200000000ff */
[----:B------:R-:W3:Y:S03]  /*e460*/  LDL.LU R9, [R1+0x98] ;  /* 0x0000980001097983 */ /* 0x000ee60000300800 */
[----:B------:R-:W-:Y:S01]  /*e470*/  IADD3 R6, P6, PT, R0, R3, RZ ;  /* 0x0000000300067210 */ /* 0x000fe20007fde0ff */
[----:B------:R2:W-:Y:S01]  /*e480*/  @P2 STG.E.U8 desc[UR8][R4.64], R2 ;  /* 0x0000000204002986 */ /* 0x0005e2000c101108 */
[----:B0-----:R-:W-:Y:S01]  /*e490*/  ISETP.LT.AND P4, PT, R8, UR5, !P0 ;  /* 0x0000000508007c0c */ /* 0x001fe2000c781270 */
[----:B------:R-:W4:Y:S01]  /*e4a0*/  LDCU UR5, c[0x0][0x39c] ;  /* 0x00007380ff0577ac */ /* 0x000f220008000800 */
[----:B------:R-:W2:Y:S01]  /*e4b0*/  LDC R8, c[0x0][0x3b8] ;  /* 0x0000ee00ff087b82 */ /* 0x000ea20000000800 */
[----:B-1----:R-:W-:Y:S01]  /*e4c0*/  ISETP.LT.AND P3, PT, R28, UR6, !P0 ;  /* 0x000000061c007c0c */ /* 0x002fe2000c761270 */
[----:B------:R-:W0:Y:S06]  /*e4d0*/  LDCU UR6, c[0x0][0x39c] ;  /* 0x00007380ff0677ac */ /* 0x000e2c0008000800 */
[----:B------:R-:W1:Y:S01]  /*e4e0*/  LDC R28, c[0x0][0x3b8] ;  /* 0x0000ee00ff1c7b82 */ /* 0x000e620000000800 */
[----:B--2---:R-:W-:-:S02]  /*e4f0*/  IMAD R2, R8, 0x2, R0 ;  /* 0x0000000208027824 */ /* 0x004fc400078e0200 */
[----:B------:R-:W2:Y:S01]  /*e500*/  LDL.LU R8, [R1+0xa0] ;  /* 0x0000a00001087983 */ /* 0x000ea20000300800 */
[----:B----4-:R-:W-:Y:S01]  /*e510*/  ISETP.LT.AND P5, PT, R7, UR5, !P0 ;  /* 0x0000000507007c0c */ /* 0x010fe2000c7a1270 */
[----:B------:R-:W2:Y:S01]  /*e520*/  LDCU UR5, c[0x0][0x39c] ;  /* 0x00007380ff0577ac */ /* 0x000ea20008000800 */
[----:B------:R-:W-:Y:S02]  /*e530*/  LEA.HI.X.SX32 R7, R0, R11, 0x1, P6 ;  /* 0x0000000b00077211 */ /* 0x000fe400030f0eff */
[----:B------:R-:W-:Y:S02]  /*e540*/  PRMT R0, R19, 0x7772, RZ ;  /* 0x0000777213007816 */ /* 0x000fe400000000ff */
[----:B------:R-:W-:-:S03]  /*e550*/  IADD3 R4, P6, PT, R2, R3, RZ ;  /* 0x0000000302047210 */ /* 0x000fc60007fde0ff */
[----:B------:R4:W-:Y:S01]  /*e560*/  @P4 STG.E.U8 desc[UR8][R6.64], R0 ;  /* 0x0000000006004986 */ /* 0x0009e2000c101108 */
[----:B------:R-:W-:Y:S01]  /*e570*/  LEA.HI.X.SX32 R5, R2, R11, 0x1, P6 ;  /* 0x0000000b02057211 */ /* 0x000fe200030f0eff */
[----:B----4-:R-:W-:Y:S02]  /*e580*/  IMAD R0, R10, 0x2, R2 ;  /* 0x000000020a007824 */ /* 0x010fe400078e0202 */
[----:B------:R-:W0:Y:S01]  /*e590*/  LDL.LU R7, [R1+0x9c] ;  /* 0x00009c0001077983 */ /* 0x000e220000300800 */
[----:B------:R-:W-:Y:S01]  /*e5a0*/  PRMT R2, R20, 0x7772, RZ ;  /* 0x0000777214027816 */ /* 0x000fe200000000ff */
[----:B------:R-:W4:Y:S04]  /*e5b0*/  LDC R10, c[0x0][0x3b8] ;  /* 0x0000ee00ff0a7b82 */ /* 0x000f280000000800 */
[----:B------:R1:W-:Y:S02]  /*e5c0*/  @P3 STG.E.U8 desc[UR8][R4.64], R2 ;  /* 0x0000000204003986 */ /* 0x0003e4000c101108 */
[----:B-1----:R-:W-:-:S02]  /*e5d0*/  IMAD R2, R28, 0x2, R0 ;  /* 0x000000021c027824 */ /* 0x002fc400078e0200 */
[----:B------:R-:W4:Y:S04]  /*e5e0*/  LDL.LU R28, [R1+0xa8] ;  /* 0x0000a800011c7983 */ /* 0x000f280000300800 */
[----:B------:R-:W4:Y:S01]  /*e5f0*/  LDL.LU R5, [R1+0xa4] ;  /* 0x0000a40001057983 */ /* 0x000f220000300800 */
[----:B---3--:R-:W-:Y:S01]  /*e600*/  ISETP.LT.AND P2, PT, R9, UR7, !P0 ;  /* 0x0000000709007c0c */ /* 0x008fe2000c741270 */
[----:B------:R-:W4:Y:S01]  /*e610*/  LDCU UR7, c[0x0][0x39c] ;  /* 0x00007380ff0777ac */ /* 0x000f220008000800 */
[----:B------:R-:W1:Y:S01]  /*e620*/  LDC R9, c[0x0][0x3b8] ;  /* 0x0000ee00ff097b82 */ /* 0x000e620000000800 */
[----:B------:R-:W-:Y:S02]  /*e630*/  IADD3 R6, P6, PT, R0, R3, RZ ;  /* 0x0000000300067210 */ /* 0x000fe40007fde0ff */
[----:B--2---:R-:W-:Y:S01]  /*e640*/  ISETP.LT.AND P3, PT, R8, UR5, !P0 ;  /* 0x0000000508007c0c */ /* 0x004fe2000c761270 */
[----:B------:R-:W2:Y:S04]  /*e650*/  LDCU UR5, c[0x0][0x39c] ;  /* 0x00007380ff0577ac */ /* 0x000ea80008000800 */
[----:B------:R-:W3:Y:S01]  /*e660*/  LDC R8, c[0x0][0x3b8] ;  /* 0x0000ee00ff087b82 */ /* 0x000ee20000000800 */
[----:B0-----:R-:W-:Y:S01]  /*e670*/  ISETP.LT.AND P4, PT, R7, UR6, !P0 ;  /* 0x0000000607007c0c */ /* 0x001fe2000c781270 */
[----:B------:R-:W0:Y:S01]  /*e680*/  LDCU UR6, c[0x0][0x39c] ;  /* 0x00007380ff0677ac */ /* 0x000e220008000800 */
[----:B------:R-:W-:-:S02]  /*e690*/  LEA.HI.X.SX32 R7, R0, R11, 0x1, P6 ;  /* 0x0000000b00077211 */ /* 0x000fc400030f0eff */
[----:B------:R-:W-:Y:S02]  /*e6a0*/  PRMT R0, R21, 0x7772, RZ ;  /* 0x0000777215007816 */ /* 0x000fe400000000ff */
[----:B------:R-:W-:-:S03]  /*e6b0*/  IADD3 R4, P6, PT, R2, R3, RZ ;  /* 0x0000000302047210 */ /* 0x000fc60007fde0ff */
[----:B------:R0:W-:Y:S02]  /*e6c0*/  @P5 STG.E.U8 desc[UR8][R6.64], R0 ;  /* 0x0000000006005986 */ /* 0x0001e4000c101108 */
[----:B0-----:R-:W-:Y:S02]  /*e6d0*/  PRMT R0, R22, 0x7772, RZ ;  /* 0x0000777216007816 */ /* 0x001fe400000000ff */
[----:B----4-:R-:W-:Y:S01]  /*e6e0*/  ISETP.LT.AND P5, PT, R5, UR7, !P0 ;  /* 0x0000000705007c0c */ /* 0x010fe2000c7a1270 */
[----:B------:R-:W0:Y:S01]  /*e6f0*/  LDCU UR7, c[0x0][0x39c] ;  /* 0x00007380ff0777ac */ /* 0x000e220008000800 */
[----:B------:R-:W-:Y:S01]  /*e700*/  LEA.HI.X.SX32 R5, R2, R11, 0x1, P6 ;  /* 0x0000000b02057211 */ /* 0x000fe200030f0eff */
[----:B-1----:R-:W-:Y:S02]  /*e710*/  IMAD R2, R9, 0x2, R2 ;  /* 0x0000000209027824 */ /* 0x002fe400078e0202 */
[----:B------:R-:W1:Y:S02]  /*e720*/  LDC R9, c[0x0][0x3b8] ;  /* 0x0000ee00ff097b82 */ /* 0x000e640000000800 */
[----:B------:R4:W-:Y:S02]  /*e730*/  @P2 STG.E.U8 desc[UR8][R4.64], R0 ;  /* 0x0000000004002986 */ /* 0x0009e4000c101108 */
[----:B----4-:R-:W-:Y:S01]  /*e740*/  IADD3 R4, P6, PT, R2, R3, RZ ;  /* 0x0000000302047210 */ /* 0x010fe20007fde0ff */
[----:B------:R-:W-:-:S02]  /*e750*/  IMAD R0, R10, 0x2, R2 ;  /* 0x000000020a007824 */ /* 0x000fc400078e0202 */
[----:B------:R-:W2:Y:S01]  /*e760*/  LDL.LU R10, [R1+0xac] ;  /* 0x0000ac00010a7983 */ /* 0x000ea20000300800 */
[----:B------:R-:W-:Y:S02]  /*e770*/  LEA.HI.X.SX32 R5, R2, R11, 0x1, P6 ;  /* 0x0000000b02057211 */ /* 0x000fe400030f0eff */
[----:B------:R-:W-:Y:S02]  /*e780*/  PRMT R2, R23, 0x7772, RZ ;  /* 0x0000777217027816 */ /* 0x000fe400000000ff */
[----:B------:R-:W-:-:S03]  /*e790*/  IADD3 R6, P6, PT, R0, R3, RZ ;  /* 0x0000000300067210 */ /* 0x000fc60007fde0ff */
[----:B------:R3:W-:Y:S01]  /*e7a0*/  @P4 STG.E.U8 desc[UR8][R4.64], R2 ;  /* 0x0000000204004986 */ /* 0x0007e2000c101108 */
[----:B------:R-:W-:Y:S01]  /*e7b0*/  LEA.HI.X.SX32 R7, R0, R11, 0x1, P6 ;  /* 0x0000000b00077211 */ /* 0x000fe200030f0eff */
[----:B---3--:R-:W-:Y:S01]  /*e7c0*/  IMAD R2, R8, 0x2, R0 ;  /* 0x0000000208027824 */ /* 0x008fe200078e0200 */
[----:B------:R-:W-:Y:S01]  /*e7d0*/  PRMT R0, R24, 0x7772, RZ ;  /* 0x0000777218007816 */ /* 0x000fe200000000ff */
[----:B------:R-:W3:Y:S04]  /*e7e0*/  LDC R8, c[0x0][0x3b8] ;  /* 0x0000ee00ff087b82 */ /* 0x000ee80000000800 */
[----:B------:R4:W-:Y:S04]  /*e7f0*/  @P3 STG.E.U8 desc[UR8][R6.64], R0 ;  /* 0x0000000006003986 */ /* 0x0009e8000c101108 */
[----:B----4-:R-:W4:Y:S01]  /*e800*/  LDL.LU R7, [R1+0xb0] ;  /* 0x0000b00001077983 */ /* 0x010f220000300800 */
[----:B------:R-:W-:Y:S01]  /*e810*/  ISETP.LT.AND P2, PT, R28, UR6, !P0 ;  /* 0x000000061c007c0c */ /* 0x000fe2000c741270 */
[----:B------:R-:W4:Y:S01]  /*e820*/  LDCU UR6, c[0x0][0x39c] ;  /* 0x00007380ff0677ac */ /* 0x000f220008000800 */
[----:B-1----:R-:W-:Y:S01]  /*e830*/  IMAD R0, R9, 0x2, R2 ;  /* 0x0000000209007824 */ /* 0x002fe200078e0202 */
[----:B------:R-:W1:Y:S01]  /*e840*/  LDC R28, c[0x0][0x3b8] ;  /* 0x0000ee00ff1c7b82 */ /* 0x000e620000000800 */
[----:B------:R-:W3:Y:S01]  /*e850*/  LDL.LU R9, [R1+0xb8] ;  /* 0x0000b80001097983 */ /* 0x000ee20000300800 */
[----:B------:R-:W-:-:S02]  /*e860*/  IADD3 R4, P6, PT, R2, R3, RZ ;  /* 0x0000000302047210 */ /* 0x000fc40007fde0ff */
[----:B----4-:R-:W-:Y:S01]  /*e870*/  ISETP.LT.AND P3, PT, R7, UR6, !P0 ;  /* 0x0000000607007c0c */ /* 0x010fe2000c761270 */
[----:B------:R-:W4:Y:S01]  /*e880*/  LDCU UR6, c[0x0][0x39c] ;  /* 0x00007380ff0677ac */ /* 0x000f220008000800 */
[----:B------:R-:W0:Y:S01]  /*e890*/  LDL.LU R7, [R1+0xb4] ;  /* 0x0000b40001077983 */ /* 0x000e220000300800 */
[----:B--2---:R-:W-:Y:S02]  /*e8a0*/  ISETP.LT.AND P4, PT, R10, UR5, !P0 ;  /* 0x000000050a007c0c */ /* 0x004fe4000c781270 */
[----:B------:R-:W2:Y:S01]  /*e8b0*/  LDC R10, c[0x0][0x3b8] ;  /* 0x0000ee00ff0a7b82 */ /* 0x000ea20000000800 */
[----:B------:R-:W-:Y:S01]  /*e8c0*/  LEA.HI.X.SX32 R5, R2, R11, 0x1, P6 ;  /* 0x0000000b02057211 */ /* 0x000fe200030f0eff */
[----:B------:R-:W0:Y:S01]  /*e8d0*/  LDCU UR5, c[0x0][0x39c] ;  /* 0x00007380ff0577ac */ /* 0x000e220008000800 */
[----:B------:R-:W-:Y:S02]  /*e8e0*/  PRMT R2, R25, 0x7772, RZ ;  /* 0x0000777219027816 */ /* 0x000fe400000000ff */
[----:B------:R-:W-:-:S03]  /*e8f0*/  IADD3 R6, P6, PT, R0, R3, RZ ;  /* 0x0000000300067210 */ /* 0x000fc60007fde0ff */
[----:B------:R1:W-:Y:S02]  /*e900*/  @P5 STG.E.U8 desc[UR8][R4.64], R2 ;  /* 0x0000000204005986 */ /* 0x0003e4000c101108 */
[----:B-1----:R-:W-:Y:S02]  /*e910*/  PRMT R2, R26, 0x7772, RZ ;  /* 0x000077721a027816 */ /* 0x002fe400000000ff */
[----:B0-----:R-:W-:Y:S01]  /*e920*/  ISETP.LT.AND P5, PT, R7, UR7, !P0 ;  /* 0x0000000707007c0c */ /* 0x001fe2000c7a1270 */
[----:B------:R-:W0:Y:S01]  /*e930*/  LDCU UR7, c[0x0][0x39c] ;  /* 0x00007380ff0777ac */ /* 0x000e220008000800 */
[----:B------:R-:W-:Y:S01]  /*e940*/  LEA.HI.X.SX32 R7, R0, R11, 0x1, P6 ;  /* 0x0000000b00077211 */ /* 0x000fe200030f0eff */
[----:B------:R-:W-:Y:S01]  /*e950*/  IMAD R0, R28, 0x2, R0 ;  /* 0x000000021c007824 */ /* 0x000fe200078e0200 */
[----:B---3--:R-:W-:Y:S01]  /*e960*/  ISETP.LT.AND P6, PT, R9, UR10, !P0 ;  /* 0x0000000a09007c0c */ /* 0x008fe2000c7c1270 */
[----:B------:R-:W1:Y:S02]  /*e970*/  LDC R28, c[0x0][0x3b8] ;  /* 0x0000ee00ff1c7b82 */ /* 0x000e640000000800 */
[----:B------:R3:W-:Y:S01]  /*e980*/  @P2 STG.E.U8 desc[UR8][R6.64], R2 ;  /* 0x0000000206002986 */ /* 0x0007e2000c101108 */
[----:B------:R-:W-:-:S04]  /*e990*/  IADD3 R4, P2, PT, R0, R3, RZ ;  /* 0x0000000300047210 */ /* 0x000fc80007f5e0ff */
[----:B------:R-:W-:Y:S01]  /*e9a0*/  LEA.HI.X.SX32 R5, R0, R11, 0x1, P2 ;  /* 0x0000000b00057211 */ /* 0x000fe200010f0eff */
[----:B------:R-:W0:Y:S01]  /*e9b0*/  LDC R9, c[0x0][0x3b8] ;  /* 0x0000ee00ff097b82 */ /* 0x000e220000000800 */
[----:B---3--:R-:W-:Y:S01]  /*e9c0*/  IMAD R2, R8, 0x2, R0 ;  /* 0x0000000208027824 */ /* 0x008fe200078e0200 */
[----:B------:R-:W-:-:S04]  /*e9d0*/  PRMT R8, R27, 0x7772, RZ ;  /* 0x000077721b087816 */ /* 0x000fc800000000ff */
[----:B------:R-:W-:Y:S01]  /*e9e0*/  IADD3 R6, P2, PT, R2, R3, RZ ;  /* 0x0000000302067210 */ /* 0x000fe20007f5e0ff */
[----:B--2---:R-:W-:Y:S01]  /*e9f0*/  IMAD R0, R10, 0x2, R2 ;  /* 0x000000020a007824 */ /* 0x004fe200078e0202 */
[----:B------:R2:W-:Y:S02]  /*ea00*/  @P4 STG.E.U8 desc[UR8][R4.64], R8 ;  /* 0x0000000804004986 */ /* 0x0005e4000c101108 */
[----:B------:R-:W-:Y:S02]  /*ea10*/  LEA.HI.X.SX32 R7, R2, R11, 0x1, P2 ;  /* 0x0000000b02077211 */ /* 0x000fe400010f0eff */
[----:B------:R-:W4:Y:S04]  /*ea20*/  LDL.LU R10, [R1+0xc0] ;  /* 0x0000c000010a7983 */ /* 0x000f280000300800 */
[----:B------:R-:W3:Y:S04]  /*ea30*/  LDL.LU R2, [R1+0xc4] ;  /* 0x0000c40001027983 */ /* 0x000ee80000300800 */
[----:B--2---:R-:W2:Y:S01]  /*ea40*/  LDL.LU R5, [R1+0xbc] ;  /* 0x0000bc0001057983 */ /* 0x004ea20000300800 */
[----:B------:R-:W-:Y:S01]  /*ea50*/  IADD3 R4, P2, PT, R0, R3, RZ ;  /* 0x0000000300047210 */ /* 0x000fe20007f5e0ff */
[----:B------:R-:W0:Y:S01]  /*ea60*/  LDC R8, c[0x0][0x3b8] ;  /* 0x0000ee00ff087b82 */ /* 0x000e220000000800 */
[----:B------:R-:W-:-:S02]  /*ea70*/  PRMT R12, R12, 0x7773, RZ ;  /* 0x000077730c0c7816 */ /* 0x000fc400000000ff */
[----:B------:R-:W-:-:S03]  /*ea80*/  PRMT R13, R13, 0x7773, RZ ;  /* 0x000077730d0d7816 */ /* 0x000fc600000000ff */
[----:B------:R1:W-:Y:S04]  /*ea90*/  @P3 STG.E.U8 desc[UR8][R6.64], R12 ;  /* 0x0000000c06003986 */ /* 0x0003e8000c101108 */
[----:B-1----:R-:W4:Y:S01]  /*eaa0*/  LDL.LU R12, [R1+0xc8] ;  /* 0x0000c800010c7983 */ /* 0x002f220000300800 */
[----:B------:R-:W-:Y:S02]  /*eab0*/  PRMT R14, R14, 0x7773, RZ ;  /* 0x000077730e0e7816 */ /* 0x000fe400000000ff */
[----:B--2---:R-:W-:Y:S01]  /*eac0*/  ISETP.LT.AND P4, PT, R5, UR5, !P0 ;  /* 0x0000000505007c0c */ /* 0x004fe2000c781270 */
[----:B------:R-:W1:Y:S01]  /*ead0*/  LDCU UR5, c[0x0][0x39c] ;  /* 0x00007380ff0577ac */ /* 0x000e620008000800 */
[----:B------:R-:W-:-:S05]  /*eae0*/  LEA.HI.X.SX32 R5, R0, R11, 0x1, P2 ;  /* 0x0000000b00057211 */ /* 0x000fca00010f0eff */
[----:B------:R2:W-:Y:S01]  /*eaf0*/  @P5 STG.E.U8 desc[UR8][R4.64], R13 ;  /* 0x0000000d04005986 */ /* 0x0005e2000c101108 */
[----:B0-----:R-:W-:Y:S01]  /*eb00*/  IMAD R0, R9, 0x2, R0 ;  /* 0x0000000209007824 */ /* 0x001fe200078e0200 */
[----:B---3--:R-:W-:Y:S01]  /*eb10*/  ISETP.LT.AND P2, PT, R2, UR7, !P0 ;  /* 0x0000000702007c0c */ /* 0x008fe2000c741270 */
[----:B------:R-:W0:Y:S01]  /*eb20*/  LDCU UR7, c[0x0][0x39c] ;  /* 0x00007380ff0777ac */ /* 0x000e220008000800 */
[----:B------:R-:W3:Y:S01]  /*eb30*/  LDL.LU R9, [R1+0xcc] ;  /* 0x0000cc0001097983 */ /* 0x000ee20000300800 */
[----:B--2---:R-:W2:Y:S01]  /*eb40*/  LDC R13, c[0x0][0x3b8] ;  /* 0x0000ee00ff0d7b82 */ /* 0x004ea20000000800 */
[----:B------:R-:W-:Y:S01]  /*eb50*/  IADD3 R4, P5, PT, R0, R3, RZ ;  /* 0x0000000300047210 */ /* 0x000fe20007fbe0ff */
[----:B------:R-:W-:-:S03]  /*eb60*/  IMAD R2, R28, 0x2, R0 ;  /* 0x000000021c027824 */ /* 0x000fc600078e0200 */
[----:B------:R-:W-:-:S05]  /*eb70*/  LEA.HI.X.SX32 R5, R0, R11, 0x1, P5 ;  /* 0x0000000b00057211 */ /* 0x000fca00028f0eff */
[----:B------:R0:W-:Y:S01]  /*eb80*/  @P6 STG.E.U8 desc[UR8][R4.64], R14 ;  /* 0x0000000e04006986 */ /* 0x0001e2000c101108 */
[----:B--2---:R-:W-:-:S03]  /*eb90*/  IMAD R0, R13, 0x2, R2 ;  /* 0x000000020d007824 */ /* 0x004fc600078e0202 */
[----:B------:R-:W2:Y:S04]  /*eba0*/  LDL.LU R13, [R1+0xd4] ;  /* 0x0000d400010d7983 */ /* 0x000ea80000300800 */
[----:B0-----:R-:W2:Y:S04]  /*ebb0*/  LDL.LU R14, [R1+0xd0] ;  /* 0x0000d000010e7983 */ /* 0x001ea80000300800 */
[----:B------:R-:W2:Y:S01]  /*ebc0*/  LDL.LU R28, [R1+0xdc] ;  /* 0x0000dc00011c7983 */ /* 0x000ea20000300800 */
[----:B----4-:R-:W-:Y:S01]  /*ebd0*/  ISETP.LT.AND P3, PT, R10, UR6, !P0 ;  /* 0x000000060a007c0c */ /* 0x010fe2000c761270 */
[----:B------:R-:W3:Y:S01]  /*ebe0*/  LDCU UR6, c[0x0][0x39c] ;  /* 0x00007380ff0677ac */ /* 0x000ee20008000800 */
[----:B------:R-:W0:Y:S01]  /*ebf0*/  LDC R10, c[0x0][0x3b8] ;  /* 0x0000ee00ff0a7b82 */ /* 0x000e220000000800 */
[----:B------:R-:W-:-:S04]  /*ec00*/  IADD3 R6, P5, PT, R2, R3, RZ ;  /* 0x0000000302067210 */ /* 0x000fc80007fbe0ff */
[----:B------:R-:W-:Y:S02]  /*ec10*/  LEA.HI.X.SX32 R7, R2, R11, 0x1, P5 ;  /* 0x0000000b02077211 */ /* 0x000fe400028f0eff */
[----:B-1----:R-:W-:Y:S01]  /*ec20*/  ISETP.LT.AND P5, PT, R12, UR5, !P0 ;  /* 0x000000050c007c0c */ /* 0x002fe2000c7a1270 */
[----:B------:R-:W1:Y:S01]  /*ec30*/  LDCU UR5, c[0x0][0x39c] ;  /* 0x00007380ff0577ac */ /* 0x000e620008000800 */
[----:B------:R-:W4:Y:S01]  /*ec40*/  LDC R12, c[0x0][0x3b8] ;  /* 0x0000ee00ff0c7b82 */ /* 0x000f220000000800 */
[----:B------:R-:W-:Y:S02]  /*ec50*/  PRMT R15, R15, 0x7773, RZ ;  /* 0x000077730f0f7816 */ /* 0x000fe400000000ff */
[----:B------:R-:W-:Y:S02]  /*ec60*/  IADD3 R4, P6, PT, R0, R3, RZ ;  /* 0x0000000300047210 */ /* 0x000fe40007fde0ff */
[----:B------:R-:W-:Y:S01]  /*ec70*/  PRMT R16, R16, 0x7773, RZ ;  /* 0x0000777310107816 */ /* 0x000fe200000000ff */
[----:B------:R0:W-:Y:S01]  /*ec80*/  @P4 STG.E.U8 desc[UR8][R6.64], R15 ;  /* 0x0000000f06004986 */ /* 0x0001e2000c101108 */
[----:B------:R-:W-:Y:S01]  /*ec90*/  LEA.HI.X.SX32 R5, R0, R11, 0x1, P6 ;  /* 0x0000000b00057211 */ /* 0x000fe200030f0eff */
[----:B0-----:R-:W-:-:S04]  /*eca0*/  IMAD R2, R10, 0x2, R0 ;  /* 0x000000020a027824 */ /* 0x001fc800078e0200 */
[----:B------:R0:W-:Y:S01]  /*ecb0*/  @P3 STG.E.U8 desc[UR8][R4.64], R16 ;  /* 0x0000001004003986 */ /* 0x0001e2000c101108 */
[----:B------:R-:W-:Y:S01]  /*ecc0*/  PRMT R17, R17, 0x7773, RZ ;  /* 0x0000777311117816 */ /* 0x000fe200000000ff */
[----:B------:R-:W1:Y:S01]  /*ecd0*/  LDC R10, c[0x0][0x3b8] ;  /* 0x0000ee00ff0a7b82 */ /* 0x000e620000000800 */
[----:B------:R-:W-:-:S04]  /*ece0*/  IADD3 R6, P6, PT, R2, R3, RZ ;  /* 0x0000000302067210 */ /* 0x000fc80007fde0ff */
[----:B------:R-:W-:Y:S01]  /*ecf0*/  LEA.HI.X.SX32 R7, R2, R11, 0x1, P6 ;  /* 0x0000000b02077211 */ /* 0x000fe200030f0eff */
[----:B------:R-:W-:Y:S01]  /*ed00*/  IMAD R2, R8, 0x2, R2 ;  /* 0x0000000208027824 */ /* 0x000fe200078e0202 */
[----:B------:R-:W-:Y:S01]  /*ed10*/  PRMT R18, R18, 0x7773, RZ ;  /* 0x0000777312127816 */ /* 0x000fe200000000ff */
[----:B------:R-:W1:Y:S01]  /*ed20*/  LDC R8, c[0x0][0x3b8] ;  /* 0x0000ee00ff087b82 */ /* 0x000e620000000800 */
[----:B0-----:R-:W2:Y:S01]  /*ed30*/  LDL.LU R16, [R1+0xd8] ;  /* 0x0000d80001107983 */ /* 0x001ea20000300800 */
[----:B----4-:R-:W-:-:S03]  /*ed40*/  IMAD R0, R12, 0x2, R2 ;  /* 0x000000020c007824 */ /* 0x010fc600078e0202 */
[----:B------:R-:W4:Y:S04]  /*ed50*/  LDL.LU R15, [R1+0xe0] ;  /* 0x0000e000010f7983 */ /* 0x000f280000300800 */
[----:B------:R0:W-:Y:S01]  /*ed60*/  @P2 STG.E.U8 desc[UR8][R6.64], R17 ;  /* 0x0000001106002986 */ /* 0x0001e2000c101108 */
[C---:B------:R-:W-:Y:S02]  /*ed70*/  IADD3 R4, P2, PT, R2.reuse, R3, RZ ;  /* 0x0000000302047210 */ /* 0x040fe40007f5e0ff */
[----:B------:R-:W-:Y:S02]  /*ed80*/  PRMT R19, R19, 0x7773, RZ ;  /* 0x0000777313137816 */ /* 0x000fe400000000ff */
[----:B------:R-:W-:Y:S02]  /*ed90*/  LEA.HI.X.SX32 R5, R2, R11, 0x1, P2 ;  /* 0x0000000b02057211 */ /* 0x000fe400010f0eff */
[----:B0-----:R-:W-:-:S04]  /*eda0*/  IADD3 R6, P6, PT, R0, R3, RZ ;  /* 0x0000000300067210 */ /* 0x001fc80007fde0ff */
[----:B------:R-:W-:Y:S01]  /*edb0*/  LEA.HI.X.SX32 R7, R0, R11, 0x1, P6 ;  /* 0x0000000b00077211 */ /* 0x000fe200030f0eff */
[----:B------:R0:W-:Y:S01]  /*edc0*/  @P5 STG.E.U8 desc[UR8][R4.64], R18 ;  /* 0x0000001204005986 */ /* 0x0001e2000c101108 */
[----:B------:R-:W-:Y:S02]  /*edd0*/  PRMT R20, R20, 0x7773, RZ ;  /* 0x0000777314147816 */ /* 0x000fe400000000ff */
[----:B------:R-:W-:Y:S02]  /*ede0*/  PRMT R21, R21, 0x7773, RZ ;  /* 0x0000777315157816 */ /* 0x000fe400000000ff */
[----:B------:R-:W-:Y:S02]  /*edf0*/  PRMT R22, R22, 0x7773, RZ ;  /* 0x0000777316167816 */ /* 0x000fe400000000ff */
[----:B------:R-:W-:Y:S02]  /*ee00*/  PRMT R23, R23, 0x7773, RZ ;  /* 0x0000777317177816 */ /* 0x000fe400000000ff */
[----:B------:R-:W-:-:S02]  /*ee10*/  PRMT R24, R24, 0x7773, RZ ;  /* 0x0000777318187816 */ /* 0x000fc400000000ff */
[----:B------:R-:W-:Y:S01]  /*ee20*/  PRMT R25, R25, 0x7773, RZ ;  /* 0x0000777319197816 */ /* 0x000fe200000000ff */
[----:B0-----:R-:W0:Y:S01]  /*ee30*/  LDC R18, c[0x0][0x3b8] ;  /* 0x0000ee00ff127b82 */ /* 0x001e220000000800 */
[----:B---3--:R-:W-:Y:S01]  /*ee40*/  ISETP.LT.AND P4, PT, R9, UR6, !P0 ;  /* 0x0000000609007c0c */ /* 0x008fe2000c781270 */
[----:B------:R-:W3:Y:S06]  /*ee50*/  LDCU UR6, c[0x0][0x39c] ;  /* 0x00007380ff0677ac */ /* 0x000eec0008000800 */
[----:B------:R-:W0:Y:S06]  /*ee60*/  LDC R9, c[0x0][0x3b8] ;  /* 0x0000ee00ff097b82 */ /* 0x000e2c0000000800 */
[----:B------:R0:W-:Y:S01]  /*ee70*/  @P4 STG.E.U8 desc[UR8][R6.64], R19 ;  /* 0x0000001306004986 */ /* 0x0001e2000c101108 */
[----:B--2---:R-:W-:Y:S01]  /*ee80*/  ISETP.LT.AND P3, PT, R14, UR7, !P0 ;  /* 0x000000070e007c0c */ /* 0x004fe2000c761270 */
[----:B------:R-:W2:Y:S01]  /*ee90*/  LDCU UR7, c[0x0][0x39c] ;  /* 0x00007380ff0777ac */ /* 0x000ea20008000800 */
[----:B-1----:R-:W-:-:S02]  /*eea0*/  ISETP.LT.AND P2, PT, R13, UR5, !P0 ;  /* 0x000000050d007c0c */ /* 0x002fc4000c741270 */
[----:B------:R-:W4:Y:S01]  /*eeb0*/  LDL.LU R13, [R1+0xe4] ;  /* 0x0000e400010d7983 */ /* 0x000f220000300800 */
[----:B0-----:R-:W-:Y:S01]  /*eec0*/  IMAD R2, R9, 0x2, R0 ;  /* 0x0000000209027824 */ /* 0x001fe200078e0200 */
[----:B------:R-:W4:Y:S01]  /*eed0*/  LDCU UR5, c[0x0][0x39c] ;  /* 0x00007380ff0577ac */ /* 0x000f220008000800 */
[----:B------:R-:W0:Y:S01]  /*eee0*/  LDC R9, c[0x0][0x3b8] ;  /* 0x0000ee00ff097b82 */ /* 0x000e220000000800 */
[----:B------:R-:W4:Y:S01]  /*eef0*/  LDL.LU R14, [R1+0xe8] ;  /* 0x0000e800010e7983 */ /* 0x000f220000300800 */
[----:B--2---:R-:W-:Y:S01]  /*ef00*/  ISETP.LT.AND P4, PT, R28, UR7, !P0 ;  /* 0x000000071c007c0c */ /* 0x004fe2000c781270 */
[----:B------:R-:W-:Y:S02]  /*ef10*/  IMAD R0, R8, 0x2, R2 ;  /* 0x0000000208007824 */ /* 0x000fe400078e0202 */
[----:B------:R-:W2:Y:S01]  /*ef20*/  LDL.LU R28, [R1+0xec] ;  /* 0x0000ec00011c7983 */ /* 0x000ea20000300800 */
[C---:B------:R-:W-:Y:S01]  /*ef30*/  IADD3 R4, P6, PT, R2.reuse, R3, RZ ;  /* 0x0000000302047210 */ /* 0x040fe20007fde0ff */
[----:B------:R-:W1:Y:S01]  /*ef40*/  LDCU UR7, c[0x0][0x39c] ;  /* 0x00007380ff0777ac */ /* 0x000e620008000800 */
[----:B------:R-:W1:Y:S02]  /*ef50*/  LDC R8, c[0x0][0x3b8] ;  /* 0x0000ee00ff087b82 */ /* 0x000e640000000800 */
[----:B------:R-:W-:Y:S01]  /*ef60*/  LEA.HI.X.SX32 R5, R2, R11, 0x1, P6 ;  /* 0x0000000b02057211 */ /* 0x000fe200030f0eff */
[----:B------:R-:W-:Y:S01]  /*ef70*/  IMAD R2, R10, 0x2, R0 ;  /* 0x000000020a027824 */ /* 0x000fe200078e0200 */
[----:B------:R-:W-:-:S03]  /*ef80*/  IADD3 R6, P6, PT, R0, R3, RZ ;  /* 0x0000000300067210 */ /* 0x000fc60007fde0ff */
[----:B------:R0:W-:Y:S01]  /*ef90*/  @P3 STG.E.U8 desc[UR8][R4.64], R20 ;  /* 0x0000001404003986 */ /* 0x0001e2000c101108 */
[----:B------:R-:W-:Y:S01]  /*efa0*/  LEA.HI.X.SX32 R7, R0, R11, 0x1, P6 ;  /* 0x0000000b00077211 */ /* 0x000fe200030f0eff */
[----:B0-----:R-:W-:Y:S01]  /*efb0*/  IMAD R0, R9, 0x2, R2 ;  /* 0x0000000209007824 */ /* 0x001fe200078e0202 */
[----:B------:R-:W0:Y:S01]  /*efc0*/  LDC R10, c[0x0][0x3b8] ;  /* 0x0000ee00ff0a7b82 */ /* 0x000e220000000800 */
[----:B---3--:R-:W-:Y:S02]  /*efd0*/  ISETP.LT.AND P5, PT, R16, UR6, !P0 ;  /* 0x0000000610007c0c */ /* 0x008fe4000c7a1270 */
[----:B----4-:R-:W-:Y:S01]  /*efe0*/  ISETP.LT.AND P3, PT, R15, UR5, !P0 ;  /* 0x000000050f007c0c */ /* 0x010fe2000c761270 */
[----:B------:R-:W3:Y:S01]  /*eff0*/  LDL.LU R16, [R1+0xf0] ;  /* 0x0000f00001107983 */ /* 0x000ee20000300800 */
[----:B------:R-:W2:Y:S01]  /*f000*/  LDCU UR5, c[0x0][0x39c] ;  /* 0x00007380ff0577ac */ /* 0x000ea20008000800 */
[C---:B------:R-:W-:Y:S02]  /*f010*/  IADD3 R4, P6, PT, R2.reuse, R3, RZ ;  /* 0x0000000302047210 */ /* 0x040fe40007fde0ff */
[----:B------:R4:W-:Y:S01]  /*f020*/  @P2 STG.E.U8 desc[UR8][R6.64], R21 ;  /* 0x0000001506002986 */ /* 0x0009e2000c101108 */
[----:B------:R-:W0:Y:S01]  /*f030*/  LDCU UR6, c[0x0][0x39c] ;  /* 0x00007380ff0677ac */ /* 0x000e220008000800 */
[----:B------:R-:W-:-:S02]  /*f040*/  LEA.HI.X.SX32 R5, R2, R11, 0x1, P6 ;  /* 0x0000000b02057211 */ /* 0x000fc400030f0eff */
[----:B------:R-:W3:Y:S01]  /*f050*/  LDL.LU R17, [R1+0xf4] ;  /* 0x0000f40001117983 */ /* 0x000ee20000300800 */
[----:B----4-:R-:W-:-:S03]  /*f060*/  IADD3 R6, P6, PT, R0, R3, RZ ;  /* 0x0000000300067210 */ /* 0x010fc60007fde0ff */
[----:B------:R4:W-:Y:S01]  /*f070*/  @P5 STG.E.U8 desc[UR8][R4.64], R22 ;  /* 0x0000001604005986 */ /* 0x0009e2000c101108 */
[----:B------:R-:W-:-:S03]  /*f080*/  LEA.HI.X.SX32 R7, R0, R11, 0x1, P6 ;  /* 0x0000000b00077211 */ /* 0x000fc600030f0eff */
[----:B------:R-:W3:Y:S04]  /*f090*/  LDL.LU R15, [R1+0xf8] ;  /* 0x0000f800010f7983 */ /* 0x000ee80000300800 */
[----:B------:R0:W-:Y:S01]  /*f0a0*/  @P4 STG.E.U8 desc[UR8][R6.64], R23 ;  /* 0x0000001706004986 */ /* 0x0001e2000c101108 */
[----:B------:R-:W-:Y:S02]  /*f0b0*/  PRMT R26, R26, 0x7773, RZ ;  /* 0x000077731a1a7816 */ /* 0x000fe400000000ff */
[----:B------:R-:W-:Y:S01]  /*f0c0*/  PRMT R27, R27, 0x7773, RZ ;  /* 0x000077731b1b7816 */ /* 0x000fe200000000ff */
[----:B----4-:R-:W4:Y:S01]  /*f0d0*/  LDC R22, c[0x0][0x3b8] ;  /* 0x0000ee00ff167b82 */ /* 0x010f220000000800 */
[----:B--2---:R-:W-:Y:S02]  /*f0e0*/  ISETP.LT.AND P4, PT, R28, UR5, !P0 ;  /* 0x000000051c007c0c */ /* 0x004fe4000c781270 */
[----:B-1----:R-:W-:Y:S01]  /*f0f0*/  ISETP.LT.AND P5, PT, R14, UR7, !P0 ;  /* 0x000000070e007c0c */ /* 0x002fe2000c7a1270 */
[----:B------:R-:W2:Y:S01]  /*f100*/  LDL.LU R28, [R1+0xfc] ;  /* 0x0000fc00011c7983 */ /* 0x000ea20000300800 */
[----:B0-----:R-:W-:Y:S01]  /*f110*/  ISETP.LT.AND P2, PT, R13, UR6, !P0 ;  /* 0x000000060d007c0c */ /* 0x001fe2000c741270 */
[----:B------:R-:W3:Y:S02]  /*f120*/  LDCU UR6, c[0x0][0x39c] ;  /* 0x00007380ff0677ac */ /* 0x000ee40008000800 */
[----:B------:R-:W0:Y:S01]  /*f130*/  LDC R13, c[0x0][0x3b8] ;  /* 0x0000ee00ff0d7b82 */ /* 0x000e220000000800 */
[----:B------:R-:W1:Y:S01]  /*f140*/  S2R R14, SR_TID.X ;  /* 0x00000000000e7919 */ /* 0x000e620000002100 */
[----:B------:R-:W-:Y:S01]  /*f150*/  IMAD R0, R8, 0x2, R0 ;  /* 0x0000000208007824 */ /* 0x000fe200078e0200 */
[----:B------:R-:W0:Y:S01]  /*f160*/  LDCU UR5, c[0x0][0x39c] ;  /* 0x00007380ff0577ac */ /* 0x000e220008000800 */
[----:B------:R-:W4:Y:S03]  /*f170*/  LDL.LU R20, [R1+0x100] ;  /* 0x0001000001147983 */ /* 0x000f260000300800 */
[----:B------:R-:W-:Y:S01]  /*f180*/  IADD3 R8, P6, PT, R0, R3, RZ ;  /* 0x0000000300087210 */ /* 0x000fe20007fde0ff */
[----:B------:R-:W-:Y:S01]  /*f190*/  IMAD R2, R10, 0x2, R0 ;  /* 0x000000020a027824 */ /* 0x000fe200078e0200 */
[----:B------:R-:W4:Y:S01]  /*f1a0*/  LDL.LU R21, [R1+0x104] ;  /* 0x0001040001157983 */ /* 0x000f220000300800 */
[----:B------:R-:W2:Y:S01]  /*f1b0*/  LDC R10, c[0x0][0x3b8] ;  /* 0x0000ee00ff0a7b82 */ /* 0x000ea20000000800 */
[----:B------:R-:W-:Y:S01]  /*f1c0*/  LEA.HI.X.SX32 R9, R0, R11, 0x1, P6 ;  /* 0x0000000b00097211 */ /* 0x000fe200030f0eff */
[----:B------:R-:W0:Y:S01]  /*f1d0*/  LDCU UR7, c[0x0][0x39c] ;  /* 0x00007380ff0777ac */ /* 0x000e220008000800 */
[----:B------:R-:W4:Y:S01]  /*f1e0*/  LDL.LU R19, [R1+0x108] ;  /* 0x0001080001137983 */ /* 0x000f220000300800 */
[----:B-1----:R-:W-:-:S04]  /*f1f0*/  IMAD.SHL.U32 R12, R14, 0x10, RZ ;  /* 0x000000100e0c7824 */ /* 0x002fc800078e00ff */
[----:B------:R-:W1:Y:S01]  /*f200*/  LDC R14, c[0x0][0x3b8] ;  /* 0x0000ee00ff0e7b82 */ /* 0x000e620000000800 */
[----:B------:R3:W-:Y:S01]  /*f210*/  @P3 STG.E.U8 desc[UR8][R8.64], R24 ;  /* 0x0000001808003986 */ /* 0x0007e2000c101108 */
[----:B0-----:R-:W-:Y:S01]  /*f220*/  IMAD R0, R13, 0x2, R2 ;  /* 0x000000020d007824 */ /* 0x001fe200078e0202 */
[----:B------:R-:W-:Y:S02]  /*f230*/  LOP3.LUT R23, R12, 0x1ff0, RZ, 0xc0, !PT ;  /* 0x00001ff00c177812 */ /* 0x000fe400078ec0ff */
[----:B------:R-:W-:Y:S02]  /*f240*/  IADD3 R12, P6, PT, R2, R3, RZ ;  /* 0x00000003020c7210 */ /* 0x000fe40007fde0ff */
[----:B---3--:R-:W-:Y:S01]  /*f250*/  ISETP.LT.AND P3, PT, R16, UR6, !P0 ;  /* 0x0000000610007c0c */ /* 0x008fe2000c761270 */
[----:B------:R-:W2:Y:S01]  /*f260*/  LDCU UR6, c[0x0][0x39c] ;  /* 0x00007380ff0677ac */ /* 0x000ea20008000800 */
[----:B------:R-:W-:Y:S01]  /*f270*/  LEA.HI.X.SX32 R13, R2, R11, 0x1, P6 ;  /* 0x0000000b020d7211 */ /* 0x000fe200030f0eff */
[----:B------:R-:W0:Y:S01]  /*f280*/  LDS.128 R4, [R23+UR4] ;  /* 0x0000000417047984 */ /* 0x000e220008000c00 */
[----:B------:R-:W3:Y:S01]  /*f290*/  LDC R16, c[0x0][0x3b8] ;  /* 0x0000ee00ff107b82 */ /* 0x000ee20000000800 */
[----:B------:R-:W-:-:S02]  /*f2a0*/  IADD3 R8, P6, PT, R0, R3, RZ ;  /* 0x0000000300087210 */ /* 0x000fc40007fde0ff */
[----:B------:R1:W-:Y:S02]  /*f2b0*/  @P2 STG.E.U8 desc[UR8][R12.64], R25 ;  /* 0x000000190c002986 */ /* 0x0003e4000c101108 */
[----:B------:R-:W-:Y:S01]  /*f2c0*/  LEA.HI.X.SX32 R9, R0, R11, 0x1, P6 ;  /* 0x0000000b00097211 */ /* 0x000fe200030f0eff */
[----:B-1----:R-:W-:-:S05]  /*f2d0*/  IMAD R2, R14, 0x2, R0 ;  /* 0x000000020e027824 */ /* 0x002fca00078e0200 */
[----:B------:R-:W-:-:S04]  /*f2e0*/  IADD3 R12, P6, PT, R2, R3, RZ ;  /* 0x00000003020c7210 */ /* 0x000fc80007fde0ff */
[----:B------:R-:W-:Y:S01]  /*f2f0*/  LEA.HI.X.SX32 R13, R2, R11, 0x1, P6 ;  /* 0x0000000b020d7211 */ /* 0x000fe200030f0eff */
[----:B------:R1:W-:Y:S04]  /*f300*/  @P5 STG.E.U8 desc[UR8][R8.64], R26 ;  /* 0x0000001a08005986 */ /* 0x0003e8000c101108 */
[----:B------:R-:W-:Y:S01]  /*f310*/  @P4 STG.E.U8 desc[UR8][R12.64], R27 ;  /* 0x0000001b0c004986 */ /* 0x000fe2000c101108 */
[----:B--2---:R-:W-:Y:S02]  /*f320*/  ISETP.LT.AND P4, PT, R28, UR6, !P0 ;  /* 0x000000061c007c0c */ /* 0x004fe4000c781270 */
[----:B------:R-:W-:Y:S01]  /*f330*/  ISETP.LT.AND P2, PT, R17, UR5, !P0 ;  /* 0x0000000511007c0c */ /* 0x000fe2000c741270 */
[----:B------:R-:W2:Y:S01]  /*f340*/  LDL.LU R28, [R1+0x10c] ;  /* 0x00010c00011c7983 */ /* 0x000ea20000300800 */
[----:B------:R-:W4:Y:S01]  /*f350*/  LDC R17, c[0x0][0x3b8] ;  /* 0x0000ee00ff117b82 */ /* 0x000f220000000800 */
[----:B------:R-:W-:Y:S01]  /*f360*/  IMAD R2, R10, 0x2, R2 ;  /* 0x000000020a027824 */ /* 0x000fe200078e0202 */
[----:B------:R-:W4:Y:S01]  /*f370*/  LDCU UR5, c[0x0][0x39c] ;  /* 0x00007380ff0577ac */ /* 0x000f220008000800 */
[----:B------:R-:W2:Y:S01]  /*f380*/  LDL.LU R24, [R1+0x110] ;  /* 0x0001100001187983 */ /* 0x000ea20000300800 */
[----:B------:R-:W-:-:S02]  /*f390*/  ISETP.LT.AND P5, PT, R15, UR7, !P0 ;  /* 0x000000070f007c0c */ /* 0x000fc4000c7a1270 */
[----:B-1----:R-:W-:Y:S01]  /*f3a0*/  IADD3 R8, P6, PT, R2, R3, RZ ;  /* 0x0000000302087210 */ /* 0x002fe20007fde0ff */
[----:B------:R-:W2:Y:S01]  /*f3b0*/  LDL.LU R25, [R1+0x114] ;  /* 0x0001140001197983 */ /* 0x000ea20000300800 */
[----:B---3--:R-:W-:Y:S01]  /*f3c0*/  IMAD R0, R16, 0x2, R2 ;  /* 0x0000000210007824 */ /* 0x008fe200078e0202 */
[----:B------:R-:W1:Y:S01]  /*f3d0*/  LDCU UR6, c[0x0][0x39c] ;  /* 0x00007380ff0677ac */ /* 0x000e620008000800 */
[----:B------:R-:W3:Y:S01]  /*f3e0*/  LDC R10, c[0x0][0x3b8] ;  /* 0x0000ee00ff0a7b82 */ /* 0x000ee20000000800 */
[----:B------:R-:W1:Y:S01]  /*f3f0*/  LDS.128 R12, [R23+UR4+0x2000] ;  /* 0x00200004170c7984 */ /* 0x000e620008000c00 */
[----:B------:R-:W-:Y:S01]  /*f400*/  LEA.HI.X.SX32 R9, R2, R11, 0x1, P6 ;  /* 0x0000000b02097211 */ /* 0x000fe200030f0eff */
[----:B------:R-:W1:Y:S01]  /*f410*/  LDCU UR7, c[0x0][0x39c] ;  /* 0x00007380ff0777ac */ /* 0x000e620008000800 */
[----:B0-----:R-:W-:Y:S01]  /*f420*/  PRMT R2, R4, 0x7770, RZ ;  /* 0x0000777004027816 */ /* 0x001fe200000000ff */
[----:B------:R-:W2:Y:S01]  /*f430*/  LDL.LU R26, [R1+0x118] ;  /* 0x00011800011a7983 */ /* 0x000ea20000300800 */
[----:B------:R-:W-:-:S03]  /*f440*/  IADD3 R16, P6, PT, R0, R3, RZ ;  /* 0x0000000300107210 */ /* 0x000fc60007fde0ff */
[----:B------:R0:W-:Y:S01]  /*f450*/  @P3 STG.E.U8 desc[UR8][R8.64], R2 ;  /* 0x0000000208003986 */ /* 0x0001e2000c101108 */
[----:B----4-:R-:W-:Y:S01]  /*f460*/  ISETP.LT.AND P3, PT, R20, UR5, !P0 ;  /* 0x0000000514007c0c */ /* 0x010fe2000c761270 */
[----:B------:R-:W2:Y:S01]  /*f470*/  LDCU UR5, c[0x0][0x39c] ;  /* 0x00007380ff0577ac */ /* 0x000ea20008000800 */
[----:B------:R-:W4:Y:S01]  /*f480*/  LDC R20, c[0x0][0x3b8] ;  /* 0x0000ee00ff147b82 */ /* 0x000f220000000800 */
[----:B0-----:R-:W-:Y:S01]  /*f490*/  IMAD R2, R17, 0x2, R0 ;  /* 0x0000000211027824 */ /* 0x001fe200078e0200 */
[----:B------:R-:W-:Y:S02]  /*f4a0*/  LEA.HI.X.SX32 R17, R0, R11, 0x1, P6 ;  /* 0x0000000b00117211 */ /* 0x000fe400030f0eff */
[----:B------:R-:W-:Y:S02]  /*f4b0*/  PRMT R0, R5, 0x7770, RZ ;  /* 0x0000777005007816 */ /* 0x000fe400000000ff */
[----:B------:R-:W-:-:S03]  /*f4c0*/  IADD3 R8, P6, PT, R2, R3, RZ ;  /* 0x0000000302087210 */ /* 0x000fc60007fde0ff */
[----:B------:R0:W-:Y:S01]  /*f4d0*/  @P2 STG.E.U8 desc[UR8][R16.64], R0 ;  /* 0x0000000010002986 */ /* 0x0001e2000c101108 */
[----:B------:R-:W-:Y:S02]  /*f4e0*/  LEA.HI.X.SX32 R9, R2, R11, 0x1, P6 ;  /* 0x0000000b02097211 */ /* 0x000fe400030f0eff */
[----:B-1----:R-:W-:Y:S01]  /*f4f0*/  ISETP.LT.AND P2, PT, R21, UR6, !P0 ;  /* 0x0000000615007c0c */ /* 0x002fe2000c741270 */
[----:B------:R-:W1:Y:S01]  /*f500*/  LDCU UR6, c[0x0][0x39c] ;  /* 0x00007380ff0677ac */ /* 0x000e620008000800 */
[----:B------:R-:W1:Y:S01]  /*f510*/  LDC R21, c[0x0][0x3b8] ;  /* 0x0000ee00ff157b82 */ /* 0x000e620000000800 */
[----:B0-----:R-:W-:Y:S01]  /*f520*/  IMAD R0, R18, 0x2, R2 ;  /* 0x0000000212007824 */ /* 0x001fe200078e0202 */
[----:B------:R-:W-:-:S04]  /*f530*/  PRMT R2, R6, 0x7770, RZ ;  /* 0x0000777006027816 */ /* 0x000fc800000000ff */
[C---:B------:R-:W-:Y:S01]  /*f540*/  IADD3 R16, P6, PT, R0.reuse, R3, RZ ;  /* 0x0000000300107210 */ /* 0x040fe20007fde0ff */
[----:B------:R0:W-:Y:S03]  /*f550*/  @P5 STG.E.U8 desc[UR8][R8.64], R2 ;  /* 0x0000000208005986 */ /* 0x0001e6000c101108 */
[----:B------:R-:W-:Y:S01]  /*f560*/  LEA.HI.X.SX32 R17, R0, R11, 0x1, P6 ;  /* 0x0000000b00117211 */ /* 0x000fe200030f0eff */
[----:B---3--:R-:W-:Y:S01]  /*f570*/  IMAD R0, R10, 0x2, R0 ;  /* 0x000000020a007824 */ /* 0x008fe200078e0200 */
[----:B------:R-:W-:Y:S01]  /*f580*/  ISETP.LT.AND P5, PT, R19, UR7, !P0 ;  /* 0x0000000713007c0c */ /* 0x000fe2000c7a1270 */
[----:B------:R-:W3:Y:S01]  /*f590*/  LDC R10, c[0x0][0x3b8] ;  /* 0x0000ee00ff0a7b82 */ /* 0x000ee20000000800 */
[----:B------:R-:W1:Y:S01]  /*f5a0*/  LDCU UR7, c[0x0][0x39c] ;  /* 0x00007380ff0777ac */ /* 0x000e620008000800 */
[----:B0-----:R-:W-:Y:S02]  /*f5b0*/  PRMT R2, R7, 0x7770, RZ ;  /* 0x0000777007027816 */ /* 0x001fe400000000ff */
[----:B------:R-:W-:-:S03]  /*f5c0*/  IADD3 R8, P6, PT, R0, R3, RZ ;  /* 0x0000000300087210 */ /* 0x000fc60007fde0ff */
[----:B------:R4:W-:Y:S04]  /*f5d0*/  @P4 STG.E.U8 desc[UR8][R16.64], R2 ;  /* 0x0000000210004986 */ /* 0x0009e8000c101108 */
[----:B------:R-:W0:Y:S01]  /*f5e0*/  LDS.128 R16, [R23+UR4+0x4000] ;  /* 0x0040000417107984 */ /* 0x000e220008000c00 */
[----:B------:R-:W-:Y:S01]  /*f5f0*/  LEA.HI.X.SX32 R9, R0, R11, 0x1, P6 ;  /* 0x0000000b00097211 */ /* 0x000fe200030f0eff */
[----:B----4-:R-:W-:Y:S01]  /*f600*/  IMAD R2, R20, 0x2, R0 ;  /* 0x0000000214027824 */ /* 0x010fe200078e0200 */
[----:B------:R-:W-:-:S04]  /*f610*/  PRMT R0, R12, 0x7770, RZ ;  /* 0x000077700c007816 */ /* 0x000fc800000000ff */
[C---:B------:R-:W-:Y:S01]  /*f620*/  IADD3 R20, P6, PT, R2.reuse, R3, RZ ;  /* 0x0000000302147210 */ /* 0x040fe20007fde0ff */
[----:B------:R1:W-:Y:S02]  /*f630*/  @P3 STG.E.U8 desc[UR8][R8.64], R0 ;  /* 0x0000000008003986 */ /* 0x0003e4000c101108 */
[----:B-1----:R-:W-:Y:S01]  /*f640*/  IMAD R0, R21, 0x2, R2 ;  /* 0x0000000215007824 */ /* 0x002fe200078e0202 */
[----:B------:R-:W-:Y:S02]  /*f650*/  LEA.HI.X.SX32 R21, R2, R11, 0x1, P6 ;  /* 0x0000000b02157211 */ /* 0x000fe400030f0eff */
[----:B------:R-:W-:Y:S02]  /*f660*/  PRMT R2, R13, 0x7770, RZ ;  /* 0x000077700d027816 */ /* 0x000fe400000000ff */
[----:B------:R-:W-:-:S03]  /*f670*/  IADD3 R8, P6, PT, R0, R3, RZ ;  /* 0x0000000300087210 */ /* 0x000fc60007fde0ff */
[----:B------:R1:W-:Y:S01]  /*f680*/  @P2 STG.E.U8 desc[UR8][R20.64], R2 ;  /* 0x0000000214002986 */ /* 0x0003e2000c101108 */
[----:B------:R-:W-:Y:S01]  /*f690*/  LEA.HI.X.SX32 R9, R0, R11, 0x1, P6 ;  /* 0x0000000b00097211 */ /* 0x000fe200030f0eff */
[----:B-1----:R-:W-:Y:S01]  /*f6a0*/  IMAD R2, R22, 0x2, R0 ;  /* 0x0000000216027824 */ /* 0x002fe200078e0200 */
[----:B------:R-:W-:-:S04]  /*f6b0*/  PRMT R0, R14, 0x7770, RZ ;  /* 0x000077700e007816 */ /* 0x000fc800000000ff */
[C---:B------:R-:W-:Y:S01]  /*f6c0*/  IADD3 R20, P6, PT, R2.reuse, R3, RZ ;  /* 0x0000000302147210 */ /* 0x040fe20007fde0ff */
[----:B------:R1:W-:Y:S03]  /*f6d0*/  @P5 STG.E.U8 desc[UR8][R8.64], R0 ;  /* 0x0000000008005986 */ /* 0x0003e6000c101108 */
[----:B------:R-:W-:Y:S02]  /*f6e0*/  LEA.HI.X.SX32 R21, R2, R11, 0x1, P6 ;  /* 0x0000000b02157211 */ /* 0x000fe400030f0eff */
[----:B-1----:R-:W-:Y:S01]  /*f6f0*/  PRMT R8, R15, 0x7770, RZ ;  /* 0x000077700f087816 */ /* 0x002fe200000000ff */
[----:B---3--:R-:W-:Y:S02]  /*f700*/  IMAD R0, R10, 0x2, R2 ;  /* 0x000000020a007824 */ /* 0x008fe400078e0202 */
[----:B------:R-:W1:Y:S01]  /*f710*/  LDC R10, c[0x0][0x3b8] ;  /* 0x0000ee00ff0a7b82 */ /* 0x000e620000000800 */
[----:B--2---:R-:W-:Y:S01]  /*f720*/  ISETP.LT.AND P4, PT, R28, UR5, !P0 ;  /* 0x000000051c007c0c */ /* 0x004fe2000c781270 */
[----:B------:R-:W2:Y:S01]  /*f730*/  LDCU UR5, c[0x0][0x39c] ;  /* 0x00007380ff0577ac */ /* 0x000ea20008000800 */
[----:B------:R-:W3:Y:S01]  /*f740*/  LDL.LU R28, [R1+0x11c] ;  /* 0x00011c00011c7983 */ /* 0x000ee20000300800 */
[----:B------:R-:W-:Y:S01]  /*f750*/  ISETP.LT.AND P3, PT, R24, UR6, !P0 ;  /* 0x0000000618007c0c */ /* 0x000fe2000c761270 */
[----:B------:R-:W3:Y:S03]  /*f760*/  LDCU UR6, c[0x0][0x39c] ;  /* 0x00007380ff0677ac */ /* 0x000ee60008000800 */
[----:B------:R-:W4:Y:S01]  /*f770*/  LDC R24, c[0x0][0x3b8] ;  /* 0x0000ee00ff187b82 */ /* 0x000f220000000800 */
[----:B------:R-:W3:Y:S01]  /*f780*/  LDL.LU R27, [R1+0x120] ;  /* 0x00012000011b7983 */ /* 0x000ee20000300800 */
[----:B--2---:R-:W-:-:S04]  /*f790*/  ISETP.LT.AND P2, PT, R25, UR5, !P0 ;  /* 0x0000000519007c0c */ /* 0x004fc8000c741270 */
[----:B------:R2:W-:Y:S02]  /*f7a0*/  @P4 STG.E.U8 desc[UR8][R20.64], R8 ;  /* 0x0000000814004986 */ /* 0x0005e4000c101108 */
[----:B------:R-:W1:Y:S01]  /*f7b0*/  LDC R25, c[0x0][0x3b8] ;  /* 0x0000ee00ff197b82 */ /* 0x000e620000000800 */
[----:B------:R-:W-:Y:S01]  /*f7c0*/  ISETP.LT.AND P5, PT, R26, UR7, !P0 ;  /* 0x000000071a007c0c */ /* 0x000fe2000c7a1270 */
[----:B------:R-:W0:Y:S01]  /*f7d0*/  LDCU UR5, c[0x0][0x39c] ;  /* 0x00007380ff0577ac */ /* 0x000e220008000800 */
[----:B------:R-:W1:Y:S01]  /*f7e0*/  LDS.128 R20, [R23+UR4+0x6000] ;  /* 0x0060000417147984 */ /* 0x000e620008000c00 */
[----:B------:R-:W0:Y:S04]  /*f7f0*/  LDCU UR4, c[0x0][0x39c] ;  /* 0x00007380ff0477ac */ /* 0x000e280008000800 */
[----:B------:R-:W1:Y:S01]  /*f800*/  LDC R26, c[0x0][0x3b8] ;  /* 0x0000ee00ff1a7b82 */ /* 0x000e620000000800 */
[----:B----4-:R-:W-:Y:S01]  /*f810*/  IMAD R2, R24, 0x2, R0 ;  /* 0x0000000218027824 */ /* 0x010fe200078e0200 */
[----:B------:R-:W4:Y:S01]  /*f820*/  LDCU UR7, c[0x0][0x39c] ;  /* 0x00007380ff0777ac */ /* 0x000f220008000800 */
[----:B--2---:R-:W-:-:S04]  /*f830*/  IADD3 R8, P6, PT, R0, R3, RZ ;  /* 0x0000000300087210 */ /* 0x004fc80007fde0ff */
[----:B------:R-:W-:Y:S02]  /*f840*/  LEA.HI.X.SX32 R9, R0, R11, 0x1, P6 ;  /* 0x0000000b00097211 */ /* 0x000fe400030f0eff */
[----:B0-----:R-:W-:Y:S02]  /*f850*/  PRMT R0, R16, 0x7770, RZ ;  /* 0x0000777010007816 */ /* 0x001fe400000000ff */
[----:B------:R-:W-:-:S03]  /*f860*/  IADD3 R24, P6, PT, R2, R3, RZ ;  /* 0x0000000302187210 */ /* 0x000fc60007fde0ff */
[----:B------:R1:W-:Y:S02]  /*f870*/  @P3 STG.E.U8 desc[UR8][R8.64], R0 ;  /* 0x0000000008003986 */ /* 0x0003e4000c101108 */
[----:B-1----:R-:W-:Y:S01]  /*f880*/  IMAD R0, R25, 0x2, R2 ;  /* 0x0000000219007824 */ /* 0x002fe200078e0202 */
[----:B------:R-:W-:Y:S02]  /*f890*/  LEA.HI.X.SX32 R25, R2, R11, 0x1, P6 ;  /* 0x0000000b02197211 */ /* 0x000fe400030f0eff */
[----:B------:R-:W-:-:S05]  /*f8a0*/  PRMT R2, R17, 0x7770, RZ ;  /* 0x0000777011027816 */ /* 0x000fca00000000ff */
[----:B------:R0:W-:Y:S04]  /*f8b0*/  @P2 STG.E.U8 desc[UR8][R24.64], R2 ;  /* 0x0000000218002986 */ /* 0x0001e8000c101108 */
[----:B0-----:R-:W2:Y:S01]  /*f8c0*/  LDL.LU R25, [R1+0x124] ;  /* 0x0001240001197983 */ /* 0x001ea20000300800 */
[----:B------:R-:W-:Y:S01]  /*f8d0*/  IADD3 R8, P6, PT, R0, R3, RZ ;  /* 0x0000000300087210 */ /* 0x000fe20007fde0ff */
[----:B------:R-:W-:Y:S02]  /*f8e0*/  IMAD R2, R26, 0x2, R0 ;  /* 0x000000021a027824 */ /* 0x000fe400078e0200 */
[----:B------:R-:W4:Y:S01]  /*f8f0*/  LDL.LU R26, [R1+0x128] ;  /* 0x00012800011a7983 */ /* 0x000f220000300800 */
[----:B------:R-:W-:Y:S02]  /*f900*/  LEA.HI.X.SX32 R9, R0, R11, 0x1, P6 ;  /* 0x0000000b00097211 */ /* 0x000fe400030f0eff */
[----:B------:R-:W-:-:S02]  /*f910*/  PRMT R0, R18, 0x7770, RZ ;  /* 0x0000777012007816 */ /* 0x000fc400000000ff */
[----:B------:R-:W-:-:S03]  /*f920*/  IADD3 R24, P6, PT, R2, R3, RZ ;  /* 0x0000000302187210 */ /* 0x000fc60007fde0ff */
[----:B------:R0:W-:Y:S02]  /*f930*/  @P5 STG.E.U8 desc[UR8][R8.64], R0 ;  /* 0x0000000008005986 */ /* 0x0001e4000c101108 */
[----:B0-----:R-:W-:Y:S02]  /*f940*/  IMAD R0, R10, 0x2, R2 ;  /* 0x000000020a007824 */ /* 0x001fe400078e0202 */
[----:B------:R-:W4:Y:S01]  /*f950*/  LDL.LU R10, [R1+0x12c] ;  /* 0x00012c00010a7983 */ /* 0x000f220000300800 */
[----:B---3--:R-:W-:Y:S01]  /*f960*/  ISETP.LT.AND P4, PT, R28, UR6, !P0 ;  /* 0x000000061c007c0c */ /* 0x008fe2000c781270 */
[----:B------:R-:W4:Y:S01]  /*f970*/  LDCU UR6, c[0x0][0x39c] ;  /* 0x00007380ff0677ac */ /* 0x000f220008000800 */
[----:B------:R-:W0:Y:S01]  /*f980*/  LDC R28, c[0x0][0x3b8] ;  /* 0x0000ee00ff1c7b82 */ /* 0x000e220000000800 */
[----:B------:R-:W-:Y:S01]  /*f990*/  ISETP.LT.AND P3, PT, R27, UR5, !P0 ;  /* 0x000000051b007c0c */ /* 0x000fe2000c761270 */
[----:B------:R-:W1:Y:S06]  /*f9a0*/  LDCU UR5, c[0x0][0x39c] ;  /* 0x00007380ff0577ac */ /* 0x000e6c0008000800 */
[----:B------:R-:W3:Y:S01]  /*f9b0*/  LDC R27, c[0x0][0x3b8] ;  /* 0x0000ee00ff1b7b82 */ /* 0x000ee20000000800 */
[----:B--2---:R-:W-:Y:S01]  /*f9c0*/  ISETP.LT.AND P2, PT, R25, UR4, !P0 ;  /* 0x0000000419007c0c */ /* 0x004fe2000c741270 */
[----:B------:R-:W2:Y:S01]  /*f9d0*/  LDCU UR4, c[0x0][0x39c] ;  /* 0x00007380ff0477ac */ /* 0x000ea20008000800 */
[----:B------:R-:W-:-:S02]  /*f9e0*/  LEA.HI.X.SX32 R25, R2, R11, 0x1, P6 ;  /* 0x0000000b02197211 */ /* 0x000fc400030f0eff */
[----:B------:R-:W-:Y:S02]  /*f9f0*/  PRMT R2, R19, 0x7770, RZ ;  /* 0x0000777013027816 */ /* 0x000fe400000000ff */
[----:B------:R-:W-:-:S03]  /*fa00*/  IADD3 R8, P6, PT, R0, R3, RZ ;  /* 0x0000000300087210 */ /* 0x000fc60007fde0ff */
[----:B------:R0:W-:Y:S01]  /*fa10*/  @P4 STG.E.U8 desc[UR8][R24.64], R2 ;  /* 0x0000000218004986 */ /* 0x0001e2000c101108 */
[----:B------:R-:W-:Y:S01]  /*fa20*/  LEA.HI.X.SX32 R9, R0, R11, 0x1, P6 ;  /* 0x0000000b00097211 */ /* 0x000fe200030f0eff */
[----:B0-----:R-:W-:Y:S01]  /*fa30*/  IMAD R2, R28, 0x2, R0 ;  /* 0x000000021c027824 */ /* 0x001fe200078e0200 */
[----:B------:R-:W-:Y:S01]  /*fa40*/  PRMT R0, R20, 0x7770, RZ ;  /* 0x0000777014007816 */ /* 0x000fe200000000ff */
[----:B------:R-:W0:Y:S03]  /*fa50*/  LDC R28, c[0x0][0x3b8] ;  /* 0x0000ee00ff1c7b82 */ /* 0x000e260000000800 */
[C---:B------:R-:W-:Y:S01]  /*fa60*/  IADD3 R24, P6, PT, R2.reuse, R3, RZ ;  /* 0x0000000302187210 */ /* 0x040fe20007fde0ff */
[----:B------:R1:W-:Y:S03]  /*fa70*/  @P3 STG.E.U8 desc[UR8][R8.64], R0 ;  /* 0x0000000008003986 */ /* 0x0003e6000c101108 */
[----:B------:R-:W-:Y:S01]  /*fa80*/  LEA.HI.X.SX32 R25, R2, R11, 0x1, P6 ;  /* 0x0000000b02197211 */ /* 0x000fe200030f0eff */
[----:B-1----:R-:W2:Y:S01]  /*fa90*/  LDL.LU R9, [R1+0x140] ;  /* 0x0001400001097983 */ /* 0x002ea20000300800 */
[----:B---3--:R-:W-:Y:S01]  /*faa0*/  IMAD R0, R27, 0x2, R2 ;  /* 0x000000021b007824 */ /* 0x008fe200078e0202 */
[----:B------:R-:W-:Y:S01]  /*fab0*/  PRMT R2, R21, 0x7770, RZ ;  /* 0x0000777015027816 */ /* 0x000fe200000000ff */
[----:B------:R-:W1:Y:S04]  /*fac0*/  LDC R27, c[0x0][0x3b8] ;  /* 0x0000ee00ff1b7b82 */ /* 0x000e680000000800 */
[----:B------:R3:W-:Y:S04]  /*fad0*/  @P2 STG.E.U8 desc[UR8][R24.64], R2 ;  /* 0x0000000218002986 */ /* 0x0007e8000c101108 */
[----:B---3--:R-:W3:Y:S01]  /*fae0*/  LDL.LU R25, [R1+0x148] ;  /* 0x0001480001197983 */ /* 0x008ee20000300800 */
[----:B----4-:R-:W-:Y:S01]  /*faf0*/  ISETP.LT.AND P5, PT, R26, UR6, !P0 ;  /* 0x000000061a007c0c */ /* 0x010fe2000c7a1270 */
[----:B------:R-:W4:Y:S01]  /*fb00*/  LDCU UR6, c[0x0][0x39c] ;  /* 0x00007380ff0677ac */ /* 0x000f220008000800 */
[----:B------:R-:W0:Y:S01]  /*fb10*/  LDC R26, c[0x0][0x3b8] ;  /* 0x0000ee00ff1a7b82 */ /* 0x000e220000000800 */
[----:B------:R-:W-:Y:S01]  /*fb20*/  ISETP.LT.AND P4, PT, R10, UR5, !P0 ;  /* 0x000000050a007c0c */ /* 0x000fe2000c781270 */
[----:B------:R-:W3:Y:S06]  /*fb30*/  LDCU UR5, c[0x0][0x39c] ;  /* 0x00007380ff0577ac */ /* 0x000eec0008000800 */
[----:B------:R-:W1:Y:S01]  /*fb40*/  LDC R10, c[0x0][0x3b8] ;  /* 0x0000ee00ff0a7b82 */ /* 0x000e620000000800 */
[----:B------:R-:W-:Y:S01]  /*fb50*/  IADD3 R8, P6, PT, R0, R3, RZ ;  /* 0x0000000300087210 */ /* 0x000fe20007fde0ff */
[----:B0-----:R-:W-:-:S02]  /*fb60*/  IMAD R2, R26, 0x2, R0 ;  /* 0x000000021a027824 */ /* 0x001fc400078e0200 */
[----:B------:R-:W4:Y:S01]  /*fb70*/  LDL.LU R26, [R1+0x150] ;  /* 0x00015000011a7983 */ /* 0x000f220000300800 */
[----:B--2---:R-:W-:Y:S01]  /*fb80*/  ISETP.LT.AND P3, PT, R9, UR4, !P0 ;  /* 0x0000000409007c0c */ /* 0x004fe2000c761270 */
[----:B------:R-:W0:Y:S01]  /*fb90*/  LDCU UR4, c[0x0][0x39c] ;  /* 0x00007380ff0477ac */ /* 0x000e220008000800 */
[----:B------:R-:W-:Y:S02]  /*fba0*/  LEA.HI.X.SX32 R9, R0, R11, 0x1, P6 ;  /* 0x0000000b00097211 */ /* 0x000fe400030f0eff */
[----:B------:R-:W-:Y:S02]  /*fbb0*/  PRMT R0, R22, 0x7770, RZ ;  /* 0x0000777016007816 */ /* 0x000fe400000000ff */
[----:B------:R-:W-:-:S03]  /*fbc0*/  IADD3 R24, P6, PT, R2, R3, RZ ;  /* 0x0000000302187210 */ /* 0x000fc60007fde0ff */
[----:B------:R1:W-:Y:S02]  /*fbd0*/  @P5 STG.E.U8 desc[UR8][R8.64], R0 ;  /* 0x0000000008005986 */ /* 0x0003e4000c101108 */
[----:B-1----:R-:W-:Y:S02]  /*fbe0*/  IMAD R0, R10, 0x2, R2 ;  /* 0x000000020a007824 */ /* 0x002fe400078e0202 */
[----:B------:R-:W0:Y:S01]  /*fbf0*/  LDL.LU R10, [R1+0x158] ;  /* 0x00015800010a7983 */ /* 0x000e220000300800 */
[----:B---3--:R-:W-:Y:S01]  /*fc00*/  ISETP.LT.AND P2, PT, R25, UR5, !P0 ;  /* 0x0000000519007c0c */ /* 0x008fe2000c741270 */
        /* <DEDUP_REMOVED lines=8> */
[----:B------:R-:W2:Y:S03]  /*fc90*/  LDC R28, c[0x0][0x3b8] ;  /* 0x0000ee00ff1c7b82 */ /* 0x000ea60000000800 */
[C---:B------:R-:W-:Y:S01]  /*fca0*/  IADD3 R24, P6, PT, R2.reuse, R3, RZ ;  /* 0x0000000302187210 */ /* 0x040fe20007fde0ff */
[----:B------:R3:W-:Y:S03]  /*fcb0*/  @P3 STG.E.U8 desc[UR8][R8.64], R0 ;  /* 0x0000000008003986 */ /* 0x0007e6000c101108 */
[----:B------:R-:W-:Y:S01]  /*fcc0*/  LEA.HI.X.SX32 R25, R2, R11, 0x1, P6 ;  /* 0x0000000b02197211 */ /* 0x000fe200030f0eff */
[----:B---3--:R-:W1:Y:S01]  /*fcd0*/  LDL.LU R9, [R1+0x160] ;  /* 0x0001600001097983 */ /* 0x008e620000300800 */
        /* <DEDUP_REMOVED lines=11> */
[----:B0-----:R-:W-:Y:S01]  /*fd90*/  ISETP.LT.AND P4, PT, R10, UR4, !P0 ;  /* 0x000000040a007c0c */ /* 0x001fe2000c781270 */
        /* <DEDUP_REMOVED lines=23> */
[----:B0-----:R-:W4:Y:S01]  /*ff10*/  LDL.LU R9, [R1+0x170] ;  /* 0x0001700001097983 */ /* 0x001f220000300800 */
[----:B---3--:R-:W-:Y:S01]  /*ff20*/  IMAD R0, R27, 0x2, R2 ;  /* 0x000000021b007824 */ /* 0x008fe200078e0202 */
[----:B------:R-:W-:Y:S01]  /*ff30*/  PRMT R2, R13, 0x7771, RZ ;  /* 0x000077710d027816 */ /* 0x000fe200000000ff */
[----:B------:R-:W0:Y:S04]  /*ff40*/  LDC R27, c[0x0][0x3b8] ;  /* 0x0000ee00ff1b7b82 */ /* 0x000e280000000800 */
[----:B------:R3:W-:Y:S04]  /*ff50*/  @P2 STG.E.U8 desc[UR8][R24.64], R2 ;  /* 0x0000000218002986 */ /* 0x0007e8000c101108 */
[----:B---3--:R-:W3:Y:S01]  /*ff60*/  LDL.LU R25, [R1+0x174] ;  /* 0x0001740001197983 */ /* 0x008ee20000300800 */
[----:B--2---:R-:W-:Y:S01]  /*ff70*/  ISETP.LT.AND P5, PT, R26, UR6, !P0 ;  /* 0x000000061a007c0c */ /* 0x004fe2000c7a1270 */
[----:B------:R-:W2:Y:S01]  /*ff80*/  LDCU UR6, c[0x0][0x39c] ;  /* 0x00007380ff0677ac */ /* 0x000ea20008000800 */
[----:B------:R-:W0:Y:S01]  /*ff90*/  LDC R26, c[0x0][0x3b8] ;  /* 0x0000ee00ff1a7b82 */ /* 0x000e220000000800 */
[----:B------:R-:W-:Y:S01]  /*ffa0*/  IADD3 R8, P6, PT, R0, R3, RZ ;  /* 0x0000000300087210 */ /* 0x000fe20007fde0ff */
[----:B0-----:R-:W-:-:S02]  /*ffb0*/  IMAD R2, R26, 0x2, R0 ;  /* 0x000000021a027824 */ /* 0x001fc400078e0200 */
[----:B------:R-:W2:Y:S01]  /*ffc0*/  LDL.LU R26, [R1+0x178] ;  /* 0x00017800011a7983 */ /* 0x000ea20000300800 */
[----:B-1----:R-:W-:Y:S01]  /*ffd0*/  ISETP.LT.AND P4, PT, R10, UR5, !P0 ;  /* 0x000000050a007c0c */ /* 0x002fe2000c781270 */
        /* <DEDUP_REMOVED lines=59> */
[----:B-1----:R-:W2:Y:S01]  /*10390*/  LDL.LU R9, [R1+0x190] ;  /* 0x0001900001097983 */ /* 0x002ea20000300800 */
[----:B----4-:R-:W-:Y:S01]  /*103a0*/  IMAD R0, R27, 0x2, R2 ;  /* 0x000000021b007824 */ /* 0x010fe200078e0202 */
[----:B------:R-:W-:Y:S01]  /*103b0*/  PRMT R2, R21, 0x7771, RZ ;  /* 0x0000777115027816 */ /* 0x000fe200000000ff */
[----:B------:R-:W1:Y:S04]  /*103c0*/  LDC R27, c[0x0][0x3b8] ;  /* 0x0000ee00ff1b7b82 */ /* 0x000e680000000800 */
[----:B------:R4:W-:Y:S04]  /*103d0*/  @P2 STG.E.U8 desc[UR8][R24.64], R2 ;  /* 0x0000000218002986 */ /* 0x0009e8000c101108 */
[----:B----4-:R-:W4:Y:S01]  /*103e0*/  LDL.LU R25, [R1+0x194] ;  /* 0x0001940001197983 */ /* 0x010f220000300800 */
[----:B---3--:R-:W-:Y:S01]  /*103f0*/  ISETP.LT.AND P5, PT, R26, UR6, !P0 ;  /* 0x000000061a007c0c */ /* 0x008fe2000c7a1270 */
[----:B------:R-:W3:Y:S01]  /*10400*/  LDCU UR6, c[0x0][0x39c] ;  /* 0x00007380ff0677ac */ /* 0x000ee20008000800 */
[----:B------:R-:W1:Y:S01]  /*10410*/  LDC R26, c[0x0][0x3b8] ;  /* 0x0000ee00ff1a7b82 */ /* 0x000e620000000800 */
[----:B------:R-:W-:Y:S01]  /*10420*/  IADD3 R8, P6, PT, R0, R3, RZ ;  /* 0x0000000300087210 */ /* 0x000fe20007fde0ff */
[----:B-1----:R-:W-:-:S02]  /*10430*/  IMAD R2, R26, 0x2, R0 ;  /* 0x000000021a027824 */ /* 0x002fc400078e0200 */
[----:B------:R-:W3:Y:S01]  /*10440*/  LDL.LU R26, [R1+0x198] ;  /* 0x00019800011a7983 */ /* 0x000ee20000300800 */
[----:B0-----:R-:W-:Y:S01]  /*10450*/  ISETP.LT.AND P4, PT, R10, UR5, !P0 ;  /* 0x000000050a007c0c */ /* 0x001fe2000c781270 */
[----:B------:R-:W4:Y:S02]  /*10460*/  LDCU UR5, c[0x0][0x39c] ;  /* 0x00007380ff0577ac */ /* 0x000f240008000800 */
[----:B------:R-:W0:Y:S01]  /*10470*/  LDC R10, c[0x0][0x3b8] ;  /* 0x0000ee00ff0a7b82 */ /* 0x000e220000000800 */
[----:B--2---:R-:W-:Y:S01]  /*10480*/  ISETP.LT.AND P3, PT, R9, UR4, !P0 ;  /* 0x0000000409007c0c */ /* 0x004fe2000c761270 */
        /* <DEDUP_REMOVED lines=25> */
[----:B---3--:R-:W3:Y:S01]  /*10620*/  LDL.LU R25, [R1+0x1a4] ;  /* 0x0001a40001197983 */ /* 0x008ee20000300800 */
[----:B------:R-:W-:Y:S01]  /*10630*/  ISETP.LT.AND P5, PT, R26, UR6, !P0 ;  /* 0x000000061a007c0c */ /* 0x000fe2000c7a1270 */
[----:B------:R-:W0:Y:S01]  /*10640*/  LDCU UR6, c[0x0][0x39c] ;  /* 0x00007380ff0677ac */ /* 0x000e220008000800 */
[----:B------:R-:W2:Y:S01]  /*10650*/  LDC R26, c[0x0][0x3b8] ;  /* 0x0000ee00ff1a7b82 */ /* 0x000ea20000000800 */
[----:B------:R-:W-:Y:S01]  /*10660*/  IADD3 R8, P6, PT, R0, R3, RZ ;  /* 0x0000000300087210 */ /* 0x000fe20007fde0ff */
[----:B--2---:R-:W-:-:S02]  /*10670*/  IMAD R2, R26, 0x2, R0 ;  /* 0x000000021a027824 */ /* 0x004fc400078e0200 */
[----:B------:R-:W2:Y:S01]  /*10680*/  LDL.LU R26, [R1+0x1a8] ;  /* 0x0001a800011a7983 */ /* 0x000ea20000300800 */
[----:B-1----:R-:W-:Y:S01]  /*10690*/  ISETP.LT.AND P4, PT, R10, UR4, !P0 ;  /* 0x000000040a007c0c */ /* 0x002fe2000c781270 */
[----:B------:R-:W3:Y:S02]  /*106a0*/  LDCU UR4, c[0x0][0x39c] ;  /* 0x00007380ff0477ac */ /* 0x000ee40008000800 */
        /* <DEDUP_REMOVED lines=22> */
[----:B-1----:R-:W3:Y:S01]  /*10810*/  LDL.LU R9, [R1+0x1b0] ;  /* 0x0001b00001097983 */ /* 0x002ee20000300800 */
[----:B----4-:R-:W-:Y:S01]  /*10820*/  IMAD R0, R27, 0x2, R2 ;  /* 0x000000021b007824 */ /* 0x010fe200078e0202 */
[----:B------:R-:W-:Y:S01]  /*10830*/  PRMT R2, R13, 0x7772, RZ ;  /* 0x000077720d027816 */ /* 0x000fe200000000ff */
[----:B------:R-:W1:Y:S04]  /*10840*/  LDC R27, c[0x0][0x3b8] ;  /* 0x0000ee00ff1b7b82 */ /* 0x000e680000000800 */
[----:B------:R4:W-:Y:S04]  /*10850*/  @P2 STG.E.U8 desc[UR8][R24.64], R2 ;  /* 0x0000000218002986 */ /* 0x0009e8000c101108 */
[----:B----4-:R-:W4:Y:S01]  /*10860*/  LDL.LU R25, [R1+0x1b4] ;  /* 0x0001b40001197983 */ /* 0x010f220000300800 */
[----:B--2---:R-:W-:Y:S01]  /*10870*/  ISETP.LT.AND P5, PT, R26, UR6, !P0 ;  /* 0x000000061a007c0c */ /* 0x004fe2000c7a1270 */
[----:B------:R-:W2:Y:S01]  /*10880*/  LDCU UR6, c[0x0][0x39c] ;  /* 0x00007380ff0677ac */ /* 0x000ea20008000800 */
[----:B------:R-:W1:Y:S01]  /*10890*/  LDC R26, c[0x0][0x3b8] ;  /* 0x0000ee00ff1a7b82 */ /* 0x000e620000000800 */
[----:B------:R-:W-:Y:S01]  /*108a0*/  IADD3 R8, P6, PT, R0, R3, RZ ;  /* 0x0000000300087210 */ /* 0x000fe20007fde0ff */
[----:B-1----:R-:W-:-:S02]  /*108b0*/  IMAD R2, R26, 0x2, R0 ;  /* 0x000000021a027824 */ /* 0x002fc400078e0200 */
[----:B------:R-:W2:Y:S01]  /*108c0*/  LDL.LU R26, [R1+0x1b8] ;  /* 0x0001b800011a7983 */ /* 0x000ea20000300800 */
[----:B0-----:R-:W-:Y:S01]  /*108d0*/  ISETP.LT.AND P4, PT, R10, UR5, !P0 ;  /* 0x000000050a007c0c */ /* 0x001fe2000c781270 */
[----:B------:R-:W4:Y:S02]  /*108e0*/  LDCU UR5, c[0x0][0x39c] ;  /* 0x00007380ff0577ac */ /* 0x000f240008000800 */
[----:B------:R-:W0:Y:S01]  /*108f0*/  LDC R10, c[0x0][0x3b8] ;  /* 0x0000ee00ff0a7b82 */ /* 0x000e220000000800 */
[----:B---3--:R-:W-:Y:S01]  /*10900*/  ISETP.LT.AND P3, PT, R9, UR4, !P0 ;  /* 0x0000000409007c0c */ /* 0x008fe2000c761270 */
[----:B------:R-:W1:Y:S01]  /*10910*/  LDCU UR4, c[0x0][0x39c] ;  /* 0x00007380ff0477ac */ /* 0x000e620008000800 */
[----:B------:R-:W-:Y:S02]  /*10920*/  LEA.HI.X.SX32 R9, R0, R11, 0x1, P6 ;  /* 0x0000000b00097211 */ /* 0x000fe400030f0eff */
[----:B------:R-:W-:Y:S02]  /*10930*/  PRMT R0, R14, 0x7772, RZ ;  /* 0x000077720e007816 */ /* 0x000fe400000000ff */
[----:B------:R-:W-:-:S03]  /*10940*/  IADD3 R24, P6, PT, R2, R3, RZ ;  /* 0x0000000302187210 */ /* 0x000fc60007fde0ff */
[----:B------:R0:W-:Y:S01]  /*10950*/  @P5 STG.E.U8 desc[UR8][R8.64], R0 ;  /* 0x0000000008005986 */ /* 0x0001e2000c101108 */
[----:B----4-:R-:W-:Y:S01]  /*10960*/  ISETP.LT.AND P2, PT, R25, UR5, !P0 ;  /* 0x0000000519007c0c */ /* 0x010fe2000c741270 */
[----:B------:R-:W3:Y:S01]  /*10970*/  LDCU UR5, c[0x0][0x39c] ;  /* 0x00007380ff0577ac */ /* 0x000ee20008000800 */
[----:B0-----:R-:W-:Y:S01]  /*10980*/  IMAD R0, R10, 0x2, R2 ;  /* 0x000000020a007824 */ /* 0x001fe200078e0202 */
[----:B------:R-:W-:Y:S01]  /*10990*/  LEA.HI.X.SX32 R25, R2, R11, 0x1, P6 ;  /* 0x0000000b02197211 */ /* 0x000fe200030f0eff */
[----:B------:R-:W1:Y:S01]  /*109a0*/  LDL.LU R10, [R1+0x1bc] ;  /* 0x0001bc00010a7983 */ /* 0x000e620000300800 */
        /* <DEDUP_REMOVED lines=10> */
[----:B----4-:R-:W3:Y:S01]  /*10a50*/  LDL.LU R9, [R1+0x1c0] ;  /* 0x0001c00001097983 */ /* 0x010ee20000300800 */
[----:B------:R-:W-:Y:S01]  /*10a60*/  IMAD R0, R27, 0x2, R2 ;  /* 0x000000021b007824 */ /* 0x000fe200078e0202 */
[----:B------:R-:W-:Y:S01]  /*10a70*/  PRMT R2, R17, 0x7772, RZ ;  /* 0x0000777211027816 */ /* 0x000fe200000000ff */
[----:B------:R-:W4:Y:S04]  /*10a80*/  LDC R27, c[0x0][0x3b8] ;  /* 0x0000ee00ff1b7b82 */ /* 0x000f280000000800 */
[----:B------:R2:W-:Y:S04]  /*10a90*/  @P2 STG.E.U8 desc[UR8][R24.64], R2 ;  /* 0x0000000218002986 */ /* 0x0005e8000c101108 */
[----:B--2---:R-:W2:Y:S01]  /*10aa0*/  LDL.LU R25, [R1+0x1c4] ;  /* 0x0001c40001197983 */ /* 0x004ea20000300800 */
[----:B------:R-:W-:Y:S01]  /*10ab0*/  ISETP.LT.AND P5, PT, R26, UR6, !P0 ;  /* 0x000000061a007c0c */ /* 0x000fe2000c7a1270 */
[----:B------:R-:W0:Y:S01]  /*10ac0*/  LDCU UR6, c[0x0][0x39c] ;  /* 0x00007380ff0677ac */ /* 0x000e220008000800 */
[----:B------:R-:W0:Y:S01]  /*10ad0*/  LDC R26, c[0x0][0x3b8] ;  /* 0x0000ee00ff1a7b82 */ /* 0x000e220000000800 */
[----:B------:R-:W-:Y:S01]  /*10ae0*/  IADD3 R8, P6, PT, R0, R3, RZ ;  /* 0x0000000300087210 */ /* 0x000fe20007fde0ff */
[----:B0-----:R-:W-:-:S02]  /*10af0*/  IMAD R2, R26, 0x2, R0 ;  /* 0x000000021a027824 */ /* 0x001fc400078e0200 */
[----:B------:R-:W4:Y:S01]  /*10b00*/  LDL.LU R26, [R1+0x1c8] ;  /* 0x0001c800011a7983 */ /* 0x000f220000300800 */
[----:B-1----:R-:W-:Y:S01]  /*10b10*/  ISETP.LT.AND P4, PT, R10, UR4, !P0 ;  /* 0x000000040a007c0c */ /* 0x002fe2000c781270 */
[----:B------:R-:W2:Y:S02]  /*10b20*/  LDCU UR4, c[0x0][0x39c] ;  /* 0x00007380ff0477ac */ /* 0x000ea40008000800 */
[----:B------:R-:W0:Y:S01]  /*10b30*/  LDC R10, c[0x0][0x3b8] ;  /* 0x0000ee00ff0a7b82 */ /* 0x000e220000000800 */
[----:B---3--:R-:W-:Y:S01]  /*10b40*/  ISETP.LT.AND P3, PT, R9, UR5, !P0 ;  /* 0x0000000509007c0c */ /* 0x008fe2000c761270 */
[----:B------:R-:W1:Y:S01]  /*10b50*/  LDCU UR5, c[0x0][0x39c] ;  /* 0x00007380ff0577ac */ /* 0x000e620008000800 */
[----:B------:R-:W-:Y:S02]  /*10b60*/  LEA.HI.X.SX32 R9, R0, R11, 0x1, P6 ;  /* 0x0000000b00097211 */ /* 0x000fe400030f0eff */
[----:B------:R-:W-:Y:S02]  /*10b70*/  PRMT R0, R18, 0x7772, RZ ;  /* 0x0000777212007816 */ /* 0x000fe400000000ff */
[----:B------:R-:W-:-:S03]  /*10b80*/  IADD3 R24, P6, PT, R2, R3, RZ ;  /* 0x0000000302187210 */ /* 0x000fc60007fde0ff */
[----:B------:R0:W-:Y:S01]  /*10b90*/  @P5 STG.E.U8 desc[UR8][R8.64], R0 ;  /* 0x0000000008005986 */ /* 0x0001e2000c101108 */
[----:B--2---:R-:W-:Y:S01]  /*10ba0*/  ISETP.LT.AND P2, PT, R25, UR4, !P0 ;  /* 0x0000000419007c0c */ /* 0x004fe2000c741270 */
[----:B------:R-:W2:Y:S01]  /*10bb0*/  LDCU UR4, c[0x0][0x39c] ;  /* 0x00007380ff0477ac */ /* 0x000ea20008000800 */
        /* <DEDUP_REMOVED lines=13> */
[----:B----4-:R-:W-:Y:S01]  /*10c90*/  IMAD R0, R27, 0x2, R2 ;  /* 0x000000021b007824 */ /* 0x010fe200078e0202 */
[----:B------:R-:W-:Y:S01]  /*10ca0*/  PRMT R2, R21, 0x7772, RZ ;  /* 0x0000777215027816 */ /* 0x000fe200000000ff */
[----:B------:R-:W2:Y:S01]  /*10cb0*/  LDL.LU R9, [R1+0x1d0] ;  /* 0x0001d00001097983 */ /* 0x000ea20000300800 */
[----:B------:R-:W-:Y:S01]  /*10cc0*/  ISETP.LT.AND P5, PT, R26, UR6, !P0 ;  /* 0x000000061a007c0c */ /* 0x000fe2000c7a1270 */
[----:B------:R-:W3:Y:S01]  /*10cd0*/  LDCU UR6, c[0x0][0x39c] ;  /* 0x00007380ff0677ac */ /* 0x000ee20008000800 */
[----:B------:R-:W4:Y:S01]  /*10ce0*/  LDC R26, c[0x0][0x3b8] ;  /* 0x0000ee00ff1a7b82 */ /* 0x000f220000000800 */
[----:B------:R0:W-:Y:S07]  /*10cf0*/  @P2 STG.E.U8 desc[UR8][R24.64], R2 ;  /* 0x0000000218002986 */ /* 0x0001ee000c101108 */
[----:B------:R-:W1:Y:S01]  /*10d00*/  LDC R27, c[0x0][0x3b8] ;  /* 0x0000ee00ff1b7b82 */ /* 0x000e620000000800 */
[----:B0-----:R-:W2:Y:S01]  /*10d10*/  LDL.LU R25, [R1+0x1d4] ;  /* 0x0001d40001197983 */ /* 0x001ea20000300800 */
[----:B----4-:R-:W-:-:S03]  /*10d20*/  IMAD R2, R26, 0x2, R0 ;  /* 0x000000021a027824 */ /* 0x010fc600078e0200 */
[----:B------:R-:W4:Y:S01]  /*10d30*/  LDL.LU R26, [R1+0x1dc] ;  /* 0x0001dc00011a7983 */ /* 0x000f220000300800 */
[----:B-1----:R-:W-:Y:S01]  /*10d40*/  ISETP.LT.AND P4, PT, R10, UR5, !P0 ;  /* 0x000000050a007c0c */ /* 0x002fe2000c781270 */
[----:B------:R-:W2:Y:S01]  /*10d50*/  LDCU UR5, c[0x0][0x39c] ;  /* 0x00007380ff0577ac */ /* 0x000ea20008000800 */
[----:B------:R-:W0:Y:S01]  /*10d60*/  LDC R10, c[0x0][0x3b8] ;  /* 0x0000ee00ff0a7b82 */ /* 0x000e220000000800 */
[----:B--2---:R-:W-:Y:S01]  /*10d70*/  ISETP.LT.AND P2, PT, R25, UR5, !P0 ;  /* 0x0000000519007c0c */ /* 0x004fe2000c741270 */
[----:B------:R-:W1:Y:S01]  /*10d80*/  LDCU UR5, c[0x0][0x39c] ;  /* 0x00007380ff0577ac */ /* 0x000e620008000800 */
[----:B------:R-:W3:Y:S01]  /*10d90*/  LDL.LU R25, [R1+0x1d8] ;  /* 0x0001d80001197983 */ /* 0x000ee20000300800 */
[C---:B------:R-:W-:Y:S02]  /*10da0*/  IADD3 R8, P6, PT, R0.reuse, R3, RZ ;  /* 0x0000000300087210 */ /* 0x040fe40007fde0ff */
[----:B------:R-:W-:Y:S01]  /*10db0*/  ISETP.LT.AND P3, PT, R9, UR4, !P0 ;  /* 0x0000000409007c0c */ /* 0x000fe2000c761270 */
[----:B------:R-:W4:Y:S01]  /*10dc0*/  LDCU UR4, c[0x0][0x39c] ;  /* 0x00007380ff0477ac */ /* 0x000f220008000800 */
[----:B------:R-:W-:-:S02]  /*10dd0*/  LEA.HI.X.SX32 R9, R0, R11, 0x1, P6 ;  /* 0x0000000b00097211 */ /* 0x000fc400030f0eff */
[----:B------:R-:W-:Y:S02]  /*10de0*/  PRMT R0, R22, 0x7772, RZ ;  /* 0x0000777216007816 */ /* 0x000fe400000000ff */
[----:B------:R-:W-:-:S03]  /*10df0*/  IADD3 R24, P6, PT, R2, R3, RZ ;  /* 0x0000000302187210 */ /* 0x000fc60007fde0ff */
[----:B------:R0:W-:Y:S02]  /*10e00*/  @P5 STG.E.U8 desc[UR8][R8.64], R0 ;  /* 0x0000000008005986 */ /* 0x0001e4000c101108 */
[----:B0-----:R-:W-:Y:S01]  /*10e10*/  IMAD R0, R10, 0x2, R2 ;  /* 0x000000020a007824 */ /* 0x001fe200078e0202 */
[----:B------:R-:W-:Y:S01]  /*10e20*/  PRMT R4, R4, 0x7773, RZ ;  /* 0x0000777304047816 */ /* 0x000fe200000000ff */
[----:B------:R-:W0:Y:S01]  /*10e30*/  LDC R10, c[0x0][0x3b8] ;  /* 0x0000ee00ff0a7b82 */ /* 0x000e220000000800 */
[----:B---3--:R-:W-:Y:S01]  /*10e40*/  ISETP.LT.AND P5, PT, R25, UR6, !P0 ;  /* 0x0000000619007c0c */ /* 0x008fe2000c7a1270 */
[----:B------:R-:W2:Y:S01]  /*10e50*/  LDCU UR6, c[0x0][0x39c] ;  /* 0x00007380ff0677ac */ /* 0x000ea20008000800 */
[----:B------:R-:W-:Y:S02]  /*10e60*/  LEA.HI.X.SX32 R25, R2, R11, 0x1, P6 ;  /* 0x0000000b02197211 */ /* 0x000fe400030f0eff */
[----:B------:R-:W-:-:S05]  /*10e70*/  PRMT R2, R23, 0x7772, RZ ;  /* 0x0000777217027816 */ /* 0x000fca00000000ff */
[----:B------:R3:W-:Y:S02]  /*10e80*/  @P4 STG.E.U8 desc[UR8][R24.64], R2 ;  /* 0x0000000218004986 */ /* 0x0007e4000c101108 */
[----:B---3--:R-:W-:Y:S02]  /*10e90*/  IMAD R2, R28, 0x2, R0 ;  /* 0x000000021c027824 */ /* 0x008fe400078e0200 */
[----:B------:R-:W1:Y:S01]  /*10ea0*/  LDL.LU R28, [R1+0x1e0] ;  /* 0x0001e000011c7983 */ /* 0x000e620000300800 */
[----:B------:R-:W-:-:S04]  /*10eb0*/  IADD3 R8, P6, PT, R0, R3, RZ ;  /* 0x0000000300087210 */ /* 0x000fc80007fde0ff */
[----:B------:R-:W-:Y:S02]  /*10ec0*/  LEA.HI.X.SX32 R9, R0, R11, 0x1, P6 ;  /* 0x0000000b00097211 */ /* 0x000fe400030f0eff */
[C---:B------:R-:W-:Y:S01]  /*10ed0*/  IADD3 R24, P6, PT, R2.reuse, R3, RZ ;  /* 0x0000000302187210 */ /* 0x040fe20007fde0ff */
[----:B------:R-:W-:Y:S02]  /*10ee0*/  IMAD R0, R27, 0x2, R2 ;  /* 0x000000021b007824 */ /* 0x000fe400078e0202 */
[----:B------:R3:W-:Y:S01]  /*10ef0*/  @P3 STG.E.U8 desc[UR8][R8.64], R4 ;  /* 0x0000000408003986 */ /* 0x0007e2000c101108 */
[----:B------:R-:W-:-:S03]  /*10f00*/  LEA.HI.X.SX32 R25, R2, R11, 0x1, P6 ;  /* 0x0000000b02197211 */ /* 0x000fc600030f0eff */
[----:B---3--:R-:W3:Y:S01]  /*10f10*/  LDL.LU R9, [R1+0x1e8] ;  /* 0x0001e80001097983 */ /* 0x008ee20000300800 */
[----:B------:R-:W-:Y:S01]  /*10f20*/  PRMT R5, R5, 0x7773, RZ ;  /* 0x0000777305057816 */ /* 0x000fe200000000ff */
[----:B------:R-:W0:Y:S02]  /*10f30*/  LDC R8, c[0x0][0x3b8] ;  /* 0x0000ee00ff087b82 */ /* 0x000e240000000800 */
[----:B------:R-:W2:Y:S04]  /*10f40*/  LDL.LU R27, [R1+0x1f0] ;  /* 0x0001f000011b7983 */ /* 0x000ea80000300800 */
[----:B------:R-:W2:Y:S04]  /*10f50*/  LDL.LU R2, [R1+0x1e4] ;  /* 0x0001e40001027983 */ /* 0x000ea80000300800 */
[----:B------:R0:W-:Y:S01]  /*10f60*/  @P2 STG.E.U8 desc[UR8][R24.64], R5 ;  /* 0x0000000518002986 */ /* 0x0001e2000c101108 */
[----:B----4-:R-:W-:Y:S01]  /*10f70*/  ISETP.LT.AND P4, PT, R26, UR4, !P0 ;  /* 0x000000041a007c0c */ /* 0x010fe2000c781270 */
[----:B------:R-:W3:Y:S01]  /*10f80*/  LDCU UR4, c[0x0][0x39c] ;  /* 0x00007380ff0477ac */ /* 0x000ee20008000800 */
[----:B------:R-:W4:Y:S01]  /*10f90*/  LDC R26, c[0x0][0x3b8] ;  /* 0x0000ee00ff1a7b82 */ /* 0x000f220000000800 */
[----:B-1----:R-:W-:Y:S01]  /*10fa0*/  ISETP.LT.AND P3, PT, R28, UR5, !P0 ;  /* 0x000000051c007c0c */ /* 0x002fe2000c761270 */
[----:B------:R-:W1:Y:S01]  /*10fb0*/  LDCU UR5, c[0x0][0x39c] ;  /* 0x00007380ff0577ac */ /* 0x000e620008000800 */
[----:B------:R-:W4:Y:S04]  /*10fc0*/  LDL.LU R28, [R1+0x1f4] ;  /* 0x0001f400011c7983 */ /* 0x000f280000300800 */
[----:B0-----:R-:W1:Y:S01]  /*10fd0*/  LDL.LU R25, [R1+0x1ec] ;  /* 0x0001ec0001197983 */ /* 0x001e620000300800 */
[----:B------:R-:W-:-:S02]  /*10fe0*/  IADD3 R4, P6, PT, R0, R3, RZ ;  /* 0x0000000300047210 */ /* 0x000fc40007fde0ff */
[----:B------:R-:W-:Y:S02]  /*10ff0*/  PRMT R6, R6, 0x7773, RZ ;  /* 0x0000777306067816 */ /* 0x000fe400000000ff */
[----:B------:R-:W-:Y:S01]  /*11000*/  LEA.HI.X.SX32 R5, R0, R11, 0x1, P6 ;  /* 0x0000000b00057211 */ /* 0x000fe200030f0eff */
[----:B------:R-:W-:Y:S01]  /*11010*/  IMAD R0, R10, 0x2, R0 ;  /* 0x000000020a007824 */ /* 0x000fe200078e0200 */
[----:B------:R-:W-:Y:S01]  /*11020*/  PRMT R7, R7, 0x7773, RZ ;  /* 0x0000777307077816 */ /* 0x000fe200000000ff */
[----:B------:R-:W0:Y:S02]  /*11030*/  LDC R10, c[0x0][0x3b8] ;  /* 0x0000ee00ff0a7b82 */ /* 0x000e240000000800 */
[----:B------:R2:W-:Y:S01]  /*11040*/  @P5 STG.E.U8 desc[UR8][R4.64], R6 ;  /* 0x0000000604005986 */ /* 0x0005e2000c101108 */
[----:B---3--:R-:W-:Y:S01]  /*11050*/  ISETP.LT.AND P6, PT, R9, UR4, !P0 ;  /* 0x0000000409007c0c */ /* 0x008fe2000c7c1270 */
[----:B------:R-:W3:Y:S01]  /*11060*/  LDCU UR4, c[0x0][0x39c] ;  /* 0x00007380ff0477ac */ /* 0x000ee20008000800 */
[----:B------:R-:W-:-:S03]  /*11070*/  PRMT R12, R12, 0x7773, RZ ;  /* 0x000077730c0c7816 */ /* 0x000fc600000000ff */
[----:B------:R-:W0:Y:S01]  /*11080*/  LDC R9, c[0x0][0x3b8] ;  /* 0x0000ee00ff097b82 */ /* 0x000e220000000800 */
[----:B--2---:R-:W-:Y:S01]  /*11090*/  ISETP.LT.AND P2, PT, R2, UR6, !P0 ;  /* 0x0000000602007c0c */ /* 0x004fe2000c741270 */
[----:B------:R-:W2:Y:S01]  /*110a0*/  LDCU UR6, c[0x0][0x39c] ;  /* 0x00007380ff0677ac */ /* 0x000ea20008000800 */
[----:B----4-:R-:W-:Y:S01]  /*110b0*/  IMAD R2, R26, 0x2, R0 ;  /* 0x000000021a027824 */ /* 0x010fe200078e0200 */
[C---:B------:R-:W-:Y:S01]  /*110c0*/  IADD3 R4, P5, PT, R0.reuse, R3, RZ ;  /* 0x0000000300047210 */ /* 0x040fe20007fbe0ff */
[----:B------:R-:W4:Y:S03]  /*110d0*/  LDL.LU R26, [R1+0x1f8] ;  /* 0x0001f800011a7983 */ /* 0x000f260000300800 */
[----:B------:R-:W-:Y:S01]  /*110e0*/  LEA.HI.X.SX32 R5, R0, R11, 0x1, P5 ;  /* 0x0000000b00057211 */ /* 0x000fe200028f0eff */
[----:B------:R-:W-:Y:S01]  /*110f0*/  IMAD R8, R8, 0x2, R2 ;  /* 0x0000000208087824 */ /* 0x000fe200078e0202 */
[C---:B------:R-:W-:Y:S01]  /*11100*/  IADD3 R6, P5, PT, R2.reuse, R3, RZ ;  /* 0x0000000302067210 */ /* 0x040fe20007fbe0ff */
[----:B------:R-:W4:Y:S01]  /*11110*/  LDL.LU R24, [R1+0x1fc] ;  /* 0x0001fc0001187983 */ /* 0x000f220000300800 */
[----:B------:R-:W0:Y:S03]  /*11120*/  LDC R0, c[0x0][0x3b8] ;  /* 0x0000ee00ff007b82 */ /* 0x000e260000000800 */
[----:B------:R2:W-:Y:S02]  /*11130*/  @P4 STG.E.U8 desc[UR8][R4.64], R7 ;  /* 0x0000000704004986 */ /* 0x0005e4000c101108 */
[----:B--2---:R-:W-:-:S02]  /*11140*/  LEA.HI.X.SX32 R7, R2, R11, 0x1, P5 ;  /* 0x0000000b02077211 */ /* 0x004fc400028f0eff */
[C---:B------:R-:W-:Y:S01]  /*11150*/  IADD3 R4, P5, PT, R8.reuse, R3, RZ ;  /* 0x0000000308047210 */ /* 0x040fe20007fbe0ff */
[----:B------:R-:W2:Y:S02]  /*11160*/  LDC R2, c[0x0][0x3b8] ;  /* 0x0000ee00ff027b82 */ /* 0x000ea40000000800 */
[----:B------:R0:W-:Y:S01]  /*11170*/  @P3 STG.E.U8 desc[UR8][R6.64], R12 ;  /* 0x0000000c06003986 */ /* 0x0001e2000c101108 */
[----:B------:R-:W-:Y:S01]  /*11180*/  ISETP.LT.AND P3, PT, R27, UR6, !P0 ;  /* 0x000000061b007c0c */ /* 0x000fe2000c761270 */
[----:B------:R-:W0:Y:S01]  /*11190*/  LDCU UR6, c[0x0][0x39c] ;  /* 0x00007380ff0677ac */ /* 0x000e220008000800 */
[----:B------:R-:W-:Y:S01]  /*111a0*/  LEA.HI.X.SX32 R5, R8, R11, 0x1, P5 ;  /* 0x0000000b08057211 */ /* 0x000fe200028f0eff */
[----:B------:R-:W4:Y:S01]  /*111b0*/  LDL.LU R27, [R1+0x200] ;  /* 0x00020000011b7983 */ /* 0x000f220000300800 */
[----:B---3--:R-:W-:Y:S01]  /*111c0*/  ISETP.LT.AND P5, PT, R28, UR4, !P0 ;  /* 0x000000041c007c0c */ /* 0x008fe2000c7a1270 */
[----:B0-----:R-:W-:Y:S02]  /*111d0*/  IMAD R8, R10, 0x2, R8 ;  /* 0x000000020a087824 */ /* 0x001fe400078e0208 */
[----:B------:R-:W3:Y:S01]  /*111e0*/  LDL.LU R28, [R1+0x204] ;  /* 0x00020400011c7983 */ /* 0x000ee20000300800 */
[----:B------:R-:W0:Y:S01]  /*111f0*/  LDC R10, c[0x0][0x3b8] ;  /* 0x0000ee00ff0a7b82 */ /* 0x000e220000000800 */
[----:B-1----:R-:W-:Y:S01]  /*11200*/  ISETP.LT.AND P4, PT, R25, UR5, !P0 ;  /* 0x0000000519007c0c */ /* 0x002fe2000c781270 */
[----:B------:R-:W-:Y:S01]  /*11210*/  IMAD R12, R9, 0x2, R8 ;  /* 0x00000002090c7824 */ /* 0x000fe200078e0208 */
[----:B------:R-:W-:Y:S01]  /*11220*/  PRMT R25, R13, 0x7773, RZ ;  /* 0x000077730d197816 */ /* 0x000fe200000000ff */
[----:B------:R-:W4:Y:S04]  /*11230*/  LDCU UR5, c[0x0][0x39c] ;  /* 0x00007380ff0577ac */ /* 0x000f280008000800 */
[----:B------:R1:W-:Y:S01]  /*11240*/  @P2 STG.E.U8 desc[UR8][R4.64], R25 ;  /* 0x0000001904002986 */ /* 0x0003e2000c101108 */
[----:B------:R-:W-:Y:S01]  /*11250*/  PRMT R13, R14, 0x7773, RZ ;  /* 0x000077730e0d7816 */ /* 0x000fe200000000ff */
[----:B------:R-:W0:Y:S01]  /*11260*/  LDCU UR4, c[0x0][0x39c] ;  /* 0x00007380ff0477ac */ /* 0x000e220008000800 */
[----:B-1----:R-:W-:-:S04]  /*11270*/  IADD3 R4, P2, PT, R8, R3, RZ ;  /* 0x0000000308047210 */ /* 0x002fc80007f5e0ff */
[----:B------:R-:W-:Y:S02]  /*11280*/  LEA.HI.X.SX32 R5, R8, R11, 0x1, P2 ;  /* 0x0000000b08057211 */ /* 0x000fe400010f0eff */
[----:B------:R-:W-:-:S04]  /*11290*/  IADD3 R6, P2, PT, R12, R3, RZ ;  /* 0x000000030c067210 */ /* 0x000fc80007f5e0ff */
[----:B------:R-:W-:Y:S01]  /*112a0*/  LEA.HI.X.SX32 R7, R12, R11, 0x1, P2 ;  /* 0x0000000b0c077211 */ /* 0x000fe200010f0eff */
[----:B------:R-:W-:Y:S01]  /*112b0*/  IMAD R12, R0, 0x2, R12 ;  /* 0x00000002000c7824 */ /* 0x000fe200078e020c */
[----:B------:R-:W-:Y:S01]  /*112c0*/  PRMT R15, R15, 0x7773, RZ ;  /* 0x000077730f0f7816 */ /* 0x000fe200000000ff */
[----:B------:R-:W1:Y:S01]  /*112d0*/  LDC R0, c[0x0][0x3b8] ;  /* 0x0000ee00ff007b82 */ /* 0x000e620000000800 */
[----:B------:R0:W-:Y:S01]  /*112e0*/  @P6 STG.E.U8 desc[UR8][R4.64], R13 ;  /* 0x0000000d04006986 */ /* 0x0001e2000c101108 */
[----:B--2---:R-:W-:-:S03]  /*112f0*/  IMAD R14, R2, 0x2, R12 ;  /* 0x00000002020e7824 */ /* 0x004fc600078e020c */
[----:B------:R2:W-:Y:S01]  /*11300*/  @P4 STG.E.U8 desc[UR8][R6.64], R15 ;  /* 0x0000000f06004986 */ /* 0x0005e2000c101108 */
[C---:B------:R-:W-:Y:S02]  /*11310*/  IADD3 R8, P4, PT, R12.reuse, R3, RZ ;  /* 0x000000030c087210 */ /* 0x040fe40007f9e0ff */
[----:B------:R-:W1:Y:S08]  /*11320*/  LDC R2, c[0x0][0x3b8] ;  /* 0x0000ee00ff027b82 */ /* 0x000e700000000800 */
[----:B0-----:R-:W0:Y:S01]  /*11330*/  LDC R13, c[0x0][0x3b8] ;  /* 0x0000ee00ff0d7b82 */ /* 0x001e220000000800 */
[----:B------:R-:W-:-:S02]  /*11340*/  LEA.HI.X.SX32 R9, R12, R11, 0x1, P4 ;  /* 0x0000000b0c097211 */ /* 0x000fc400020f0eff */
[----:B------:R-:W-:Y:S01]  /*11350*/  PRMT R25, R16, 0x7773, RZ ;  /* 0x0000777310197816 */ /* 0x000fe200000000ff */
[----:B------:R-:W-:-:S04]  /*11360*/  IMAD R16, R10, 0x2, R14 ;  /* 0x000000020a107824 */ /* 0x000fc800078e020e */
[----:B------:R-:W0:Y:S01]  /*11370*/  LDC R12, c[0x0][0x3b8] ;  /* 0x0000ee00ff0c7b82 */ /* 0x000e220000000800 */
[----:B------:R-:W-:Y:S02]  /*11380*/  IADD3 R4, P6, PT, R14, R3, RZ ;  /* 0x000000030e047210 */ /* 0x000fe40007fde0ff */
[----:B----4-:R-:W-:Y:S01]  /*11390*/  ISETP.LT.AND P2, PT, R26, UR5, !P0 ;  /* 0x000000051a007c0c */ /* 0x010fe2000c741270 */
[----:B------:R-:W3:Y:S01]  /*113a0*/  LDCU UR5, c[0x0][0x39c] ;  /* 0x00007380ff0577ac */ /* 0x000ee20008000800 */
[----:B------:R-:W-:Y:S02]  /*113b0*/  LEA.HI.X.SX32 R5, R14, R11, 0x1, P6 ;  /* 0x0000000b0e057211 */ /* 0x000fe400030f0eff */
[----:B--2---:R-:W-:Y:S01]  /*113c0*/  IADD3 R6, P6, PT, R16, R3, RZ ;  /* 0x0000000310067210 */ /* 0x004fe20007fde0ff */
[----:B------:R-:W2:Y:S01]  /*113d0*/  LDC R10, c[0x0][0x3b8] ;  /* 0x0000ee00ff0a7b82 */ /* 0x000ea20000000800 */
[----:B------:R-:W-:Y:S01]  /*113e0*/  PRMT R17, R17, 0x7773, RZ ;  /* 0x0000777311117816 */ /* 0x000fe200000000ff */
[----:B-1----:R-:W-:Y:S01]  /*113f0*/  IMAD R0, R0, 0x2, R16 ;  /* 0x0000000200007824 */ /* 0x002fe200078e0210 */
[----:B------:R-:W-:-:S02]  /*11400*/  LEA.HI.X.SX32 R7, R16, R11, 0x1, P6 ;  /* 0x0000000b10077211 */ /* 0x000fc400030f0eff */
[----:B------:R-:W-:Y:S01]  /*11410*/  PRMT R15, R18, 0x7773, RZ ;  /* 0x00007773120f7816 */ /* 0x000fe200000000ff */
[----:B------:R1:W-:Y:S01]  /*11420*/  @P3 STG.E.U8 desc[UR8][R8.64], R25 ;  /* 0x0000001908003986 */ /* 0x0003e2000c101108 */
[----:B------:R-:W-:Y:S01]  /*11430*/  ISETP.LT.AND P4, PT, R24, UR4, !P0 ;  /* 0x0000000418007c0c */ /* 0x000fe2000c781270 */
[----:B0-----:R-:W-:Y:S02]  /*11440*/  IMAD R14, R13, 0x2, R0 ;  /* 0x000000020d0e7824 */ /* 0x001fe400078e0200 */
[----:B------:R0:W-:Y:S02]  /*11450*/  @P5 STG.E.U8 desc[UR8][R4.64], R17 ;  /* 0x0000001104005986 */ /* 0x0001e4000c101108 */
[----:B------:R-:W-:Y:S02]  /*11460*/  IMAD R2, R2, 0x2, R14 ;  /* 0x0000000202027824 */ /* 0x000fe400078e020e */
[----:B------:R4:W-:Y:S01]  /*11470*/  @P2 STG.E.U8 desc[UR8][R6.64], R15 ;  /* 0x0000000f06002986 */ /* 0x0009e2000c101108 */
[----:B-1----:R-:W-:-:S02]  /*11480*/  IADD3 R8, P2, PT, R0, R3, RZ ;  /* 0x0000000300087210 */ /* 0x002fc40007f5e0ff */
[----:B------:R-:W-:Y:S02]  /*11490*/  ISETP.LT.AND P3, PT, R27, UR6, !P0 ;  /* 0x000000061b007c0c */ /* 0x000fe4000c761270 */
[----:B------:R-:W-:Y:S02]  /*114a0*/  PRMT R19, R19, 0x7773, RZ ;  /* 0x0000777313137816 */ /* 0x000fe400000000ff */
[----:B------:R-:W-:Y:S01]  /*114b0*/  LEA.HI.X.SX32 R9, R0, R11, 0x1, P2 ;  /* 0x0000000b00097211 */ /* 0x000fe200010f0eff */
[----:B------:R-:W-:Y:S01]  /*114c0*/  IMAD R0, R12, 0x2, R2 ;  /* 0x000000020c007824 */ /* 0x000fe200078e0202 */
[-C--:B0-----:R-:W-:Y:S02]  /*114d0*/  IADD3 R4, P6, PT, R14, R3.reuse, RZ ;  /* 0x000000030e047210 */ /* 0x081fe40007fde0ff */
[-C--:B----4-:R-:W-:Y:S01]  /*114e0*/  IADD3 R6, P2, PT, R2, R3.reuse, RZ ;  /* 0x0000000302067210 */ /* 0x090fe20007f5e0ff */
[----:B------:R0:W-:Y:S01]  /*114f0*/  @P4 STG.E.U8 desc[UR8][R8.64], R19 ;  /* 0x0000001308004986 */ /* 0x0001e2000c101108 */
[----:B------:R-:W-:Y:S01]  /*11500*/  IADD3 R12, P4, PT, R0, R3, RZ ;  /* 0x00000003000c7210 */ /* 0x000fe20007f9e0ff */
[----:B--2---:R-:W-:Y:S01]  /*11510*/  IMAD R10, R10, 0x2, R0 ;  /* 0x000000020a0a7824 */ /* 0x004fe200078e0200 */
[----:B------:R-:W-:-:S02]  /*11520*/  PRMT R25, R20, 0x7773, RZ ;  /* 0x0000777314197816 */ /* 0x000fc400000000ff */
[-C--:B------:R-:W-:Y:S02]  /*11530*/  LEA.HI.X.SX32 R5, R14, R11.reuse, 0x1, P6 ;  /* 0x0000000b0e057211 */ /* 0x080fe400030f0eff */
[----:B------:R-:W-:Y:S02]  /*11540*/  PRMT R21, R21, 0x7773, RZ ;  /* 0x0000777315157816 */ /* 0x000fe400000000ff */
[-C--:B------:R-:W-:Y:S02]  /*11550*/  LEA.HI.X.SX32 R7, R2, R11.reuse, 0x1, P2 ;  /* 0x0000000b02077211 */ /* 0x080fe400010f0eff */
[----:B------:R-:W-:Y:S02]  /*11560*/  PRMT R17, R22, 0x7773, RZ ;  /* 0x0000777316117816 */ /* 0x000fe400000000ff */
[----:B------:R-:W-:Y:S01]  /*11570*/  LEA.HI.X.SX32 R13, R0, R11, 0x1, P4 ;  /* 0x0000000b000d7211 */ /* 0x000fe200020f0eff */
[----:B------:R0:W-:Y:S01]  /*11580*/  @P3 STG.E.U8 desc[UR8][R4.64], R25 ;  /* 0x0000001904003986 */ /* 0x0001e2000c101108 */
[----:B------:R-:W-:-:S02]  /*11590*/  IADD3 R2, P2, PT, R10, R3, RZ ;  /* 0x000000030a027210 */ /* 0x000fc40007f5e0ff */
[----:B------:R-:W-:Y:S02]  /*115a0*/  PRMT R23, R23, 0x7773, RZ ;  /* 0x0000777317177816 */ /* 0x000fe400000000ff */
[----:B------:R-:W-:Y:S02]  /*115b0*/  LEA.HI.X.SX32 R3, R10, R11, 0x1, P2 ;  /* 0x0000000b0a037211 */ /* 0x000fe400010f0eff */
[----:B---3--:R-:W-:Y:S02]  /*115c0*/  ISETP.LT.AND P5, PT, R28, UR5, !P0 ;  /* 0x000000051c007c0c */ /* 0x008fe4000c7a1270 */
[----:B------:R-:W-:-:S11]  /*115d0*/  ISETP.LT.AND P0, PT, R29, UR7, !P0 ;  /* 0x000000071d007c0c */ /* 0x000fd6000c701270 */
[----:B------:R0:W-:Y:S04]  /*115e0*/  @P5 STG.E.U8 desc[UR8][R6.64], R21 ;  /* 0x0000001506005986 */ /* 0x0001e8000c101108 */
[----:B------:R0:W-:Y:S01]  /*115f0*/  @P0 STG.E.U8 desc[UR8][R12.64], R17 ;  /* 0x000000110c000986 */ /* 0x0001e2000c101108 */
[----:B------:R-:W-:Y:S05]  /*11600*/  @!P1 EXIT ;  /* 0x000000000000994d */ /* 0x000fea0003800000 */
[----:B------:R-:W-:Y:S01]  /*11610*/  STG.E.U8 desc[UR8][R2.64], R23 ;  /* 0x0000001702007986 */ /* 0x000fe2000c101108 */
[----:B------:R-:W-:Y:S05]  /*11620*/  EXIT ;  /* 0x000000000000794d */ /* 0x000fea0003800000 */
.L_x_3:
[----:B------:R-:W-:-:S00]  /*11630*/  BRA `(.L_x_3) ;  /* 0xfffffffc00fc7947 */ /* 0x000fc0000383ffff */
[----:B------:R-:W-:-:S00]  /*11640*/  NOP ;  /* 0x0000000000007918 */ /* 0x000fc00000000000 */
        /* <DEDUP_REMOVED lines=11> */
.L_x_4:


//--------------------- .nv.shared.matmul_kernel  --------------------------
	.section	.nv.shared.matmul_kernel,"aw",@nobits
	.sectionflags	@""
	.align	16
	.zero		1024


//--------------------- .nv.shared.reserved.0     --------------------------
	.section	.nv.shared.reserved.0,"aw",@nobits
	.weak		__nv_reservedSMEM_offset_0_alias
	.size		__nv_reservedSMEM_offset_0_alias, 0, 64
	.other		__nv_reservedSMEM_offset_0_alias,@"STO_CUDA_RESERVED_SHARED STV_DEFAULT"
__nv_reservedSMEM_offset_0_alias:
	.zero		0
	.zero		64


//--------------------- .nv.constant0.matmul_kernel --------------------------
	.section	.nv.constant0.matmul_kernel,"a",@progbits
	.sectionflags	@""
	.align	4
.nv.constant0.matmul_kernel:
	.zero		976


//--------------------- SYMBOLS --------------------------

	.type		.nv.reservedSmem.offset0,@object
	.size		.nv.reservedSmem.offset0,0x4
	.type		.nv.reservedSmem.cap,@object
	.size		.nv.reservedSmem.cap,0x4
